	.target	sm_90a

	.elftype	@"ET_EXEC"


//--------------------- .note.nv.tkinfo           --------------------------
	.section	.note.nv.tkinfo,"",@"SHT_NOTE"
	.sectionflags	@"SHF_NOTE_NV_TKINFO"
	.tkinfo
        /*0018*/ 	.word	0x00000002
        /*0030*/ 	.string	""
        /*0030*/ 	.string	"ptxas"
        /*0030*/ 	.string	"Cuda compilation tools, release 13.0, V13.0.88"
        /*0030*/ 	.string	"Build cuda_13.0.r13.0/compiler.36424714_0"
        /*0030*/ 	.string	"-arch sm_90a -m 64 "



//--------------------- .note.nv.cuinfo           --------------------------
	.section	.note.nv.cuinfo,"",@"SHT_NOTE"
	.sectionflags	@"SHF_NOTE_NV_CUINFO"
        /*0018*/ 	.short	0x0002
        /*001a*/ 	.short	0x005a
        /*001c*/ 	.short	0x0082
	.zero		2


//--------------------- .nv.info                  --------------------------
	.section	.nv.info,"",@"SHT_CUDA_INFO"
	.align	4


	//----- nvinfo : EIATTR_REGCOUNT
	.align		4
        /*0000*/ 	.byte	0x04, 0x2f
        /*0002*/ 	.short	(.L_31 - .L_30)
	.align		4
.L_30:
        /*0004*/ 	.word	index@(_ZN2at6native61_GLOBAL__N__44eb8e94_28_ForeachBinaryOpScalarList_cu_dda10a6925multi_tensor_apply_kernelINS1_28TensorListScalarListMetadataIhLi1EEENS1_25BinaryOpScalarListFunctorIhLi1ELi1ELi0EEEJSt4plusIhEEEEvT_T0_DpT1_)
        /*0008*/ 	.word	0x0000001c


	//----- nvinfo : EIATTR_FRAME_SIZE
	.align		4
.L_31:
        /*000c*/ 	.byte	0x04, 0x11
        /*000e*/ 	.short	(.L_33 - .L_32)
	.align		4
.L_32:
        /*0010*/ 	.word	index@(_ZN2at6native61_GLOBAL__N__44eb8e94_28_ForeachBinaryOpScalarList_cu_dda10a6925multi_tensor_apply_kernelINS1_28TensorListScalarListMetadataIhLi1EEENS1_25BinaryOpScalarListFunctorIhLi1ELi1ELi0EEEJSt4plusIhEEEEvT_T0_DpT1_)
        /*0014*/ 	.word	0x00000000


	//----- nvinfo : EIATTR_REGCOUNT
	.align		4
.L_33:
        /*0018*/ 	.byte	0x04, 0x2f
        /*001a*/ 	.short	(.L_35 - .L_34)
	.align		4
.L_34:
        /*001c*/ 	.word	index@(_ZN2at6native61_GLOBAL__N__44eb8e94_28_ForeachBinaryOpScalarList_cu_dda10a6925multi_tensor_apply_kernelINS1_28TensorListScalarListMetadataIaLi1EEENS1_25BinaryOpScalarListFunctorIaLi1ELi1ELi0EEEJSt4plusIaEEEEvT_T0_DpT1_)
        /*0020*/ 	.word	0x0000001c


	//----- nvinfo : EIATTR_FRAME_SIZE
	.align		4
.L_35:
        /*0024*/ 	.byte	0x04, 0x11
        /*0026*/ 	.short	(.L_37 - .L_36)
	.align		4
.L_36:
        /*0028*/ 	.word	index@(_ZN2at6native61_GLOBAL__N__44eb8e94_28_ForeachBinaryOpScalarList_cu_dda10a6925multi_tensor_apply_kernelINS1_28TensorListScalarListMetadataIaLi1EEENS1_25BinaryOpScalarListFunctorIaLi1ELi1ELi0EEEJSt4plusIaEEEEvT_T0_DpT1_)
        /*002c*/ 	.word	0x00000000


	//----- nvinfo : EIATTR_REGCOUNT
	.align		4
.L_37:
        /*0030*/ 	.byte	0x04, 0x2f
        /*0032*/ 	.short	(.L_39 - .L_38)
	.align		4
.L_38:
        /*0034*/ 	.word	index@(_ZN2at6native61_GLOBAL__N__44eb8e94_28_ForeachBinaryOpScalarList_cu_dda10a6925multi_tensor_apply_kernelINS1_28TensorListScalarListMetadataIiLi1EEENS1_25BinaryOpScalarListFunctorIiLi1ELi1ELi0EEEJSt4plusIiEEEEvT_T0_DpT1_)
        /*0038*/ 	.word	0x0000001c


	//----- nvinfo : EIATTR_FRAME_SIZE
	.align		4
.L_39:
        /*003c*/ 	.byte	0x04, 0x11
        /*003e*/ 	.short	(.L_41 - .L_40)
	.align		4
.L_40:
        /*0040*/ 	.word	index@(_ZN2at6native61_GLOBAL__N__44eb8e94_28_ForeachBinaryOpScalarList_cu_dda10a6925multi_tensor_apply_kernelINS1_28TensorListScalarListMetadataIiLi1EEENS1_25BinaryOpScalarListFunctorIiLi1ELi1ELi0EEEJSt4plusIiEEEEvT_T0_DpT1_)
        /*0044*/ 	.word	0x00000000


	//----- nvinfo : EIATTR_REGCOUNT
	.align		4
.L_41:
        /*0048*/ 	.byte	0x04, 0x2f
        /*004a*/ 	.short	(.L_43 - .L_42)
	.align		4
.L_42:
        /*004c*/ 	.word	index@(_ZN2at6native61_GLOBAL__N__44eb8e94_28_ForeachBinaryOpScalarList_cu_dda10a6925multi_tensor_apply_kernelINS1_28TensorListScalarListMetadataIlLi1EEENS1_25BinaryOpScalarListFunctorIlLi1ELi1ELi0EEEJSt4plusIlEEEEvT_T0_DpT1_)
        /*0050*/ 	.word	0x0000001e


	//----- nvinfo : EIATTR_FRAME_SIZE
	.align		4
.L_43:
        /*0054*/ 	.byte	0x04, 0x11
        /*0056*/ 	.short	(.L_45 - .L_44)
	.align		4
.L_44:
        /*0058*/ 	.word	index@(_ZN2at6native61_GLOBAL__N__44eb8e94_28_ForeachBinaryOpScalarList_cu_dda10a6925multi_tensor_apply_kernelINS1_28TensorListScalarListMetadataIlLi1EEENS1_25BinaryOpScalarListFunctorIlLi1ELi1ELi0EEEJSt4plusIlEEEEvT_T0_DpT1_)
        /*005c*/ 	.word	0x00000000


	//----- nvinfo : EIATTR_REGCOUNT
	.align		4
.L_45:
        /*0060*/ 	.byte	0x04, 0x2f
        /*0062*/ 	.short	(.L_47 - .L_46)
	.align		4
.L_46:
        /*0064*/ 	.word	index@(_ZN2at6native61_GLOBAL__N__44eb8e94_28_ForeachBinaryOpScalarList_cu_dda10a6925multi_tensor_apply_kernelINS1_28TensorListScalarListMetadataIsLi1EEENS1_25BinaryOpScalarListFunctorIsLi1ELi1ELi0EEEJSt4plusIsEEEEvT_T0_DpT1_)
        /*0068*/ 	.word	0x0000001c


	//----- nvinfo : EIATTR_FRAME_SIZE
	.align		4
.L_47:
        /*006c*/ 	.byte	0x04, 0x11
        /*006e*/ 	.short	(.L_49 - .L_48)
	.align		4
.L_48:
        /*0070*/ 	.word	index@(_ZN2at6native61_GLOBAL__N__44eb8e94_28_ForeachBinaryOpScalarList_cu_dda10a6925multi_tensor_apply_kernelINS1_28TensorListScalarListMetadataIsLi1EEENS1_25BinaryOpScalarListFunctorIsLi1ELi1ELi0EEEJSt4plusIsEEEEvT_T0_DpT1_)
        /*0074*/ 	.word	0x00000000


	//----- nvinfo : EIATTR_REGCOUNT
	.align		4
.L_49:
        /*0078*/ 	.byte	0x04, 0x2f
        /*007a*/ 	.short	(.L_51 - .L_50)
	.align		4
.L_50:
        /*007c*/ 	.word	index@(_ZN2at6native61_GLOBAL__N__44eb8e94_28_ForeachBinaryOpScalarList_cu_dda10a6925multi_tensor_apply_kernelINS1_28TensorListScalarListMetadataIdLi1EEENS1_25BinaryOpScalarListFunctorIdLi1ELi1ELi0EEEJSt4plusIdEEEEvT_T0_DpT1_)
        /*0080*/ 	.word	0x0000001e


	//----- nvinfo : EIATTR_FRAME_SIZE
	.align		4
.L_51:
        /*0084*/ 	.byte	0x04, 0x11
        /*0086*/ 	.short	(.L_53 - .L_52)
	.align		4
.L_52:
        /*0088*/ 	.word	index@(_ZN2at6native61_GLOBAL__N__44eb8e94_28_ForeachBinaryOpScalarList_cu_dda10a6925multi_tensor_apply_kernelINS1_28TensorListScalarListMetadataIdLi1EEENS1_25BinaryOpScalarListFunctorIdLi1ELi1ELi0EEEJSt4plusIdEEEEvT_T0_DpT1_)
        /*008c*/ 	.word	0x00000000


	//----- nvinfo : EIATTR_REGCOUNT
	.align		4
.L_53:
        /*0090*/ 	.byte	0x04, 0x2f
        /*0092*/ 	.short	(.L_55 - .L_54)
	.align		4
.L_54:
        /*0094*/ 	.word	index@(_ZN2at6native61_GLOBAL__N__44eb8e94_28_ForeachBinaryOpScalarList_cu_dda10a6925multi_tensor_apply_kernelINS1_28TensorListScalarListMetadataIfLi1EEENS1_25BinaryOpScalarListFunctorIfLi1ELi1ELi0EEEJSt4plusIfEEEEvT_T0_DpT1_)
        /*0098*/ 	.word	0x0000001c


	//----- nvinfo : EIATTR_FRAME_SIZE
	.align		4
.L_55:
        /*009c*/ 	.byte	0x04, 0x11
        /*009e*/ 	.short	(.L_57 - .L_56)
	.align		4
.L_56:
        /*00a0*/ 	.word	index@(_ZN2at6native61_GLOBAL__N__44eb8e94_28_ForeachBinaryOpScalarList_cu_dda10a6925multi_tensor_apply_kernelINS1_28TensorListScalarListMetadataIfLi1EEENS1_25BinaryOpScalarListFunctorIfLi1ELi1ELi0EEEJSt4plusIfEEEEvT_T0_DpT1_)
        /*00a4*/ 	.word	0x00000000


	//----- nvinfo : EIATTR_REGCOUNT
	.align		4
.L_57:
        /*00a8*/ 	.byte	0x04, 0x2f
        /*00aa*/ 	.short	(.L_59 - .L_58)
	.align		4
.L_58:
        /*00ac*/ 	.word	index@(_ZN2at6native61_GLOBAL__N__44eb8e94_28_ForeachBinaryOpScalarList_cu_dda10a6925multi_tensor_apply_kernelINS1_28TensorListScalarListMetadataIN3c107complexIdEELi1EEENS1_25BinaryOpScalarListFunctorIS6_Li1ELi1ELi0EEEJSt4plusIS6_EEEEvT_T0_DpT1_)
        /*00b0*/ 	.word	0x00000020


	//----- nvinfo : EIATTR_FRAME_SIZE
	.align		4
.L_59:
        /*00b4*/ 	.byte	0x04, 0x11
        /*00b6*/ 	.short	(.L_61 - .L_60)
	.align		4
.L_60:
        /*00b8*/ 	.word	index@(_ZN2at6native61_GLOBAL__N__44eb8e94_28_ForeachBinaryOpScalarList_cu_dda10a6925multi_tensor_apply_kernelINS1_28TensorListScalarListMetadataIN3c107complexIdEELi1EEENS1_25BinaryOpScalarListFunctorIS6_Li1ELi1ELi0EEEJSt4plusIS6_EEEEvT_T0_DpT1_)
        /*00bc*/ 	.word	0x00000000


	//----- nvinfo : EIATTR_REGCOUNT
	.align		4
.L_61:
        /*00c0*/ 	.byte	0x04, 0x2f
        /*00c2*/ 	.short	(.L_63 - .L_62)
	.align		4
.L_62:
        /*00c4*/ 	.word	index@(_ZN2at6native61_GLOBAL__N__44eb8e94_28_ForeachBinaryOpScalarList_cu_dda10a6925multi_tensor_apply_kernelINS1_28TensorListScalarListMetadataIN3c107complexIfEELi1EEENS1_25BinaryOpScalarListFunctorIS6_Li1ELi1ELi0EEEJSt4plusIS6_EEEEvT_T0_DpT1_)
        /*00c8*/ 	.word	0x00000020


	//----- nvinfo : EIATTR_FRAME_SIZE
	.align		4
.L_63:
        /*00cc*/ 	.byte	0x04, 0x11
        /*00ce*/ 	.short	(.L_65 - .L_64)
	.align		4
.L_64:
        /*00d0*/ 	.word	index@(_ZN2at6native61_GLOBAL__N__44eb8e94_28_ForeachBinaryOpScalarList_cu_dda10a6925multi_tensor_apply_kernelINS1_28TensorListScalarListMetadataIN3c107complexIfEELi1EEENS1_25BinaryOpScalarListFunctorIS6_Li1ELi1ELi0EEEJSt4plusIS6_EEEEvT_T0_DpT1_)
        /*00d4*/ 	.word	0x00000000


	//----- nvinfo : EIATTR_REGCOUNT
	.align		4
.L_65:
        /*00d8*/ 	.byte	0x04, 0x2f
        /*00da*/ 	.short	(.L_67 - .L_66)
	.align		4
.L_66:
        /*00dc*/ 	.word	index@(_ZN2at6native61_GLOBAL__N__44eb8e94_28_ForeachBinaryOpScalarList_cu_dda10a6925multi_tensor_apply_kernelINS1_28TensorListScalarListMetadataIbLi1EEENS1_25BinaryOpScalarListFunctorIbLi1ELi1ELi0EEEJSt4plusIbEEEEvT_T0_DpT1_)
        /*00e0*/ 	.word	0x0000001c


	//----- nvinfo : EIATTR_FRAME_SIZE
	.align		4
.L_67:
        /*00e4*/ 	.byte	0x04, 0x11
        /*00e6*/ 	.short	(.L_69 - .L_68)
	.align		4
.L_68:
        /*00e8*/ 	.word	index@(_ZN2at6native61_GLOBAL__N__44eb8e94_28_ForeachBinaryOpScalarList_cu_dda10a6925multi_tensor_apply_kernelINS1_28TensorListScalarListMetadataIbLi1EEENS1_25BinaryOpScalarListFunctorIbLi1ELi1ELi0EEEJSt4plusIbEEEEvT_T0_DpT1_)
        /*00ec*/ 	.word	0x00000000


	//----- nvinfo : EIATTR_REGCOUNT
	.align		4
.L_69:
        /*00f0*/ 	.byte	0x04, 0x2f
        /*00f2*/ 	.short	(.L_71 - .L_70)
	.align		4
.L_70:
        /*00f4*/ 	.word	index@(_ZN2at6native61_GLOBAL__N__44eb8e94_28_ForeachBinaryOpScalarList_cu_dda10a6925multi_tensor_apply_kernelINS1_28TensorListScalarListMetadataIfLi1EEENS1_25BinaryOpScalarListFunctorIN3c104HalfELi1ELi1ELi0EEEJSt4plusIfEEEEvT_T0_DpT1_)
        /*00f8*/ 	.word	0x0000001c


	//----- nvinfo : EIATTR_FRAME_SIZE
	.align		4
.L_71:
        /*00fc*/ 	.byte	0x04, 0x11
        /*00fe*/ 	.short	(.L_73 - .L_72)
	.align		4
.L_72:
        /*0100*/ 	.word	index@(_ZN2at6native61_GLOBAL__N__44eb8e94_28_ForeachBinaryOpScalarList_cu_dda10a6925multi_tensor_apply_kernelINS1_28TensorListScalarListMetadataIfLi1EEENS1_25BinaryOpScalarListFunctorIN3c104HalfELi1ELi1ELi0EEEJSt4plusIfEEEEvT_T0_DpT1_)
        /*0104*/ 	.word	0x00000000


	//----- nvinfo : EIATTR_REGCOUNT
	.align		4
.L_73:
        /*0108*/ 	.byte	0x04, 0x2f
        /*010a*/ 	.short	(.L_75 - .L_74)
	.align		4
.L_74:
        /*010c*/ 	.word	index@(_ZN2at6native61_GLOBAL__N__44eb8e94_28_ForeachBinaryOpScalarList_cu_dda10a6925multi_tensor_apply_kernelINS1_28TensorListScalarListMetadataIfLi1EEENS1_25BinaryOpScalarListFunctorIN3c108BFloat16ELi1ELi1ELi0EEEJSt4plusIfEEEEvT_T0_DpT1_)
        /*0110*/ 	.word	0x0000001c


	//----- nvinfo : EIATTR_FRAME_SIZE
	.align		4
.L_75:
        /*0114*/ 	.byte	0x04, 0x11
        /*0116*/ 	.short	(.L_77 - .L_76)
	.align		4
.L_76:
        /*0118*/ 	.word	index@(_ZN2at6native61_GLOBAL__N__44eb8e94_28_ForeachBinaryOpScalarList_cu_dda10a6925multi_tensor_apply_kernelINS1_28TensorListScalarListMetadataIfLi1EEENS1_25BinaryOpScalarListFunctorIN3c108BFloat16ELi1ELi1ELi0EEEJSt4plusIfEEEEvT_T0_DpT1_)
        /*011c*/ 	.word	0x00000000


	//----- nvinfo : EIATTR_REGCOUNT
	.align		4
.L_77:
        /*0120*/ 	.byte	0x04, 0x2f
        /*0122*/ 	.short	(.L_79 - .L_78)
	.align		4
.L_78:
        /*0124*/ 	.word	index@(_ZN2at6native61_GLOBAL__N__44eb8e94_28_ForeachBinaryOpScalarList_cu_dda10a6925multi_tensor_apply_kernelINS1_28TensorListScalarListMetadataIhLi2EEENS1_25BinaryOpScalarListFunctorIhLi2ELi1ELi1EEEJSt4plusIhEEEEvT_T0_DpT1_)
        /*0128*/ 	.word	0x00000020


	//----- nvinfo : EIATTR_FRAME_SIZE
	.align		4
.L_79:
        /*012c*/ 	.byte	0x04, 0x11
        /*012e*/ 	.short	(.L_81 - .L_80)
	.align		4
.L_80:
        /*0130*/ 	.word	index@(_ZN2at6native61_GLOBAL__N__44eb8e94_28_ForeachBinaryOpScalarList_cu_dda10a6925multi_tensor_apply_kernelINS1_28TensorListScalarListMetadataIhLi2EEENS1_25BinaryOpScalarListFunctorIhLi2ELi1ELi1EEEJSt4plusIhEEEEvT_T0_DpT1_)
        /*0134*/ 	.word	0x00000000


	//----- nvinfo : EIATTR_REGCOUNT
	.align		4
.L_81:
        /*0138*/ 	.byte	0x04, 0x2f
        /*013a*/ 	.short	(.L_83 - .L_82)
	.align		4
.L_82:
        /*013c*/ 	.word	index@(_ZN2at6native61_GLOBAL__N__44eb8e94_28_ForeachBinaryOpScalarList_cu_dda10a6925multi_tensor_apply_kernelINS1_28TensorListScalarListMetadataIaLi2EEENS1_25BinaryOpScalarListFunctorIaLi2ELi1ELi1EEEJSt4plusIaEEEEvT_T0_DpT1_)
        /*0140*/ 	.word	0x00000020


	//----- nvinfo : EIATTR_FRAME_SIZE
	.align		4
.L_83:
        /*0144*/ 	.byte	0x04, 0x11
        /*0146*/ 	.short	(.L_85 - .L_84)
	.align		4
.L_84:
        /*0148*/ 	.word	index@(_ZN2at6native61_GLOBAL__N__44eb8e94_28_ForeachBinaryOpScalarList_cu_dda10a6925multi_tensor_apply_kernelINS1_28TensorListScalarListMetadataIaLi2EEENS1_25BinaryOpScalarListFunctorIaLi2ELi1ELi1EEEJSt4plusIaEEEEvT_T0_DpT1_)
        /*014c*/ 	.word	0x00000000


	//----- nvinfo : EIATTR_REGCOUNT
	.align		4
.L_85:
        /*0150*/ 	.byte	0x04, 0x2f
        /*0152*/ 	.short	(.L_87 - .L_86)
	.align		4
.L_86:
        /*0154*/ 	.word	index@(_ZN2at6native61_GLOBAL__N__44eb8e94_28_ForeachBinaryOpScalarList_cu_dda10a6925multi_tensor_apply_kernelINS1_28TensorListScalarListMetadataIiLi2EEENS1_25BinaryOpScalarListFunctorIiLi2ELi1ELi1EEEJSt4plusIiEEEEvT_T0_DpT1_)
        /*0158*/ 	.word	0x00000020


	//----- nvinfo : EIATTR_FRAME_SIZE
	.align		4
.L_87:
        /*015c*/ 	.byte	0x04, 0x11
        /*015e*/ 	.short	(.L_89 - .L_88)
	.align		4
.L_88:
        /*0160*/ 	.word	index@(_ZN2at6native61_GLOBAL__N__44eb8e94_28_ForeachBinaryOpScalarList_cu_dda10a6925multi_tensor_apply_kernelINS1_28TensorListScalarListMetadataIiLi2EEENS1_25BinaryOpScalarListFunctorIiLi2ELi1ELi1EEEJSt4plusIiEEEEvT_T0_DpT1_)
        /*0164*/ 	.word	0x00000000


	//----- nvinfo : EIATTR_REGCOUNT
	.align		4
.L_89:
        /*0168*/ 	.byte	0x04, 0x2f
        /*016a*/ 	.short	(.L_91 - .L_90)
	.align		4
.L_90:
        /*016c*/ 	.word	index@(_ZN2at6native61_GLOBAL__N__44eb8e94_28_ForeachBinaryOpScalarList_cu_dda10a6925multi_tensor_apply_kernelINS1_28TensorListScalarListMetadataIlLi2EEENS1_25BinaryOpScalarListFunctorIlLi2ELi1ELi1EEEJSt4plusIlEEEEvT_T0_DpT1_)
        /*0170*/ 	.word	0x0000001f


	//----- nvinfo : EIATTR_FRAME_SIZE
	.align		4
.L_91:
        /*0174*/ 	.byte	0x04, 0x11
        /*0176*/ 	.short	(.L_93 - .L_92)
	.align		4
.L_92:
        /*0178*/ 	.word	index@(_ZN2at6native61_GLOBAL__N__44eb8e94_28_ForeachBinaryOpScalarList_cu_dda10a6925multi_tensor_apply_kernelINS1_28TensorListScalarListMetadataIlLi2EEENS1_25BinaryOpScalarListFunctorIlLi2ELi1ELi1EEEJSt4plusIlEEEEvT_T0_DpT1_)
        /*017c*/ 	.word	0x00000000


	//----- nvinfo : EIATTR_REGCOUNT
	.align		4
.L_93:
        /*0180*/ 	.byte	0x04, 0x2f
        /*0182*/ 	.short	(.L_95 - .L_94)
	.align		4
.L_94:
        /*0184*/ 	.word	index@(_ZN2at6native61_GLOBAL__N__44eb8e94_28_ForeachBinaryOpScalarList_cu_dda10a6925multi_tensor_apply_kernelINS1_28TensorListScalarListMetadataIsLi2EEENS1_25BinaryOpScalarListFunctorIsLi2ELi1ELi1EEEJSt4plusIsEEEEvT_T0_DpT1_)
        /*0188*/ 	.word	0x00000020


	//----- nvinfo : EIATTR_FRAME_SIZE
	.align		4
.L_95:
        /*018c*/ 	.byte	0x04, 0x11
        /*018e*/ 	.short	(.L_97 - .L_96)
	.align		4
.L_96:
        /*0190*/ 	.word	index@(_ZN2at6native61_GLOBAL__N__44eb8e94_28_ForeachBinaryOpScalarList_cu_dda10a6925multi_tensor_apply_kernelINS1_28TensorListScalarListMetadataIsLi2EEENS1_25BinaryOpScalarListFunctorIsLi2ELi1ELi1EEEJSt4plusIsEEEEvT_T0_DpT1_)
        /*0194*/ 	.word	0x00000000


	//----- nvinfo : EIATTR_REGCOUNT
	.align		4
.L_97:
        /*0198*/ 	.byte	0x04, 0x2f
        /*019a*/ 	.short	(.L_99 - .L_98)
	.align		4
.L_98:
        /*019c*/ 	.word	index@(_ZN2at6native61_GLOBAL__N__44eb8e94_28_ForeachBinaryOpScalarList_cu_dda10a6925multi_tensor_apply_kernelINS1_28TensorListScalarListMetadataIdLi2EEENS1_25BinaryOpScalarListFunctorIdLi2ELi1ELi1EEEJSt4plusIdEEEEvT_T0_DpT1_)
        /*01a0*/ 	.word	0x00000020


	//----- nvinfo : EIATTR_FRAME_SIZE
	.align		4
.L_99:
        /*01a4*/ 	.byte	0x04, 0x11
        /*01a6*/ 	.short	(.L_101 - .L_100)
	.align		4
.L_100:
        /*01a8*/ 	.word	index@(_ZN2at6native61_GLOBAL__N__44eb8e94_28_ForeachBinaryOpScalarList_cu_dda10a6925multi_tensor_apply_kernelINS1_28TensorListScalarListMetadataIdLi2EEENS1_25BinaryOpScalarListFunctorIdLi2ELi1ELi1EEEJSt4plusIdEEEEvT_T0_DpT1_)
        /*01ac*/ 	.word	0x00000000


	//----- nvinfo : EIATTR_REGCOUNT
	.align		4
.L_101:
        /*01b0*/ 	.byte	0x04, 0x2f
        /*01b2*/ 	.short	(.L_103 - .L_102)
	.align		4
.L_102:
        /*01b4*/ 	.word	index@(_ZN2at6native61_GLOBAL__N__44eb8e94_28_ForeachBinaryOpScalarList_cu_dda10a6925multi_tensor_apply_kernelINS1_28TensorListScalarListMetadataIfLi2EEENS1_25BinaryOpScalarListFunctorIfLi2ELi1ELi1EEEJSt4plusIfEEEEvT_T0_DpT1_)
        /*01b8*/ 	.word	0x00000020


	//----- nvinfo : EIATTR_FRAME_SIZE
	.align		4
.L_103:
        /*01bc*/ 	.byte	0x04, 0x11
        /*01be*/ 	.short	(.L_105 - .L_104)
	.align		4
.L_104:
        /*01c0*/ 	.word	index@(_ZN2at6native61_GLOBAL__N__44eb8e94_28_ForeachBinaryOpScalarList_cu_dda10a6925multi_tensor_apply_kernelINS1_28TensorListScalarListMetadataIfLi2EEENS1_25BinaryOpScalarListFunctorIfLi2ELi1ELi1EEEJSt4plusIfEEEEvT_T0_DpT1_)
        /*01c4*/ 	.word	0x00000000


	//----- nvinfo : EIATTR_REGCOUNT
	.align		4
.L_105:
        /*01c8*/ 	.byte	0x04, 0x2f
        /*01ca*/ 	.short	(.L_107 - .L_106)
	.align		4
.L_106:
        /*01cc*/ 	.word	index@(_ZN2at6native61_GLOBAL__N__44eb8e94_28_ForeachBinaryOpScalarList_cu_dda10a6925multi_tensor_apply_kernelINS1_28TensorListScalarListMetadataIN3c107complexIdEELi2EEENS1_25BinaryOpScalarListFunctorIS6_Li2ELi1ELi1EEEJSt4plusIS6_EEEEvT_T0_DpT1_)
        /*01d0*/ 	.word	0x00000020


	//----- nvinfo : EIATTR_FRAME_SIZE
	.align		4
.L_107:
        /*01d4*/ 	.byte	0x04, 0x11
        /*01d6*/ 	.short	(.L_109 - .L_108)
	.align		4
.L_108:
        /*01d8*/ 	.word	index@(_ZN2at6native61_GLOBAL__N__44eb8e94_28_ForeachBinaryOpScalarList_cu_dda10a6925multi_tensor_apply_kernelINS1_28TensorListScalarListMetadataIN3c107complexIdEELi2EEENS1_25BinaryOpScalarListFunctorIS6_Li2ELi1ELi1EEEJSt4plusIS6_EEEEvT_T0_DpT1_)
        /*01dc*/ 	.word	0x00000000


	//----- nvinfo : EIATTR_REGCOUNT
	.align		4
.L_109:
        /*01e0*/ 	.byte	0x04, 0x2f
        /*01e2*/ 	.short	(.L_111 - .L_110)
	.align		4
.L_110:
        /*01e4*/ 	.word	index@(_ZN2at6native61_GLOBAL__N__44eb8e94_28_ForeachBinaryOpScalarList_cu_dda10a6925multi_tensor_apply_kernelINS1_28TensorListScalarListMetadataIN3c107complexIfEELi2EEENS1_25BinaryOpScalarListFunctorIS6_Li2ELi1ELi1EEEJSt4plusIS6_EEEEvT_T0_DpT1_)
        /*01e8*/ 	.word	0x0000001f


	//----- nvinfo : EIATTR_FRAME_SIZE
	.align		4
.L_111:
        /*01ec*/ 	.byte	0x04, 0x11
        /*01ee*/ 	.short	(.L_113 - .L_112)
	.align		4
.L_112:
        /*01f0*/ 	.word	index@(_ZN2at6native61_GLOBAL__N__44eb8e94_28_ForeachBinaryOpScalarList_cu_dda10a6925multi_tensor_apply_kernelINS1_28TensorListScalarListMetadataIN3c107complexIfEELi2EEENS1_25BinaryOpScalarListFunctorIS6_Li2ELi1ELi1EEEJSt4plusIS6_EEEEvT_T0_DpT1_)
        /*01f4*/ 	.word	0x00000000


	//----- nvinfo : EIATTR_REGCOUNT
	.align		4
.L_113:
        /*01f8*/ 	.byte	0x04, 0x2f
        /*01fa*/ 	.short	(.L_115 - .L_114)
	.align		4
.L_114:
        /*01fc*/ 	.word	index@(_ZN2at6native61_GLOBAL__N__44eb8e94_28_ForeachBinaryOpScalarList_cu_dda10a6925multi_tensor_apply_kernelINS1_28TensorListScalarListMetadataIbLi2EEENS1_25BinaryOpScalarListFunctorIbLi2ELi1ELi1EEEJSt4plusIbEEEEvT_T0_DpT1_)
        /*0200*/ 	.word	0x00000020


	//----- nvinfo : EIATTR_FRAME_SIZE
	.align		4
.L_115:
        /*0204*/ 	.byte	0x04, 0x11
        /*0206*/ 	.short	(.L_117 - .L_116)
	.align		4
.L_116:
        /*0208*/ 	.word	index@(_ZN2at6native61_GLOBAL__N__44eb8e94_28_ForeachBinaryOpScalarList_cu_dda10a6925multi_tensor_apply_kernelINS1_28TensorListScalarListMetadataIbLi2EEENS1_25BinaryOpScalarListFunctorIbLi2ELi1ELi1EEEJSt4plusIbEEEEvT_T0_DpT1_)
        /*020c*/ 	.word	0x00000000


	//----- nvinfo : EIATTR_REGCOUNT
	.align		4
.L_117:
        /*0210*/ 	.byte	0x04, 0x2f
        /*0212*/ 	.short	(.L_119 - .L_118)
	.align		4
.L_118:
        /*0214*/ 	.word	index@(_ZN2at6native61_GLOBAL__N__44eb8e94_28_ForeachBinaryOpScalarList_cu_dda10a6925multi_tensor_apply_kernelINS1_28TensorListScalarListMetadataIfLi2EEENS1_25BinaryOpScalarListFunctorIN3c104HalfELi2ELi1ELi1EEEJSt4plusIfEEEEvT_T0_DpT1_)
        /*0218*/ 	.word	0x00000020


	//----- nvinfo : EIATTR_FRAME_SIZE
	.align		4
.L_119:
        /*021c*/ 	.byte	0x04, 0x11
        /*021e*/ 	.short	(.L_121 - .L_120)
	.align		4
.L_120:
        /*0220*/ 	.word	index@(_ZN2at6native61_GLOBAL__N__44eb8e94_28_ForeachBinaryOpScalarList_cu_dda10a6925multi_tensor_apply_kernelINS1_28TensorListScalarListMetadataIfLi2EEENS1_25BinaryOpScalarListFunctorIN3c104HalfELi2ELi1ELi1EEEJSt4plusIfEEEEvT_T0_DpT1_)
        /*0224*/ 	.word	0x00000000


	//----- nvinfo : EIATTR_REGCOUNT
	.align		4
.L_121:
        /*0228*/ 	.byte	0x04, 0x2f
        /*022a*/ 	.short	(.L_123 - .L_122)
	.align		4
.L_122:
        /*022c*/ 	.word	index@(_ZN2at6native61_GLOBAL__N__44eb8e94_28_ForeachBinaryOpScalarList_cu_dda10a6925multi_tensor_apply_kernelINS1_28TensorListScalarListMetadataIfLi2EEENS1_25BinaryOpScalarListFunctorIN3c108BFloat16ELi2ELi1ELi1EEEJSt4plusIfEEEEvT_T0_DpT1_)
        /*0230*/ 	.word	0x00000020


	//----- nvinfo : EIATTR_FRAME_SIZE
	.align		4
.L_123:
        /*0234*/ 	.byte	0x04, 0x11
        /*0236*/ 	.short	(.L_125 - .L_124)
	.align		4
.L_124:
        /*0238*/ 	.word	index@(_ZN2at6native61_GLOBAL__N__44eb8e94_28_ForeachBinaryOpScalarList_cu_dda10a6925multi_tensor_apply_kernelINS1_28TensorListScalarListMetadataIfLi2EEENS1_25BinaryOpScalarListFunctorIN3c108BFloat16ELi2ELi1ELi1EEEJSt4plusIfEEEEvT_T0_DpT1_)
        /*023c*/ 	.word	0x00000000


	//----- nvinfo : EIATTR_REGCOUNT
	.align		4
.L_125:
        /*0240*/ 	.byte	0x04, 0x2f
        /*0242*/ 	.short	(.L_127 - .L_126)
	.align		4
.L_126:
        /*0244*/ 	.word	index@(_ZN2at6native61_GLOBAL__N__44eb8e94_28_ForeachBinaryOpScalarList_cu_dda10a6925multi_tensor_apply_kernelINS1_28TensorListScalarListMetadataIhLi1EEENS1_25BinaryOpScalarListFunctorIhLi1ELi1ELi0EEEJSt10multipliesIhEEEEvT_T0_DpT1_)
        /*0248*/ 	.word	0x0000001c


	//----- nvinfo : EIATTR_FRAME_SIZE
	.align		4
.L_127:
        /*024c*/ 	.byte	0x04, 0x11
        /*024e*/ 	.short	(.L_129 - .L_128)
	.align		4
.L_128:
        /*0250*/ 	.word	index@(_ZN2at6native61_GLOBAL__N__44eb8e94_28_ForeachBinaryOpScalarList_cu_dda10a6925multi_tensor_apply_kernelINS1_28TensorListScalarListMetadataIhLi1EEENS1_25BinaryOpScalarListFunctorIhLi1ELi1ELi0EEEJSt10multipliesIhEEEEvT_T0_DpT1_)
        /*0254*/ 	.word	0x00000000


	//----- nvinfo : EIATTR_REGCOUNT
	.align		4
.L_129:
        /*0258*/ 	.byte	0x04, 0x2f
        /*025a*/ 	.short	(.L_131 - .L_130)
	.align		4
.L_130:
        /*025c*/ 	.word	index@(_ZN2at6native61_GLOBAL__N__44eb8e94_28_ForeachBinaryOpScalarList_cu_dda10a6925multi_tensor_apply_kernelINS1_28TensorListScalarListMetadataIaLi1EEENS1_25BinaryOpScalarListFunctorIaLi1ELi1ELi0EEEJSt10multipliesIaEEEEvT_T0_DpT1_)
        /*0260*/ 	.word	0x0000001c


	//----- nvinfo : EIATTR_FRAME_SIZE
	.align		4
.L_131:
        /*0264*/ 	.byte	0x04, 0x11
        /*0266*/ 	.short	(.L_133 - .L_132)
	.align		4
.L_132:
        /*0268*/ 	.word	index@(_ZN2at6native61_GLOBAL__N__44eb8e94_28_ForeachBinaryOpScalarList_cu_dda10a6925multi_tensor_apply_kernelINS1_28TensorListScalarListMetadataIaLi1EEENS1_25BinaryOpScalarListFunctorIaLi1ELi1ELi0EEEJSt10multipliesIaEEEEvT_T0_DpT1_)
        /*026c*/ 	.word	0x00000000


	//----- nvinfo : EIATTR_REGCOUNT
	.align		4
.L_133:
        /*0270*/ 	.byte	0x04, 0x2f
        /*0272*/ 	.short	(.L_135 - .L_134)
	.align		4
.L_134:
        /*0274*/ 	.word	index@(_ZN2at6native61_GLOBAL__N__44eb8e94_28_ForeachBinaryOpScalarList_cu_dda10a6925multi_tensor_apply_kernelINS1_28TensorListScalarListMetadataIiLi1EEENS1_25BinaryOpScalarListFunctorIiLi1ELi1ELi0EEEJSt10multipliesIiEEEEvT_T0_DpT1_)
        /*0278*/ 	.word	0x0000001c


	//----- nvinfo : EIATTR_FRAME_SIZE
	.align		4
.L_135:
        /*027c*/ 	.byte	0x04, 0x11
        /*027e*/ 	.short	(.L_137 - .L_136)
	.align		4
.L_136:
        /*0280*/ 	.word	index@(_ZN2at6native61_GLOBAL__N__44eb8e94_28_ForeachBinaryOpScalarList_cu_dda10a6925multi_tensor_apply_kernelINS1_28TensorListScalarListMetadataIiLi1EEENS1_25BinaryOpScalarListFunctorIiLi1ELi1ELi0EEEJSt10multipliesIiEEEEvT_T0_DpT1_)
        /*0284*/ 	.word	0x00000000


	//----- nvinfo : EIATTR_REGCOUNT
	.align		4
.L_137:
        /*0288*/ 	.byte	0x04, 0x2f
        /*028a*/ 	.short	(.L_139 - .L_138)
	.align		4
.L_138:
        /*028c*/ 	.word	index@(_ZN2at6native61_GLOBAL__N__44eb8e94_28_ForeachBinaryOpScalarList_cu_dda10a6925multi_tensor_apply_kernelINS1_28TensorListScalarListMetadataIlLi1EEENS1_25BinaryOpScalarListFunctorIlLi1ELi1ELi0EEEJSt10multipliesIlEEEEvT_T0_DpT1_)
        /*0290*/ 	.word	0x00000020


	//----- nvinfo : EIATTR_FRAME_SIZE
	.align		4
.L_139:
        /*0294*/ 	.byte	0x04, 0x11
        /*0296*/ 	.short	(.L_141 - .L_140)
	.align		4
.L_140:
        /*0298*/ 	.word	index@(_ZN2at6native61_GLOBAL__N__44eb8e94_28_ForeachBinaryOpScalarList_cu_dda10a6925multi_tensor_apply_kernelINS1_28TensorListScalarListMetadataIlLi1EEENS1_25BinaryOpScalarListFunctorIlLi1ELi1ELi0EEEJSt10multipliesIlEEEEvT_T0_DpT1_)
        /*029c*/ 	.word	0x00000000


	//----- nvinfo : EIATTR_REGCOUNT
	.align		4
.L_141:
        /*02a0*/ 	.byte	0x04, 0x2f
        /*02a2*/ 	.short	(.L_143 - .L_142)
	.align		4
.L_142:
        /*02a4*/ 	.word	index@(_ZN2at6native61_GLOBAL__N__44eb8e94_28_ForeachBinaryOpScalarList_cu_dda10a6925multi_tensor_apply_kernelINS1_28TensorListScalarListMetadataIsLi1EEENS1_25BinaryOpScalarListFunctorIsLi1ELi1ELi0EEEJSt10multipliesIsEEEEvT_T0_DpT1_)
        /*02a8*/ 	.word	0x0000001c


	//----- nvinfo : EIATTR_FRAME_SIZE
	.align		4
.L_143:
        /*02ac*/ 	.byte	0x04, 0x11
        /*02ae*/ 	.short	(.L_145 - .L_144)
	.align		4
.L_144:
        /*02b0*/ 	.word	index@(_ZN2at6native61_GLOBAL__N__44eb8e94_28_ForeachBinaryOpScalarList_cu_dda10a6925multi_tensor_apply_kernelINS1_28TensorListScalarListMetadataIsLi1EEENS1_25BinaryOpScalarListFunctorIsLi1ELi1ELi0EEEJSt10multipliesIsEEEEvT_T0_DpT1_)
        /*02b4*/ 	.word	0x00000000


	//----- nvinfo : EIATTR_REGCOUNT
	.align		4
.L_145:
        /*02b8*/ 	.byte	0x04, 0x2f
        /*02ba*/ 	.short	(.L_147 - .L_146)
	.align		4
.L_146:
        /*02bc*/ 	.word	index@(_ZN2at6native61_GLOBAL__N__44eb8e94_28_ForeachBinaryOpScalarList_cu_dda10a6925multi_tensor_apply_kernelINS1_28TensorListScalarListMetadataIdLi1EEENS1_25BinaryOpScalarListFunctorIdLi1ELi1ELi0EEEJSt10multipliesIdEEEEvT_T0_DpT1_)
        /*02c0*/ 	.word	0x0000001e


	//----- nvinfo : EIATTR_FRAME_SIZE
	.align		4
.L_147:
        /*02c4*/ 	.byte	0x04, 0x11
        /*02c6*/ 	.short	(.L_149 - .L_148)
	.align		4
.L_148:
        /*02c8*/ 	.word	index@(_ZN2at6native61_GLOBAL__N__44eb8e94_28_ForeachBinaryOpScalarList_cu_dda10a6925multi_tensor_apply_kernelINS1_28TensorListScalarListMetadataIdLi1EEENS1_25BinaryOpScalarListFunctorIdLi1ELi1ELi0EEEJSt10multipliesIdEEEEvT_T0_DpT1_)
        /*02cc*/ 	.word	0x00000000


	//----- nvinfo : EIATTR_REGCOUNT
	.align		4
.L_149:
        /*02d0*/ 	.byte	0x04, 0x2f
        /*02d2*/ 	.short	(.L_151 - .L_150)
	.align		4
.L_150:
        /*02d4*/ 	.word	index@(_ZN2at6native61_GLOBAL__N__44eb8e94_28_ForeachBinaryOpScalarList_cu_dda10a6925multi_tensor_apply_kernelINS1_28TensorListScalarListMetadataIfLi1EEENS1_25BinaryOpScalarListFunctorIfLi1ELi1ELi0EEEJSt10multipliesIfEEEEvT_T0_DpT1_)
        /*02d8*/ 	.word	0x0000001c


	//----- nvinfo : EIATTR_FRAME_SIZE
	.align		4
.L_151:
        /*02dc*/ 	.byte	0x04, 0x11
        /*02de*/ 	.short	(.L_153 - .L_152)
	.align		4
.L_152:
        /*02e0*/ 	.word	index@(_ZN2at6native61_GLOBAL__N__44eb8e94_28_ForeachBinaryOpScalarList_cu_dda10a6925multi_tensor_apply_kernelINS1_28TensorListScalarListMetadataIfLi1EEENS1_25BinaryOpScalarListFunctorIfLi1ELi1ELi0EEEJSt10multipliesIfEEEEvT_T0_DpT1_)
        /*02e4*/ 	.word	0x00000000


	//----- nvinfo : EIATTR_REGCOUNT
	.align		4
.L_153:
        /*02e8*/ 	.byte	0x04, 0x2f
        /*02ea*/ 	.short	(.L_155 - .L_154)
	.align		4
.L_154:
        /*02ec*/ 	.word	index@(_ZN2at6native61_GLOBAL__N__44eb8e94_28_ForeachBinaryOpScalarList_cu_dda10a6925multi_tensor_apply_kernelINS1_28TensorListScalarListMetadataIN3c107complexIdEELi1EEENS1_25BinaryOpScalarListFunctorIS6_Li1ELi1ELi0EEEJSt10multipliesIS6_EEEEvT_T0_DpT1_)
        /*02f0*/ 	.word	0x00000020


	//----- nvinfo : EIATTR_FRAME_SIZE
	.align		4
.L_155:
        /*02f4*/ 	.byte	0x04, 0x11
        /*02f6*/ 	.short	(.L_157 - .L_156)
	.align		4
.L_156:
        /*02f8*/ 	.word	index@(_ZN2at6native61_GLOBAL__N__44eb8e94_28_ForeachBinaryOpScalarList_cu_dda10a6925multi_tensor_apply_kernelINS1_28TensorListScalarListMetadataIN3c107complexIdEELi1EEENS1_25BinaryOpScalarListFunctorIS6_Li1ELi1ELi0EEEJSt10multipliesIS6_EEEEvT_T0_DpT1_)
        /*02fc*/ 	.word	0x00000000


	//----- nvinfo : EIATTR_REGCOUNT
	.align		4
.L_157:
        /*0300*/ 	.byte	0x04, 0x2f
        /*0302*/ 	.short	(.L_159 - .L_158)
	.align		4
.L_158:
        /*0304*/ 	.word	index@(_ZN2at6native61_GLOBAL__N__44eb8e94_28_ForeachBinaryOpScalarList_cu_dda10a6925multi_tensor_apply_kernelINS1_28TensorListScalarListMetadataIN3c107complexIfEELi1EEENS1_25BinaryOpScalarListFunctorIS6_Li1ELi1ELi0EEEJSt10multipliesIS6_EEEEvT_T0_DpT1_)
        /*0308*/ 	.word	0x00000020


	//----- nvinfo : EIATTR_FRAME_SIZE
	.align		4
.L_159:
        /*030c*/ 	.byte	0x04, 0x11
        /*030e*/ 	.short	(.L_161 - .L_160)
	.align		4
.L_160:
        /*0310*/ 	.word	index@(_ZN2at6native61_GLOBAL__N__44eb8e94_28_ForeachBinaryOpScalarList_cu_dda10a6925multi_tensor_apply_kernelINS1_28TensorListScalarListMetadataIN3c107complexIfEELi1EEENS1_25BinaryOpScalarListFunctorIS6_Li1ELi1ELi0EEEJSt10multipliesIS6_EEEEvT_T0_DpT1_)
        /*0314*/ 	.word	0x00000000


	//----- nvinfo : EIATTR_REGCOUNT
	.align		4
.L_161:
        /*0318*/ 	.byte	0x04, 0x2f
        /*031a*/ 	.short	(.L_163 - .L_162)
	.align		4
.L_162:
        /*031c*/ 	.word	index@(_ZN2at6native61_GLOBAL__N__44eb8e94_28_ForeachBinaryOpScalarList_cu_dda10a6925multi_tensor_apply_kernelINS1_28TensorListScalarListMetadataIbLi1EEENS1_25BinaryOpScalarListFunctorIbLi1ELi1ELi0EEEJSt10multipliesIbEEEEvT_T0_DpT1_)
        /*0320*/ 	.word	0x0000001c


	//----- nvinfo : EIATTR_FRAME_SIZE
	.align		4
.L_163:
        /*0324*/ 	.byte	0x04, 0x11
        /*0326*/ 	.short	(.L_165 - .L_164)
	.align		4
.L_164:
        /*0328*/ 	.word	index@(_ZN2at6native61_GLOBAL__N__44eb8e94_28_ForeachBinaryOpScalarList_cu_dda10a6925multi_tensor_apply_kernelINS1_28TensorListScalarListMetadataIbLi1EEENS1_25BinaryOpScalarListFunctorIbLi1ELi1ELi0EEEJSt10multipliesIbEEEEvT_T0_DpT1_)
        /*032c*/ 	.word	0x00000000


	//----- nvinfo : EIATTR_REGCOUNT
	.align		4
.L_165:
        /*0330*/ 	.byte	0x04, 0x2f
        /*0332*/ 	.short	(.L_167 - .L_166)
	.align		4
.L_166:
        /*0334*/ 	.word	index@(_ZN2at6native61_GLOBAL__N__44eb8e94_28_ForeachBinaryOpScalarList_cu_dda10a6925multi_tensor_apply_kernelINS1_28TensorListScalarListMetadataIfLi1EEENS1_25BinaryOpScalarListFunctorIN3c104HalfELi1ELi1ELi0EEEJSt10multipliesIfEEEEvT_T0_DpT1_)
        /*0338*/ 	.word	0x0000001c


	//----- nvinfo : EIATTR_FRAME_SIZE
	.align		4
.L_167:
        /*033c*/ 	.byte	0x04, 0x11
        /*033e*/ 	.short	(.L_169 - .L_168)
	.align		4
.L_168:
        /*0340*/ 	.word	index@(_ZN2at6native61_GLOBAL__N__44eb8e94_28_ForeachBinaryOpScalarList_cu_dda10a6925multi_tensor_apply_kernelINS1_28TensorListScalarListMetadataIfLi1EEENS1_25BinaryOpScalarListFunctorIN3c104HalfELi1ELi1ELi0EEEJSt10multipliesIfEEEEvT_T0_DpT1_)
        /*0344*/ 	.word	0x00000000


	//----- nvinfo : EIATTR_REGCOUNT
	.align		4
.L_169:
        /*0348*/ 	.byte	0x04, 0x2f
        /*034a*/ 	.short	(.L_171 - .L_170)
	.align		4
.L_170:
        /*034c*/ 	.word	index@(_ZN2at6native61_GLOBAL__N__44eb8e94_28_ForeachBinaryOpScalarList_cu_dda10a6925multi_tensor_apply_kernelINS1_28TensorListScalarListMetadataIfLi1EEENS1_25BinaryOpScalarListFunctorIN3c108BFloat16ELi1ELi1ELi0EEEJSt10multipliesIfEEEEvT_T0_DpT1_)
        /*0350*/ 	.word	0x0000001c


	//----- nvinfo : EIATTR_FRAME_SIZE
	.align		4
.L_171:
        /*0354*/ 	.byte	0x04, 0x11
        /*0356*/ 	.short	(.L_173 - .L_172)
	.align		4
.L_172:
        /*0358*/ 	.word	index@(_ZN2at6native61_GLOBAL__N__44eb8e94_28_ForeachBinaryOpScalarList_cu_dda10a6925multi_tensor_apply_kernelINS1_28TensorListScalarListMetadataIfLi1EEENS1_25BinaryOpScalarListFunctorIN3c108BFloat16ELi1ELi1ELi0EEEJSt10multipliesIfEEEEvT_T0_DpT1_)
        /*035c*/ 	.word	0x00000000


	//----- nvinfo : EIATTR_REGCOUNT
	.align		4
.L_173:
        /*0360*/ 	.byte	0x04, 0x2f
        /*0362*/ 	.short	(.L_175 - .L_174)
	.align		4
.L_174:
        /*0364*/ 	.word	index@(_ZN2at6native61_GLOBAL__N__44eb8e94_28_ForeachBinaryOpScalarList_cu_dda10a6925multi_tensor_apply_kernelINS1_28TensorListScalarListMetadataIhLi2EEENS1_25BinaryOpScalarListFunctorIhLi2ELi1ELi1EEEJSt10multipliesIhEEEEvT_T0_DpT1_)
        /*0368*/ 	.word	0x00000020


	//----- nvinfo : EIATTR_FRAME_SIZE
	.align		4
.L_175:
        /*036c*/ 	.byte	0x04, 0x11
        /*036e*/ 	.short	(.L_177 - .L_176)
	.align		4
.L_176:
        /*0370*/ 	.word	index@(_ZN2at6native61_GLOBAL__N__44eb8e94_28_ForeachBinaryOpScalarList_cu_dda10a6925multi_tensor_apply_kernelINS1_28TensorListScalarListMetadataIhLi2EEENS1_25BinaryOpScalarListFunctorIhLi2ELi1ELi1EEEJSt10multipliesIhEEEEvT_T0_DpT1_)
        /*0374*/ 	.word	0x00000000


	//----- nvinfo : EIATTR_REGCOUNT
	.align		4
.L_177:
        /*0378*/ 	.byte	0x04, 0x2f
        /*037a*/ 	.short	(.L_179 - .L_178)
	.align		4
.L_178:
        /*037c*/ 	.word	index@(_ZN2at6native61_GLOBAL__N__44eb8e94_28_ForeachBinaryOpScalarList_cu_dda10a6925multi_tensor_apply_kernelINS1_28TensorListScalarListMetadataIaLi2EEENS1_25BinaryOpScalarListFunctorIaLi2ELi1ELi1EEEJSt10multipliesIaEEEEvT_T0_DpT1_)
        /*0380*/ 	.word	0x00000020


	//----- nvinfo : EIATTR_FRAME_SIZE
	.align		4
.L_179:
        /*0384*/ 	.byte	0x04, 0x11
        /*0386*/ 	.short	(.L_181 - .L_180)
	.align		4
.L_180:
        /*0388*/ 	.word	index@(_ZN2at6native61_GLOBAL__N__44eb8e94_28_ForeachBinaryOpScalarList_cu_dda10a6925multi_tensor_apply_kernelINS1_28TensorListScalarListMetadataIaLi2EEENS1_25BinaryOpScalarListFunctorIaLi2ELi1ELi1EEEJSt10multipliesIaEEEEvT_T0_DpT1_)
        /*038c*/ 	.word	0x00000000


	//----- nvinfo : EIATTR_REGCOUNT
	.align		4
.L_181:
        /*0390*/ 	.byte	0x04, 0x2f
        /*0392*/ 	.short	(.L_183 - .L_182)
	.align		4
.L_182:
        /*0394*/ 	.word	index@(_ZN2at6native61_GLOBAL__N__44eb8e94_28_ForeachBinaryOpScalarList_cu_dda10a6925multi_tensor_apply_kernelINS1_28TensorListScalarListMetadataIiLi2EEENS1_25BinaryOpScalarListFunctorIiLi2ELi1ELi1EEEJSt10multipliesIiEEEEvT_T0_DpT1_)
        /*0398*/ 	.word	0x00000020


	//----- nvinfo : EIATTR_FRAME_SIZE
	.align		4
.L_183:
        /*039c*/ 	.byte	0x04, 0x11
        /*039e*/ 	.short	(.L_185 - .L_184)
	.align		4
.L_184:
        /*03a0*/ 	.word	index@(_ZN2at6native61_GLOBAL__N__44eb8e94_28_ForeachBinaryOpScalarList_cu_dda10a6925multi_tensor_apply_kernelINS1_28TensorListScalarListMetadataIiLi2EEENS1_25BinaryOpScalarListFunctorIiLi2ELi1ELi1EEEJSt10multipliesIiEEEEvT_T0_DpT1_)
        /*03a4*/ 	.word	0x00000000


	//----- nvinfo : EIATTR_REGCOUNT
	.align		4
.L_185:
        /*03a8*/ 	.byte	0x04, 0x2f
        /*03aa*/ 	.short	(.L_187 - .L_186)
	.align		4
.L_186:
        /*03ac*/ 	.word	index@(_ZN2at6native61_GLOBAL__N__44eb8e94_28_ForeachBinaryOpScalarList_cu_dda10a6925multi_tensor_apply_kernelINS1_28TensorListScalarListMetadataIlLi2EEENS1_25BinaryOpScalarListFunctorIlLi2ELi1ELi1EEEJSt10multipliesIlEEEEvT_T0_DpT1_)
        /*03b0*/ 	.word	0x0000001f


	//----- nvinfo : EIATTR_FRAME_SIZE
	.align		4
.L_187:
        /*03b4*/ 	.byte	0x04, 0x11
        /*03b6*/ 	.short	(.L_189 - .L_188)
	.align		4
.L_188:
        /*03b8*/ 	.word	index@(_ZN2at6native61_GLOBAL__N__44eb8e94_28_ForeachBinaryOpScalarList_cu_dda10a6925multi_tensor_apply_kernelINS1_28TensorListScalarListMetadataIlLi2EEENS1_25BinaryOpScalarListFunctorIlLi2ELi1ELi1EEEJSt10multipliesIlEEEEvT_T0_DpT1_)
        /*03bc*/ 	.word	0x00000000


	//----- nvinfo : EIATTR_REGCOUNT
	.align		4
.L_189:
        /*03c0*/ 	.byte	0x04, 0x2f
        /*03c2*/ 	.short	(.L_191 - .L_190)
	.align		4
.L_190:
        /*03c4*/ 	.word	index@(_ZN2at6native61_GLOBAL__N__44eb8e94_28_ForeachBinaryOpScalarList_cu_dda10a6925multi_tensor_apply_kernelINS1_28TensorListScalarListMetadataIsLi2EEENS1_25BinaryOpScalarListFunctorIsLi2ELi1ELi1EEEJSt10multipliesIsEEEEvT_T0_DpT1_)
        /*03c8*/ 	.word	0x00000020


	//----- nvinfo : EIATTR_FRAME_SIZE
	.align		4
.L_191:
        /*03cc*/ 	.byte	0x04, 0x11
        /*03ce*/ 	.short	(.L_193 - .L_192)
	.align		4
.L_192:
        /*03d0*/ 	.word	index@(_ZN2at6native61_GLOBAL__N__44eb8e94_28_ForeachBinaryOpScalarList_cu_dda10a6925multi_tensor_apply_kernelINS1_28TensorListScalarListMetadataIsLi2EEENS1_25BinaryOpScalarListFunctorIsLi2ELi1ELi1EEEJSt10multipliesIsEEEEvT_T0_DpT1_)
        /*03d4*/ 	.word	0x00000000


	//----- nvinfo : EIATTR_REGCOUNT
	.align		4
.L_193:
        /*03d8*/ 	.byte	0x04, 0x2f
        /*03da*/ 	.short	(.L_195 - .L_194)
	.align		4
.L_194:
        /*03dc*/ 	.word	index@(_ZN2at6native61_GLOBAL__N__44eb8e94_28_ForeachBinaryOpScalarList_cu_dda10a6925multi_tensor_apply_kernelINS1_28TensorListScalarListMetadataIdLi2EEENS1_25BinaryOpScalarListFunctorIdLi2ELi1ELi1EEEJSt10multipliesIdEEEEvT_T0_DpT1_)
        /*03e0*/ 	.word	0x00000020


	//----- nvinfo : EIATTR_FRAME_SIZE
	.align		4
.L_195:
        /*03e4*/ 	.byte	0x04, 0x11
        /*03e6*/ 	.short	(.L_197 - .L_196)
	.align		4
.L_196:
        /*03e8*/ 	.word	index@(_ZN2at6native61_GLOBAL__N__44eb8e94_28_ForeachBinaryOpScalarList_cu_dda10a6925multi_tensor_apply_kernelINS1_28TensorListScalarListMetadataIdLi2EEENS1_25BinaryOpScalarListFunctorIdLi2ELi1ELi1EEEJSt10multipliesIdEEEEvT_T0_DpT1_)
        /*03ec*/ 	.word	0x00000000


	//----- nvinfo : EIATTR_REGCOUNT
	.align		4
.L_197:
        /*03f0*/ 	.byte	0x04, 0x2f
        /*03f2*/ 	.short	(.L_199 - .L_198)
	.align		4
.L_198:
        /*03f4*/ 	.word	index@(_ZN2at6native61_GLOBAL__N__44eb8e94_28_ForeachBinaryOpScalarList_cu_dda10a6925multi_tensor_apply_kernelINS1_28TensorListScalarListMetadataIfLi2EEENS1_25BinaryOpScalarListFunctorIfLi2ELi1ELi1EEEJSt10multipliesIfEEEEvT_T0_DpT1_)
        /*03f8*/ 	.word	0x00000020


	//----- nvinfo : EIATTR_FRAME_SIZE
	.align		4
.L_199:
        /*03fc*/ 	.byte	0x04, 0x11
        /*03fe*/ 	.short	(.L_201 - .L_200)
	.align		4
.L_200:
        /*0400*/ 	.word	index@(_ZN2at6native61_GLOBAL__N__44eb8e94_28_ForeachBinaryOpScalarList_cu_dda10a6925multi_tensor_apply_kernelINS1_28TensorListScalarListMetadataIfLi2EEENS1_25BinaryOpScalarListFunctorIfLi2ELi1ELi1EEEJSt10multipliesIfEEEEvT_T0_DpT1_)
        /*0404*/ 	.word	0x00000000


	//----- nvinfo : EIATTR_REGCOUNT
	.align		4
.L_201:
        /*0408*/ 	.byte	0x04, 0x2f
        /*040a*/ 	.short	(.L_203 - .L_202)
	.align		4
.L_202:
        /*040c*/ 	.word	index@(_ZN2at6native61_GLOBAL__N__44eb8e94_28_ForeachBinaryOpScalarList_cu_dda10a6925multi_tensor_apply_kernelINS1_28TensorListScalarListMetadataIN3c107complexIdEELi2EEENS1_25BinaryOpScalarListFunctorIS6_Li2ELi1ELi1EEEJSt10multipliesIS6_EEEEvT_T0_DpT1_)
        /*0410*/ 	.word	0x00000020


	//----- nvinfo : EIATTR_FRAME_SIZE
	.align		4
.L_203:
        /*0414*/ 	.byte	0x04, 0x11
        /*0416*/ 	.short	(.L_205 - .L_204)
	.align		4
.L_204:
        /*0418*/ 	.word	index@(_ZN2at6native61_GLOBAL__N__44eb8e94_28_ForeachBinaryOpScalarList_cu_dda10a6925multi_tensor_apply_kernelINS1_28TensorListScalarListMetadataIN3c107complexIdEELi2EEENS1_25BinaryOpScalarListFunctorIS6_Li2ELi1ELi1EEEJSt10multipliesIS6_EEEEvT_T0_DpT1_)
        /*041c*/ 	.word	0x00000000


	//----- nvinfo : EIATTR_REGCOUNT
	.align		4
.L_205:
        /*0420*/ 	.byte	0x04, 0x2f
        /*0422*/ 	.short	(.L_207 - .L_206)
	.align		4
.L_206:
        /*0424*/ 	.word	index@(_ZN2at6native61_GLOBAL__N__44eb8e94_28_ForeachBinaryOpScalarList_cu_dda10a6925multi_tensor_apply_kernelINS1_28TensorListScalarListMetadataIN3c107complexIfEELi2EEENS1_25BinaryOpScalarListFunctorIS6_Li2ELi1ELi1EEEJSt10multipliesIS6_EEEEvT_T0_DpT1_)
        /*0428*/ 	.word	0x0000001f


	//----- nvinfo : EIATTR_FRAME_SIZE
	.align		4
.L_207:
        /*042c*/ 	.byte	0x04, 0x11
        /*042e*/ 	.short	(.L_209 - .L_208)
	.align		4
.L_208:
        /*0430*/ 	.word	index@(_ZN2at6native61_GLOBAL__N__44eb8e94_28_ForeachBinaryOpScalarList_cu_dda10a6925multi_tensor_apply_kernelINS1_28TensorListScalarListMetadataIN3c107complexIfEELi2EEENS1_25BinaryOpScalarListFunctorIS6_Li2ELi1ELi1EEEJSt10multipliesIS6_EEEEvT_T0_DpT1_)
        /*0434*/ 	.word	0x00000000


	//----- nvinfo : EIATTR_REGCOUNT
	.align		4
.L_209:
        /*0438*/ 	.byte	0x04, 0x2f
        /*043a*/ 	.short	(.L_211 - .L_210)
	.align		4
.L_210:
        /*043c*/ 	.word	index@(_ZN2at6native61_GLOBAL__N__44eb8e94_28_ForeachBinaryOpScalarList_cu_dda10a6925multi_tensor_apply_kernelINS1_28TensorListScalarListMetadataIbLi2EEENS1_25BinaryOpScalarListFunctorIbLi2ELi1ELi1EEEJSt10multipliesIbEEEEvT_T0_DpT1_)
        /*0440*/ 	.word	0x00000020


	//----- nvinfo : EIATTR_FRAME_SIZE
	.align		4
.L_211:
        /*0444*/ 	.byte	0x04, 0x11
        /*0446*/ 	.short	(.L_213 - .L_212)
	.align		4
.L_212:
        /*0448*/ 	.word	index@(_ZN2at6native61_GLOBAL__N__44eb8e94_28_ForeachBinaryOpScalarList_cu_dda10a6925multi_tensor_apply_kernelINS1_28TensorListScalarListMetadataIbLi2EEENS1_25BinaryOpScalarListFunctorIbLi2ELi1ELi1EEEJSt10multipliesIbEEEEvT_T0_DpT1_)
        /*044c*/ 	.word	0x00000000


	//----- nvinfo : EIATTR_REGCOUNT
	.align		4
.L_213:
        /*0450*/ 	.byte	0x04, 0x2f
        /*0452*/ 	.short	(.L_215 - .L_214)
	.align		4
.L_214:
        /*0454*/ 	.word	index@(_ZN2at6native61_GLOBAL__N__44eb8e94_28_ForeachBinaryOpScalarList_cu_dda10a6925multi_tensor_apply_kernelINS1_28TensorListScalarListMetadataIfLi2EEENS1_25BinaryOpScalarListFunctorIN3c104HalfELi2ELi1ELi1EEEJSt10multipliesIfEEEEvT_T0_DpT1_)
        /*0458*/ 	.word	0x00000020


	//----- nvinfo : EIATTR_FRAME_SIZE
	.align		4
.L_215:
        /*045c*/ 	.byte	0x04, 0x11
        /*045e*/ 	.short	(.L_217 - .L_216)
	.align		4
.L_216:
        /*0460*/ 	.word	index@(_ZN2at6native61_GLOBAL__N__44eb8e94_28_ForeachBinaryOpScalarList_cu_dda10a6925multi_tensor_apply_kernelINS1_28TensorListScalarListMetadataIfLi2EEENS1_25BinaryOpScalarListFunctorIN3c104HalfELi2ELi1ELi1EEEJSt10multipliesIfEEEEvT_T0_DpT1_)
        /*0464*/ 	.word	0x00000000


	//----- nvinfo : EIATTR_REGCOUNT
	.align		4
.L_217:
        /*0468*/ 	.byte	0x04, 0x2f
        /*046a*/ 	.short	(.L_219 - .L_218)
	.align		4
.L_218:
        /*046c*/ 	.word	index@(_ZN2at6native61_GLOBAL__N__44eb8e94_28_ForeachBinaryOpScalarList_cu_dda10a6925multi_tensor_apply_kernelINS1_28TensorListScalarListMetadataIfLi2EEENS1_25BinaryOpScalarListFunctorIN3c108BFloat16ELi2ELi1ELi1EEEJSt10multipliesIfEEEEvT_T0_DpT1_)
        /*0470*/ 	.word	0x00000020


	//----- nvinfo : EIATTR_FRAME_SIZE
	.align		4
.L_219:
        /*0474*/ 	.byte	0x04, 0x11
        /*0476*/ 	.short	(.L_221 - .L_220)
	.align		4
.L_220:
        /*0478*/ 	.word	index@(_ZN2at6native61_GLOBAL__N__44eb8e94_28_ForeachBinaryOpScalarList_cu_dda10a6925multi_tensor_apply_kernelINS1_28TensorListScalarListMetadataIfLi2EEENS1_25BinaryOpScalarListFunctorIN3c108BFloat16ELi2ELi1ELi1EEEJSt10multipliesIfEEEEvT_T0_DpT1_)
        /*047c*/ 	.word	0x00000000


	//----- nvinfo : EIATTR_REGCOUNT
	.align		4
.L_221:
        /*0480*/ 	.byte	0x04, 0x2f
        /*0482*/ 	.short	(.L_223 - .L_222)
	.align		4
.L_222:
        /*0484*/ 	.word	index@(_ZN2at6native61_GLOBAL__N__44eb8e94_28_ForeachBinaryOpScalarList_cu_dda10a6925multi_tensor_apply_kernelINS1_28TensorListScalarListMetadataIhLi1EEENS1_25BinaryOpScalarListFunctorIhLi1ELi1ELi0EEEJSt7dividesIhEEEEvT_T0_DpT1_)
        /*0488*/ 	.word	0x0000001f


	//----- nvinfo : EIATTR_FRAME_SIZE
	.align		4
.L_223:
        /*048c*/ 	.byte	0x04, 0x11
        /*048e*/ 	.short	(.L_225 - .L_224)
	.align		4
.L_224:
        /*0490*/ 	.word	index@($__internal_13_$__cuda_sm20_div_u16)
        /*0494*/ 	.word	0x00000000


	//----- nvinfo : EIATTR_FRAME_SIZE
	.align		4
.L_225:
        /*0498*/ 	.byte	0x04, 0x11
        /*049a*/ 	.short	(.L_227 - .L_226)
	.align		4
.L_226:
        /*049c*/ 	.word	index@(_ZN2at6native61_GLOBAL__N__44eb8e94_28_ForeachBinaryOpScalarList_cu_dda10a6925multi_tensor_apply_kernelINS1_28TensorListScalarListMetadataIhLi1EEENS1_25BinaryOpScalarListFunctorIhLi1ELi1ELi0EEEJSt7dividesIhEEEEvT_T0_DpT1_)
        /*04a0*/ 	.word	0x00000000


	//----- nvinfo : EIATTR_REGCOUNT
	.align		4
.L_227:
        /*04a4*/ 	.byte	0x04, 0x2f
        /*04a6*/ 	.short	(.L_229 - .L_228)
	.align		4
.L_228:
        /*04a8*/ 	.word	index@(_ZN2at6native61_GLOBAL__N__44eb8e94_28_ForeachBinaryOpScalarList_cu_dda10a6925multi_tensor_apply_kernelINS1_28TensorListScalarListMetadataIaLi1EEENS1_25BinaryOpScalarListFunctorIaLi1ELi1ELi0EEEJSt7dividesIaEEEEvT_T0_DpT1_)
        /*04ac*/ 	.word	0x00000020


	//----- nvinfo : EIATTR_FRAME_SIZE
	.align		4
.L_229:
        /*04b0*/ 	.byte	0x04, 0x11
        /*04b2*/ 	.short	(.L_231 - .L_230)
	.align		4
.L_230:
        /*04b4*/ 	.word	index@(_ZN2at6native61_GLOBAL__N__44eb8e94_28_ForeachBinaryOpScalarList_cu_dda10a6925multi_tensor_apply_kernelINS1_28TensorListScalarListMetadataIaLi1EEENS1_25BinaryOpScalarListFunctorIaLi1ELi1ELi0EEEJSt7dividesIaEEEEvT_T0_DpT1_)
        /*04b8*/ 	.word	0x00000000


	//----- nvinfo : EIATTR_REGCOUNT
	.align		4
.L_231:
        /*04bc*/ 	.byte	0x04, 0x2f
        /*04be*/ 	.short	(.L_233 - .L_232)
	.align		4
.L_232:
        /*04c0*/ 	.word	index@(_ZN2at6native61_GLOBAL__N__44eb8e94_28_ForeachBinaryOpScalarList_cu_dda10a6925multi_tensor_apply_kernelINS1_28TensorListScalarListMetadataIiLi1EEENS1_25BinaryOpScalarListFunctorIiLi1ELi1ELi0EEEJSt7dividesIiEEEEvT_T0_DpT1_)
        /*04c4*/ 	.word	0x00000020


	//----- nvinfo : EIATTR_FRAME_SIZE
	.align		4
.L_233:
        /*04c8*/ 	.byte	0x04, 0x11
        /*04ca*/ 	.short	(.L_235 - .L_234)
	.align		4
.L_234:
        /*04cc*/ 	.word	index@(_ZN2at6native61_GLOBAL__N__44eb8e94_28_ForeachBinaryOpScalarList_cu_dda10a6925multi_tensor_apply_kernelINS1_28TensorListScalarListMetadataIiLi1EEENS1_25BinaryOpScalarListFunctorIiLi1ELi1ELi0EEEJSt7dividesIiEEEEvT_T0_DpT1_)
        /*04d0*/ 	.word	0x00000000


	//----- nvinfo : EIATTR_REGCOUNT
	.align		4
.L_235:
        /*04d4*/ 	.byte	0x04, 0x2f
        /*04d6*/ 	.short	(.L_237 - .L_236)
	.align		4
.L_236:
        /*04d8*/ 	.word	index@(_ZN2at6native61_GLOBAL__N__44eb8e94_28_ForeachBinaryOpScalarList_cu_dda10a6925multi_tensor_apply_kernelINS1_28TensorListScalarListMetadataIlLi1EEENS1_25BinaryOpScalarListFunctorIlLi1ELi1ELi0EEEJSt7dividesIlEEEEvT_T0_DpT1_)
        /*04dc*/ 	.word	0x00000024


	//----- nvinfo : EIATTR_FRAME_SIZE
	.align		4
.L_237:
        /*04e0*/ 	.byte	0x04, 0x11
        /*04e2*/ 	.short	(.L_239 - .L_238)
	.align		4
.L_238:
        /*04e4*/ 	.word	index@($__internal_12_$__cuda_sm20_div_s64)
        /*04e8*/ 	.word	0x00000000


	//----- nvinfo : EIATTR_FRAME_SIZE
	.align		4
.L_239:
        /*04ec*/ 	.byte	0x04, 0x11
        /*04ee*/ 	.short	(.L_241 - .L_240)
	.align		4
.L_240:
        /*04f0*/ 	.word	index@(_ZN2at6native61_GLOBAL__N__44eb8e94_28_ForeachBinaryOpScalarList_cu_dda10a6925multi_tensor_apply_kernelINS1_28TensorListScalarListMetadataIlLi1EEENS1_25BinaryOpScalarListFunctorIlLi1ELi1ELi0EEEJSt7dividesIlEEEEvT_T0_DpT1_)
        /*04f4*/ 	.word	0x00000000


	//----- nvinfo : EIATTR_REGCOUNT
	.align		4
.L_241:
        /*04f8*/ 	.byte	0x04, 0x2f
        /*04fa*/ 	.short	(.L_243 - .L_242)
	.align		4
.L_242:
        /*04fc*/ 	.word	index@(_ZN2at6native61_GLOBAL__N__44eb8e94_28_ForeachBinaryOpScalarList_cu_dda10a6925multi_tensor_apply_kernelINS1_28TensorListScalarListMetadataIsLi1EEENS1_25BinaryOpScalarListFunctorIsLi1ELi1ELi0EEEJSt7dividesIsEEEEvT_T0_DpT1_)
        /*0500*/ 	.word	0x00000020


	//----- nvinfo : EIATTR_FRAME_SIZE
	.align		4
.L_243:
        /*0504*/ 	.byte	0x04, 0x11
        /*0506*/ 	.short	(.L_245 - .L_244)
	.align		4
.L_244:
        /*0508*/ 	.word	index@(_ZN2at6native61_GLOBAL__N__44eb8e94_28_ForeachBinaryOpScalarList_cu_dda10a6925multi_tensor_apply_kernelINS1_28TensorListScalarListMetadataIsLi1EEENS1_25BinaryOpScalarListFunctorIsLi1ELi1ELi0EEEJSt7dividesIsEEEEvT_T0_DpT1_)
        /*050c*/ 	.word	0x00000000


	//----- nvinfo : EIATTR_REGCOUNT
	.align		4
.L_245:
        /*0510*/ 	.byte	0x04, 0x2f
        /*0512*/ 	.short	(.L_247 - .L_246)
	.align		4
.L_246:
        /*0514*/ 	.word	index@(_ZN2at6native61_GLOBAL__N__44eb8e94_28_ForeachBinaryOpScalarList_cu_dda10a6925multi_tensor_apply_kernelINS1_28TensorListScalarListMetadataIdLi1EEENS1_25BinaryOpScalarListFunctorIdLi1ELi1ELi0EEEJSt7dividesIdEEEEvT_T0_DpT1_)
        /*0518*/ 	.word	0x00000032


	//----- nvinfo : EIATTR_FRAME_SIZE
	.align		4
.L_247:
        /*051c*/ 	.byte	0x04, 0x11
        /*051e*/ 	.short	(.L_249 - .L_248)
	.align		4
.L_248:
        /*0520*/ 	.word	index@($__internal_11_$__cuda_sm20_div_rn_f64_full)
        /*0524*/ 	.word	0x00000000


	//----- nvinfo : EIATTR_FRAME_SIZE
	.align		4
.L_249:
        /*0528*/ 	.byte	0x04, 0x11
        /*052a*/ 	.short	(.L_251 - .L_250)
	.align		4
.L_250:
        /*052c*/ 	.word	index@(_ZN2at6native61_GLOBAL__N__44eb8e94_28_ForeachBinaryOpScalarList_cu_dda10a6925multi_tensor_apply_kernelINS1_28TensorListScalarListMetadataIdLi1EEENS1_25BinaryOpScalarListFunctorIdLi1ELi1ELi0EEEJSt7dividesIdEEEEvT_T0_DpT1_)
        /*0530*/ 	.word	0x00000000


	//----- nvinfo : EIATTR_REGCOUNT
	.align		4
.L_251:
        /*0534*/ 	.byte	0x04, 0x2f
        /*0536*/ 	.short	(.L_253 - .L_252)
	.align		4
.L_252:
        /*0538*/ 	.word	index@(_ZN2at6native61_GLOBAL__N__44eb8e94_28_ForeachBinaryOpScalarList_cu_dda10a6925multi_tensor_apply_kernelINS1_28TensorListScalarListMetadataIfLi1EEENS1_25BinaryOpScalarListFunctorIfLi1ELi1ELi0EEEJSt7dividesIfEEEEvT_T0_DpT1_)
        /*053c*/ 	.word	0x0000001c


	//----- nvinfo : EIATTR_FRAME_SIZE
	.align		4
.L_253:
        /*0540*/ 	.byte	0x04, 0x11
        /*0542*/ 	.short	(.L_255 - .L_254)
	.align		4
.L_254:
        /*0544*/ 	.word	index@(_ZN2at6native61_GLOBAL__N__44eb8e94_28_ForeachBinaryOpScalarList_cu_dda10a6925multi_tensor_apply_kernelINS1_28TensorListScalarListMetadataIfLi1EEENS1_25BinaryOpScalarListFunctorIfLi1ELi1ELi0EEEJSt7dividesIfEEEEvT_T0_DpT1_)
        /*0548*/ 	.word	0x00000000


	//----- nvinfo : EIATTR_REGCOUNT
	.align		4
.L_255:
        /*054c*/ 	.byte	0x04, 0x2f
        /*054e*/ 	.short	(.L_257 - .L_256)
	.align		4
.L_256:
        /*0550*/ 	.word	index@(_ZN2at6native61_GLOBAL__N__44eb8e94_28_ForeachBinaryOpScalarList_cu_dda10a6925multi_tensor_apply_kernelINS1_28TensorListScalarListMetadataIN3c107complexIdEELi1EEENS1_25BinaryOpScalarListFunctorIS6_Li1ELi1ELi0EEEJSt7dividesIS6_EEEEvT_T0_DpT1_)
        /*0554*/ 	.word	0x0000004c


	//----- nvinfo : EIATTR_FRAME_SIZE
	.align		4
.L_257:
        /*0558*/ 	.byte	0x04, 0x11
        /*055a*/ 	.short	(.L_259 - .L_258)
	.align		4
.L_258:
        /*055c*/ 	.word	index@($__internal_10_$__cuda_sm20_div_rn_f64_full)
        /*0560*/ 	.word	0x00000000


	//----- nvinfo : EIATTR_FRAME_SIZE
	.align		4
.L_259:
        /*0564*/ 	.byte	0x04, 0x11
        /*0566*/ 	.short	(.L_261 - .L_260)
	.align		4
.L_260:
        /*0568*/ 	.word	index@($__internal_9_$__cuda_sm20_dblrcp_rn_slowpath_v3)
        /*056c*/ 	.word	0x00000000


	//----- nvinfo : EIATTR_FRAME_SIZE
	.align		4
.L_261:
        /*0570*/ 	.byte	0x04, 0x11
        /*0572*/ 	.short	(.L_263 - .L_262)
	.align		4
.L_262:
        /*0574*/ 	.word	index@(_ZN2at6native61_GLOBAL__N__44eb8e94_28_ForeachBinaryOpScalarList_cu_dda10a6925multi_tensor_apply_kernelINS1_28TensorListScalarListMetadataIN3c107complexIdEELi1EEENS1_25BinaryOpScalarListFunctorIS6_Li1ELi1ELi0EEEJSt7dividesIS6_EEEEvT_T0_DpT1_)
        /*0578*/ 	.word	0x00000000


	//----- nvinfo : EIATTR_REGCOUNT
	.align		4
.L_263:
        /*057c*/ 	.byte	0x04, 0x2f
        /*057e*/ 	.short	(.L_265 - .L_264)
	.align		4
.L_264:
        /*0580*/ 	.word	index@(_ZN2at6native61_GLOBAL__N__44eb8e94_28_ForeachBinaryOpScalarList_cu_dda10a6925multi_tensor_apply_kernelINS1_28TensorListScalarListMetadataIN3c107complexIfEELi1EEENS1_25BinaryOpScalarListFunctorIS6_Li1ELi1ELi0EEEJSt7dividesIS6_EEEEvT_T0_DpT1_)
        /*0584*/ 	.word	0x0000001c


	//----- nvinfo : EIATTR_FRAME_SIZE
	.align		4
.L_265:
        /*0588*/ 	.byte	0x04, 0x11
        /*058a*/ 	.short	(.L_267 - .L_266)
	.align		4
.L_266:
        /*058c*/ 	.word	index@(_ZN2at6native61_GLOBAL__N__44eb8e94_28_ForeachBinaryOpScalarList_cu_dda10a6925multi_tensor_apply_kernelINS1_28TensorListScalarListMetadataIN3c107complexIfEELi1EEENS1_25BinaryOpScalarListFunctorIS6_Li1ELi1ELi0EEEJSt7dividesIS6_EEEEvT_T0_DpT1_)
        /*0590*/ 	.word	0x00000000


	//----- nvinfo : EIATTR_REGCOUNT
	.align		4
.L_267:
        /*0594*/ 	.byte	0x04, 0x2f
        /*0596*/ 	.short	(.L_269 - .L_268)
	.align		4
.L_268:
        /*0598*/ 	.word	index@(_ZN2at6native61_GLOBAL__N__44eb8e94_28_ForeachBinaryOpScalarList_cu_dda10a6925multi_tensor_apply_kernelINS1_28TensorListScalarListMetadataIbLi1EEENS1_25BinaryOpScalarListFunctorIbLi1ELi1ELi0EEEJSt7dividesIbEEEEvT_T0_DpT1_)
        /*059c*/ 	.word	0x0000001a


	//----- nvinfo : EIATTR_FRAME_SIZE
	.align		4
.L_269:
        /*05a0*/ 	.byte	0x04, 0x11
        /*05a2*/ 	.short	(.L_271 - .L_270)
	.align		4
.L_270:
        /*05a4*/ 	.word	index@(_ZN2at6native61_GLOBAL__N__44eb8e94_28_ForeachBinaryOpScalarList_cu_dda10a6925multi_tensor_apply_kernelINS1_28TensorListScalarListMetadataIbLi1EEENS1_25BinaryOpScalarListFunctorIbLi1ELi1ELi0EEEJSt7dividesIbEEEEvT_T0_DpT1_)
        /*05a8*/ 	.word	0x00000000


	//----- nvinfo : EIATTR_REGCOUNT
	.align		4
.L_271:
        /*05ac*/ 	.byte	0x04, 0x2f
        /*05ae*/ 	.short	(.L_273 - .L_272)
	.align		4
.L_272:
        /*05b0*/ 	.word	index@(_ZN2at6native61_GLOBAL__N__44eb8e94_28_ForeachBinaryOpScalarList_cu_dda10a6925multi_tensor_apply_kernelINS1_28TensorListScalarListMetadataIfLi1EEENS1_25BinaryOpScalarListFunctorIN3c104HalfELi1ELi1ELi0EEEJSt7dividesIfEEEEvT_T0_DpT1_)
        /*05b4*/ 	.word	0x00000019


	//----- nvinfo : EIATTR_FRAME_SIZE
	.align		4
.L_273:
        /*05b8*/ 	.byte	0x04, 0x11
        /*05ba*/ 	.short	(.L_275 - .L_274)
	.align		4
.L_274:
        /*05bc*/ 	.word	index@(_ZN2at6native61_GLOBAL__N__44eb8e94_28_ForeachBinaryOpScalarList_cu_dda10a6925multi_tensor_apply_kernelINS1_28TensorListScalarListMetadataIfLi1EEENS1_25BinaryOpScalarListFunctorIN3c104HalfELi1ELi1ELi0EEEJSt7dividesIfEEEEvT_T0_DpT1_)
        /*05c0*/ 	.word	0x00000000


	//----- nvinfo : EIATTR_REGCOUNT
	.align		4
.L_275:
        /*05c4*/ 	.byte	0x04, 0x2f
        /*05c6*/ 	.short	(.L_277 - .L_276)
	.align		4
.L_276:
        /*05c8*/ 	.word	index@(_ZN2at6native61_GLOBAL__N__44eb8e94_28_ForeachBinaryOpScalarList_cu_dda10a6925multi_tensor_apply_kernelINS1_28TensorListScalarListMetadataIfLi1EEENS1_25BinaryOpScalarListFunctorIN3c108BFloat16ELi1ELi1ELi0EEEJSt7dividesIfEEEEvT_T0_DpT1_)
        /*05cc*/ 	.word	0x00000019


	//----- nvinfo : EIATTR_FRAME_SIZE
	.align		4
.L_277:
        /*05d0*/ 	.byte	0x04, 0x11
        /*05d2*/ 	.short	(.L_279 - .L_278)
	.align		4
.L_278:
        /*05d4*/ 	.word	index@(_ZN2at6native61_GLOBAL__N__44eb8e94_28_ForeachBinaryOpScalarList_cu_dda10a6925multi_tensor_apply_kernelINS1_28TensorListScalarListMetadataIfLi1EEENS1_25BinaryOpScalarListFunctorIN3c108BFloat16ELi1ELi1ELi0EEEJSt7dividesIfEEEEvT_T0_DpT1_)
        /*05d8*/ 	.word	0x00000000


	//----- nvinfo : EIATTR_REGCOUNT
	.align		4
.L_279:
        /*05dc*/ 	.byte	0x04, 0x2f
        /*05de*/ 	.short	(.L_281 - .L_280)
	.align		4
.L_280:
        /*05e0*/ 	.word	index@(_ZN2at6native61_GLOBAL__N__44eb8e94_28_ForeachBinaryOpScalarList_cu_dda10a6925multi_tensor_apply_kernelINS1_28TensorListScalarListMetadataIhLi2EEENS1_25BinaryOpScalarListFunctorIhLi2ELi1ELi1EEEJSt7dividesIhEEEEvT_T0_DpT1_)
        /*05e4*/ 	.word	0x00000020


	//----- nvinfo : EIATTR_FRAME_SIZE
	.align		4
.L_281:
        /*05e8*/ 	.byte	0x04, 0x11
        /*05ea*/ 	.short	(.L_283 - .L_282)
	.align		4
.L_282:
        /*05ec*/ 	.word	index@($__internal_8_$__cuda_sm20_div_u16)
        /*05f0*/ 	.word	0x00000000


	//----- nvinfo : EIATTR_FRAME_SIZE
	.align		4
.L_283:
        /*05f4*/ 	.byte	0x04, 0x11
        /*05f6*/ 	.short	(.L_285 - .L_284)
	.align		4
.L_284:
        /*05f8*/ 	.word	index@(_ZN2at6native61_GLOBAL__N__44eb8e94_28_ForeachBinaryOpScalarList_cu_dda10a6925multi_tensor_apply_kernelINS1_28TensorListScalarListMetadataIhLi2EEENS1_25BinaryOpScalarListFunctorIhLi2ELi1ELi1EEEJSt7dividesIhEEEEvT_T0_DpT1_)
        /*05fc*/ 	.word	0x00000000


	//----- nvinfo : EIATTR_REGCOUNT
	.align		4
.L_285:
        /*0600*/ 	.byte	0x04, 0x2f
        /*0602*/ 	.short	(.L_287 - .L_286)
	.align		4
.L_286:
        /*0604*/ 	.word	index@(_ZN2at6native61_GLOBAL__N__44eb8e94_28_ForeachBinaryOpScalarList_cu_dda10a6925multi_tensor_apply_kernelINS1_28TensorListScalarListMetadataIaLi2EEENS1_25BinaryOpScalarListFunctorIaLi2ELi1ELi1EEEJSt7dividesIaEEEEvT_T0_DpT1_)
        /*0608*/ 	.word	0x0000001e


	//----- nvinfo : EIATTR_FRAME_SIZE
	.align		4
.L_287:
        /*060c*/ 	.byte	0x04, 0x11
        /*060e*/ 	.short	(.L_289 - .L_288)
	.align		4
.L_288:
        /*0610*/ 	.word	index@(_ZN2at6native61_GLOBAL__N__44eb8e94_28_ForeachBinaryOpScalarList_cu_dda10a6925multi_tensor_apply_kernelINS1_28TensorListScalarListMetadataIaLi2EEENS1_25BinaryOpScalarListFunctorIaLi2ELi1ELi1EEEJSt7dividesIaEEEEvT_T0_DpT1_)
        /*0614*/ 	.word	0x00000000


	//----- nvinfo : EIATTR_REGCOUNT
	.align		4
.L_289:
        /*0618*/ 	.byte	0x04, 0x2f
        /*061a*/ 	.short	(.L_291 - .L_290)
	.align		4
.L_290:
        /*061c*/ 	.word	index@(_ZN2at6native61_GLOBAL__N__44eb8e94_28_ForeachBinaryOpScalarList_cu_dda10a6925multi_tensor_apply_kernelINS1_28TensorListScalarListMetadataIiLi2EEENS1_25BinaryOpScalarListFunctorIiLi2ELi1ELi1EEEJSt7dividesIiEEEEvT_T0_DpT1_)
        /*0620*/ 	.word	0x0000001d


	//----- nvinfo : EIATTR_FRAME_SIZE
	.align		4
.L_291:
        /*0624*/ 	.byte	0x04, 0x11
        /*0626*/ 	.short	(.L_293 - .L_292)
	.align		4
.L_292:
        /*0628*/ 	.word	index@(_ZN2at6native61_GLOBAL__N__44eb8e94_28_ForeachBinaryOpScalarList_cu_dda10a6925multi_tensor_apply_kernelINS1_28TensorListScalarListMetadataIiLi2EEENS1_25BinaryOpScalarListFunctorIiLi2ELi1ELi1EEEJSt7dividesIiEEEEvT_T0_DpT1_)
        /*062c*/ 	.word	0x00000000


	//----- nvinfo : EIATTR_REGCOUNT
	.align		4
.L_293:
        /*0630*/ 	.byte	0x04, 0x2f
        /*0632*/ 	.short	(.L_295 - .L_294)
	.align		4
.L_294:
        /*0634*/ 	.word	index@(_ZN2at6native61_GLOBAL__N__44eb8e94_28_ForeachBinaryOpScalarList_cu_dda10a6925multi_tensor_apply_kernelINS1_28TensorListScalarListMetadataIlLi2EEENS1_25BinaryOpScalarListFunctorIlLi2ELi1ELi1EEEJSt7dividesIlEEEEvT_T0_DpT1_)
        /*0638*/ 	.word	0x00000024


	//----- nvinfo : EIATTR_FRAME_SIZE
	.align		4
.L_295:
        /*063c*/ 	.byte	0x04, 0x11
        /*063e*/ 	.short	(.L_297 - .L_296)
	.align		4
.L_296:
        /*0640*/ 	.word	index@($__internal_7_$__cuda_sm20_div_s64)
        /*0644*/ 	.word	0x00000000


	//----- nvinfo : EIATTR_FRAME_SIZE
	.align		4
.L_297:
        /*0648*/ 	.byte	0x04, 0x11
        /*064a*/ 	.short	(.L_299 - .L_298)
	.align		4
.L_298:
        /*064c*/ 	.word	index@(_ZN2at6native61_GLOBAL__N__44eb8e94_28_ForeachBinaryOpScalarList_cu_dda10a6925multi_tensor_apply_kernelINS1_28TensorListScalarListMetadataIlLi2EEENS1_25BinaryOpScalarListFunctorIlLi2ELi1ELi1EEEJSt7dividesIlEEEEvT_T0_DpT1_)
        /*0650*/ 	.word	0x00000000


	//----- nvinfo : EIATTR_REGCOUNT
	.align		4
.L_299:
        /*0654*/ 	.byte	0x04, 0x2f
        /*0656*/ 	.short	(.L_301 - .L_300)
	.align		4
.L_300:
        /*0658*/ 	.word	index@(_ZN2at6native61_GLOBAL__N__44eb8e94_28_ForeachBinaryOpScalarList_cu_dda10a6925multi_tensor_apply_kernelINS1_28TensorListScalarListMetadataIsLi2EEENS1_25BinaryOpScalarListFunctorIsLi2ELi1ELi1EEEJSt7dividesIsEEEEvT_T0_DpT1_)
        /*065c*/ 	.word	0x0000001d


	//----- nvinfo : EIATTR_FRAME_SIZE
	.align		4
.L_301:
        /*0660*/ 	.byte	0x04, 0x11
        /*0662*/ 	.short	(.L_303 - .L_302)
	.align		4
.L_302:
        /*0664*/ 	.word	index@(_ZN2at6native61_GLOBAL__N__44eb8e94_28_ForeachBinaryOpScalarList_cu_dda10a6925multi_tensor_apply_kernelINS1_28TensorListScalarListMetadataIsLi2EEENS1_25BinaryOpScalarListFunctorIsLi2ELi1ELi1EEEJSt7dividesIsEEEEvT_T0_DpT1_)
        /*0668*/ 	.word	0x00000000


	//----- nvinfo : EIATTR_REGCOUNT
	.align		4
.L_303:
        /*066c*/ 	.byte	0x04, 0x2f
        /*066e*/ 	.short	(.L_305 - .L_304)
	.align		4
.L_304:
        /*0670*/ 	.word	index@(_ZN2at6native61_GLOBAL__N__44eb8e94_28_ForeachBinaryOpScalarList_cu_dda10a6925multi_tensor_apply_kernelINS1_28TensorListScalarListMetadataIdLi2EEENS1_25BinaryOpScalarListFunctorIdLi2ELi1ELi1EEEJSt7dividesIdEEEEvT_T0_DpT1_)
        /*0674*/ 	.word	0x00000028


	//----- nvinfo : EIATTR_FRAME_SIZE
	.align		4
.L_305:
        /*0678*/ 	.byte	0x04, 0x11
        /*067a*/ 	.short	(.L_307 - .L_306)
	.align		4
.L_306:
        /*067c*/ 	.word	index@($__internal_6_$__cuda_sm20_div_rn_f64_full)
        /*0680*/ 	.word	0x00000000


	//----- nvinfo : EIATTR_FRAME_SIZE
	.align		4
.L_307:
        /*0684*/ 	.byte	0x04, 0x11
        /*0686*/ 	.short	(.L_309 - .L_308)
	.align		4
.L_308:
        /*0688*/ 	.word	index@(_ZN2at6native61_GLOBAL__N__44eb8e94_28_ForeachBinaryOpScalarList_cu_dda10a6925multi_tensor_apply_kernelINS1_28TensorListScalarListMetadataIdLi2EEENS1_25BinaryOpScalarListFunctorIdLi2ELi1ELi1EEEJSt7dividesIdEEEEvT_T0_DpT1_)
        /*068c*/ 	.word	0x00000000


	//----- nvinfo : EIATTR_REGCOUNT
	.align		4
.L_309:
        /*0690*/ 	.byte	0x04, 0x2f
        /*0692*/ 	.short	(.L_311 - .L_310)
	.align		4
.L_310:
        /*0694*/ 	.word	index@(_ZN2at6native61_GLOBAL__N__44eb8e94_28_ForeachBinaryOpScalarList_cu_dda10a6925multi_tensor_apply_kernelINS1_28TensorListScalarListMetadataIfLi2EEENS1_25BinaryOpScalarListFunctorIfLi2ELi1ELi1EEEJSt7dividesIfEEEEvT_T0_DpT1_)
        /*0698*/ 	.word	0x00000020


	//----- nvinfo : EIATTR_FRAME_SIZE
	.align		4
.L_311:
        /*069c*/ 	.byte	0x04, 0x11
        /*069e*/ 	.short	(.L_313 - .L_312)
	.align		4
.L_312:
        /*06a0*/ 	.word	index@(_ZN2at6native61_GLOBAL__N__44eb8e94_28_ForeachBinaryOpScalarList_cu_dda10a6925multi_tensor_apply_kernelINS1_28TensorListScalarListMetadataIfLi2EEENS1_25BinaryOpScalarListFunctorIfLi2ELi1ELi1EEEJSt7dividesIfEEEEvT_T0_DpT1_)
        /*06a4*/ 	.word	0x00000000


	//----- nvinfo : EIATTR_REGCOUNT
	.align		4
.L_313:
        /*06a8*/ 	.byte	0x04, 0x2f
        /*06aa*/ 	.short	(.L_315 - .L_314)
	.align		4
.L_314:
        /*06ac*/ 	.word	index@(_ZN2at6native61_GLOBAL__N__44eb8e94_28_ForeachBinaryOpScalarList_cu_dda10a6925multi_tensor_apply_kernelINS1_28TensorListScalarListMetadataIN3c107complexIdEELi2EEENS1_25BinaryOpScalarListFunctorIS6_Li2ELi1ELi1EEEJSt7dividesIS6_EEEEvT_T0_DpT1_)
        /*06b0*/ 	.word	0x0000003e


	//----- nvinfo : EIATTR_FRAME_SIZE
	.align		4
.L_315:
        /*06b4*/ 	.byte	0x04, 0x11
        /*06b6*/ 	.short	(.L_317 - .L_316)
	.align		4
.L_316:
        /*06b8*/ 	.word	index@($__internal_5_$__cuda_sm20_div_rn_f64_full)
        /*06bc*/ 	.word	0x00000000


	//----- nvinfo : EIATTR_FRAME_SIZE
	.align		4
.L_317:
        /*06c0*/ 	.byte	0x04, 0x11
        /*06c2*/ 	.short	(.L_319 - .L_318)
	.align		4
.L_318:
        /*06c4*/ 	.word	index@($__internal_4_$__cuda_sm20_dblrcp_rn_slowpath_v3)
        /*06c8*/ 	.word	0x00000000


	//----- nvinfo : EIATTR_FRAME_SIZE
	.align		4
.L_319:
        /*06cc*/ 	.byte	0x04, 0x11
        /*06ce*/ 	.short	(.L_321 - .L_320)
	.align		4
.L_320:
        /*06d0*/ 	.word	index@(_ZN2at6native61_GLOBAL__N__44eb8e94_28_ForeachBinaryOpScalarList_cu_dda10a6925multi_tensor_apply_kernelINS1_28TensorListScalarListMetadataIN3c107complexIdEELi2EEENS1_25BinaryOpScalarListFunctorIS6_Li2ELi1ELi1EEEJSt7dividesIS6_EEEEvT_T0_DpT1_)
        /*06d4*/ 	.word	0x00000000


	//----- nvinfo : EIATTR_REGCOUNT
	.align		4
.L_321:
        /*06d8*/ 	.byte	0x04, 0x2f
        /*06da*/ 	.short	(.L_323 - .L_322)
	.align		4
.L_322:
        /*06dc*/ 	.word	index@(_ZN2at6native61_GLOBAL__N__44eb8e94_28_ForeachBinaryOpScalarList_cu_dda10a6925multi_tensor_apply_kernelINS1_28TensorListScalarListMetadataIN3c107complexIfEELi2EEENS1_25BinaryOpScalarListFunctorIS6_Li2ELi1ELi1EEEJSt7dividesIS6_EEEEvT_T0_DpT1_)
        /*06e0*/ 	.word	0x00000020


	//----- nvinfo : EIATTR_FRAME_SIZE
	.align		4
.L_323:
        /*06e4*/ 	.byte	0x04, 0x11
        /*06e6*/ 	.short	(.L_325 - .L_324)
	.align		4
.L_324:
        /*06e8*/ 	.word	index@(_ZN2at6native61_GLOBAL__N__44eb8e94_28_ForeachBinaryOpScalarList_cu_dda10a6925multi_tensor_apply_kernelINS1_28TensorListScalarListMetadataIN3c107complexIfEELi2EEENS1_25BinaryOpScalarListFunctorIS6_Li2ELi1ELi1EEEJSt7dividesIS6_EEEEvT_T0_DpT1_)
        /*06ec*/ 	.word	0x00000000


	//----- nvinfo : EIATTR_REGCOUNT
	.align		4
.L_325:
        /*06f0*/ 	.byte	0x04, 0x2f
        /*06f2*/ 	.short	(.L_327 - .L_326)
	.align		4
.L_326:
        /*06f4*/ 	.word	index@(_ZN2at6native61_GLOBAL__N__44eb8e94_28_ForeachBinaryOpScalarList_cu_dda10a6925multi_tensor_apply_kernelINS1_28TensorListScalarListMetadataIbLi2EEENS1_25BinaryOpScalarListFunctorIbLi2ELi1ELi1EEEJSt7dividesIbEEEEvT_T0_DpT1_)
        /*06f8*/ 	.word	0x00000020


	//----- nvinfo : EIATTR_FRAME_SIZE
	.align		4
.L_327:
        /*06fc*/ 	.byte	0x04, 0x11
        /*06fe*/ 	.short	(.L_329 - .L_328)
	.align		4
.L_328:
        /*0700*/ 	.word	index@(_ZN2at6native61_GLOBAL__N__44eb8e94_28_ForeachBinaryOpScalarList_cu_dda10a6925multi_tensor_apply_kernelINS1_28TensorListScalarListMetadataIbLi2EEENS1_25BinaryOpScalarListFunctorIbLi2ELi1ELi1EEEJSt7dividesIbEEEEvT_T0_DpT1_)
        /*0704*/ 	.word	0x00000000


	//----- nvinfo : EIATTR_REGCOUNT
	.align		4
.L_329:
        /*0708*/ 	.byte	0x04, 0x2f
        /*070a*/ 	.short	(.L_331 - .L_330)
	.align		4
.L_330:
        /*070c*/ 	.word	index@(_ZN2at6native61_GLOBAL__N__44eb8e94_28_ForeachBinaryOpScalarList_cu_dda10a6925multi_tensor_apply_kernelINS1_28TensorListScalarListMetadataIfLi2EEENS1_25BinaryOpScalarListFunctorIN3c104HalfELi2ELi1ELi1EEEJSt7dividesIfEEEEvT_T0_DpT1_)
        /*0710*/ 	.word	0x00000020


	//----- nvinfo : EIATTR_FRAME_SIZE
	.align		4
.L_331:
        /*0714*/ 	.byte	0x04, 0x11
        /*0716*/ 	.short	(.L_333 - .L_332)
	.align		4
.L_332:
        /*0718*/ 	.word	index@(_ZN2at6native61_GLOBAL__N__44eb8e94_28_ForeachBinaryOpScalarList_cu_dda10a6925multi_tensor_apply_kernelINS1_28TensorListScalarListMetadataIfLi2EEENS1_25BinaryOpScalarListFunctorIN3c104HalfELi2ELi1ELi1EEEJSt7dividesIfEEEEvT_T0_DpT1_)
        /*071c*/ 	.word	0x00000000


	//----- nvinfo : EIATTR_REGCOUNT
	.align		4
.L_333:
        /*0720*/ 	.byte	0x04, 0x2f
        /*0722*/ 	.short	(.L_335 - .L_334)
	.align		4
.L_334:
        /*0724*/ 	.word	index@(_ZN2at6native61_GLOBAL__N__44eb8e94_28_ForeachBinaryOpScalarList_cu_dda10a6925multi_tensor_apply_kernelINS1_28TensorListScalarListMetadataIfLi2EEENS1_25BinaryOpScalarListFunctorIN3c108BFloat16ELi2ELi1ELi1EEEJSt7dividesIfEEEEvT_T0_DpT1_)
        /*0728*/ 	.word	0x00000020


	//----- nvinfo : EIATTR_FRAME_SIZE
	.align		4
.L_335:
        /*072c*/ 	.byte	0x04, 0x11
        /*072e*/ 	.short	(.L_337 - .L_336)
	.align		4
.L_336:
        /*0730*/ 	.word	index@(_ZN2at6native61_GLOBAL__N__44eb8e94_28_ForeachBinaryOpScalarList_cu_dda10a6925multi_tensor_apply_kernelINS1_28TensorListScalarListMetadataIfLi2EEENS1_25BinaryOpScalarListFunctorIN3c108BFloat16ELi2ELi1ELi1EEEJSt7dividesIfEEEEvT_T0_DpT1_)
        /*0734*/ 	.word	0x00000000


	//----- nvinfo : EIATTR_REGCOUNT
	.align		4
.L_337:
        /*0738*/ 	.byte	0x04, 0x2f
        /*073a*/ 	.short	(.L_339 - .L_338)
	.align		4
.L_338:
        /*073c*/ 	.word	index@(_ZN2at6native61_GLOBAL__N__44eb8e94_28_ForeachBinaryOpScalarList_cu_dda10a6925multi_tensor_apply_kernelINS1_28TensorListScalarListMetadataIhLi1EEENS1_25BinaryOpScalarListFunctorIhLi1ELi1ELi0EEEJNS1_13power_functorIhEEEEEvT_T0_DpT1_)
        /*0740*/ 	.word	0x0000001f


	//----- nvinfo : EIATTR_FRAME_SIZE
	.align		4
.L_339:
        /*0744*/ 	.byte	0x04, 0x11
        /*0746*/ 	.short	(.L_341 - .L_340)
	.align		4
.L_340:
        /*0748*/ 	.word	index@(_ZN2at6native61_GLOBAL__N__44eb8e94_28_ForeachBinaryOpScalarList_cu_dda10a6925multi_tensor_apply_kernelINS1_28TensorListScalarListMetadataIhLi1EEENS1_25BinaryOpScalarListFunctorIhLi1ELi1ELi0EEEJNS1_13power_functorIhEEEEEvT_T0_DpT1_)
        /*074c*/ 	.word	0x00000000


	//----- nvinfo : EIATTR_REGCOUNT
	.align		4
.L_341:
        /*0750*/ 	.byte	0x04, 0x2f
        /*0752*/ 	.short	(.L_343 - .L_342)
	.align		4
.L_342:
        /*0754*/ 	.word	index@(_ZN2at6native61_GLOBAL__N__44eb8e94_28_ForeachBinaryOpScalarList_cu_dda10a6925multi_tensor_apply_kernelINS1_28TensorListScalarListMetadataIaLi1EEENS1_25BinaryOpScalarListFunctorIaLi1ELi1ELi0EEEJNS1_13power_functorIaEEEEEvT_T0_DpT1_)
        /*0758*/ 	.word	0x0000001e


	//----- nvinfo : EIATTR_FRAME_SIZE
	.align		4
.L_343:
        /*075c*/ 	.byte	0x04, 0x11
        /*075e*/ 	.short	(.L_345 - .L_344)
	.align		4
.L_344:
        /*0760*/ 	.word	index@(_ZN2at6native61_GLOBAL__N__44eb8e94_28_ForeachBinaryOpScalarList_cu_dda10a6925multi_tensor_apply_kernelINS1_28TensorListScalarListMetadataIaLi1EEENS1_25BinaryOpScalarListFunctorIaLi1ELi1ELi0EEEJNS1_13power_functorIaEEEEEvT_T0_DpT1_)
        /*0764*/ 	.word	0x00000000


	//----- nvinfo : EIATTR_REGCOUNT
	.align		4
.L_345:
        /*0768*/ 	.byte	0x04, 0x2f
        /*076a*/ 	.short	(.L_347 - .L_346)
	.align		4
.L_346:
        /*076c*/ 	.word	index@(_ZN2at6native61_GLOBAL__N__44eb8e94_28_ForeachBinaryOpScalarList_cu_dda10a6925multi_tensor_apply_kernelINS1_28TensorListScalarListMetadataIiLi1EEENS1_25BinaryOpScalarListFunctorIiLi1ELi1ELi0EEEJNS1_13power_functorIiEEEEEvT_T0_DpT1_)
        /*0770*/ 	.word	0x0000001c


	//----- nvinfo : EIATTR_FRAME_SIZE
	.align		4
.L_347:
        /*0774*/ 	.byte	0x04, 0x11
        /*0776*/ 	.short	(.L_349 - .L_348)
	.align		4
.L_348:
        /*0778*/ 	.word	index@(_ZN2at6native61_GLOBAL__N__44eb8e94_28_ForeachBinaryOpScalarList_cu_dda10a6925multi_tensor_apply_kernelINS1_28TensorListScalarListMetadataIiLi1EEENS1_25BinaryOpScalarListFunctorIiLi1ELi1ELi0EEEJNS1_13power_functorIiEEEEEvT_T0_DpT1_)
        /*077c*/ 	.word	0x00000000


	//----- nvinfo : EIATTR_REGCOUNT
	.align		4
.L_349:
        /*0780*/ 	.byte	0x04, 0x2f
        /*0782*/ 	.short	(.L_351 - .L_350)
	.align		4
.L_350:
        /*0784*/ 	.word	index@(_ZN2at6native61_GLOBAL__N__44eb8e94_28_ForeachBinaryOpScalarList_cu_dda10a6925multi_tensor_apply_kernelINS1_28TensorListScalarListMetadataIlLi1EEENS1_25BinaryOpScalarListFunctorIlLi1ELi1ELi0EEEJNS1_13power_functorIlEEEEEvT_T0_DpT1_)
        /*0788*/ 	.word	0x00000020


	//----- nvinfo : EIATTR_FRAME_SIZE
	.align		4
.L_351:
        /*078c*/ 	.byte	0x04, 0x11
        /*078e*/ 	.short	(.L_353 - .L_352)
	.align		4
.L_352:
        /*0790*/ 	.word	index@(_ZN2at6native61_GLOBAL__N__44eb8e94_28_ForeachBinaryOpScalarList_cu_dda10a6925multi_tensor_apply_kernelINS1_28TensorListScalarListMetadataIlLi1EEENS1_25BinaryOpScalarListFunctorIlLi1ELi1ELi0EEEJNS1_13power_functorIlEEEEEvT_T0_DpT1_)
        /*0794*/ 	.word	0x00000000


	//----- nvinfo : EIATTR_REGCOUNT
	.align		4
.L_353:
        /*0798*/ 	.byte	0x04, 0x2f
        /*079a*/ 	.short	(.L_355 - .L_354)
	.align		4
.L_354:
        /*079c*/ 	.word	index@(_ZN2at6native61_GLOBAL__N__44eb8e94_28_ForeachBinaryOpScalarList_cu_dda10a6925multi_tensor_apply_kernelINS1_28TensorListScalarListMetadataIsLi1EEENS1_25BinaryOpScalarListFunctorIsLi1ELi1ELi0EEEJNS1_13power_functorIsEEEEEvT_T0_DpT1_)
        /*07a0*/ 	.word	0x0000001e


	//----- nvinfo : EIATTR_FRAME_SIZE
	.align		4
.L_355:
        /*07a4*/ 	.byte	0x04, 0x11
        /*07a6*/ 	.short	(.L_357 - .L_356)
	.align		4
.L_356:
        /*07a8*/ 	.word	index@(_ZN2at6native61_GLOBAL__N__44eb8e94_28_ForeachBinaryOpScalarList_cu_dda10a6925multi_tensor_apply_kernelINS1_28TensorListScalarListMetadataIsLi1EEENS1_25BinaryOpScalarListFunctorIsLi1ELi1ELi0EEEJNS1_13power_functorIsEEEEEvT_T0_DpT1_)
        /*07ac*/ 	.word	0x00000000


	//----- nvinfo : EIATTR_REGCOUNT
	.align		4
.L_357:
        /*07b0*/ 	.byte	0x04, 0x2f
        /*07b2*/ 	.short	(.L_359 - .L_358)
	.align		4
.L_358:
        /*07b4*/ 	.word	index@(_ZN2at6native61_GLOBAL__N__44eb8e94_28_ForeachBinaryOpScalarList_cu_dda10a6925multi_tensor_apply_kernelINS1_28TensorListScalarListMetadataIdLi1EEENS1_25BinaryOpScalarListFunctorIdLi1ELi1ELi0EEEJNS1_13power_functorIdEEEEEvT_T0_DpT1_)
        /*07b8*/ 	.word	0x00000034


	//----- nvinfo : EIATTR_FRAME_SIZE
	.align		4
.L_359:
        /*07bc*/ 	.byte	0x04, 0x11
        /*07be*/ 	.short	(.L_361 - .L_360)
	.align		4
.L_360:
        /*07c0*/ 	.word	index@($_ZN2at6native61_GLOBAL__N__44eb8e94_28_ForeachBinaryOpScalarList_cu_dda10a6925multi_tensor_apply_kernelINS1_28TensorListScalarListMetadataIdLi1EEENS1_25BinaryOpScalarListFunctorIdLi1ELi1ELi0EEEJNS1_13power_functorIdEEEEEvT_T0_DpT1_$__internal_accurate_pow)
        /*07c4*/ 	.word	0x00000000


	//----- nvinfo : EIATTR_FRAME_SIZE
	.align		4
.L_361:
        /*07c8*/ 	.byte	0x04, 0x11
        /*07ca*/ 	.short	(.L_363 - .L_362)
	.align		4
.L_362:
        /*07cc*/ 	.word	index@(_ZN2at6native61_GLOBAL__N__44eb8e94_28_ForeachBinaryOpScalarList_cu_dda10a6925multi_tensor_apply_kernelINS1_28TensorListScalarListMetadataIdLi1EEENS1_25BinaryOpScalarListFunctorIdLi1ELi1ELi0EEEJNS1_13power_functorIdEEEEEvT_T0_DpT1_)
        /*07d0*/ 	.word	0x00000000


	//----- nvinfo : EIATTR_REGCOUNT
	.align		4
.L_363:
        /*07d4*/ 	.byte	0x04, 0x2f
        /*07d6*/ 	.short	(.L_365 - .L_364)
	.align		4
.L_364:
        /*07d8*/ 	.word	index@(_ZN2at6native61_GLOBAL__N__44eb8e94_28_ForeachBinaryOpScalarList_cu_dda10a6925multi_tensor_apply_kernelINS1_28TensorListScalarListMetadataIfLi1EEENS1_25BinaryOpScalarListFunctorIfLi1ELi1ELi0EEEJNS1_13power_functorIfEEEEEvT_T0_DpT1_)
        /*07dc*/ 	.word	0x00000020


	//----- nvinfo : EIATTR_FRAME_SIZE
	.align		4
.L_365:
        /*07e0*/ 	.byte	0x04, 0x11
        /*07e2*/ 	.short	(.L_367 - .L_366)
	.align		4
.L_366:
        /*07e4*/ 	.word	index@(_ZN2at6native61_GLOBAL__N__44eb8e94_28_ForeachBinaryOpScalarList_cu_dda10a6925multi_tensor_apply_kernelINS1_28TensorListScalarListMetadataIfLi1EEENS1_25BinaryOpScalarListFunctorIfLi1ELi1ELi0EEEJNS1_13power_functorIfEEEEEvT_T0_DpT1_)
        /*07e8*/ 	.word	0x00000000


	//----- nvinfo : EIATTR_REGCOUNT
	.align		4
.L_367:
        /*07ec*/ 	.byte	0x04, 0x2f
        /*07ee*/ 	.short	(.L_369 - .L_368)
	.align		4
.L_368:
        /*07f0*/ 	.word	index@(_ZN2at6native61_GLOBAL__N__44eb8e94_28_ForeachBinaryOpScalarList_cu_dda10a6925multi_tensor_apply_kernelINS1_28TensorListScalarListMetadataIN3c107complexIdEELi1EEENS1_25BinaryOpScalarListFunctorIS6_Li1ELi1ELi0EEEJNS1_13power_functorIS6_EEEEEvT_T0_DpT1_)
        /*07f4*/ 	.word	0x0000003c


	//----- nvinfo : EIATTR_FRAME_SIZE
	.align		4
.L_369:
        /*07f8*/ 	.byte	0x04, 0x11
        /*07fa*/ 	.short	(.L_371 - .L_370)
	.align		4
.L_370:
        /*07fc*/ 	.word	index@($_ZN2at6native61_GLOBAL__N__44eb8e94_28_ForeachBinaryOpScalarList_cu_dda10a6925multi_tensor_apply_kernelINS1_28TensorListScalarListMetadataIN3c107complexIdEELi1EEENS1_25BinaryOpScalarListFunctorIS6_Li1ELi1ELi0EEEJNS1_13power_functorIS6_EEEEEvT_T0_DpT1_$__internal_trig_reduction_slowpathd)
        /*0800*/ 	.word	0x00000028


	//----- nvinfo : EIATTR_FRAME_SIZE
	.align		4
.L_371:
        /*0804*/ 	.byte	0x04, 0x11
        /*0806*/ 	.short	(.L_373 - .L_372)
	.align		4
.L_372:
        /*0808*/ 	.word	index@($__internal_3_$__cuda_sm20_div_rn_f64_full)
        /*080c*/ 	.word	0x00000028


	//----- nvinfo : EIATTR_FRAME_SIZE
	.align		4
.L_373:
        /*0810*/ 	.byte	0x04, 0x11
        /*0812*/ 	.short	(.L_375 - .L_374)
	.align		4
.L_374:
        /*0814*/ 	.word	index@(_ZN2at6native61_GLOBAL__N__44eb8e94_28_ForeachBinaryOpScalarList_cu_dda10a6925multi_tensor_apply_kernelINS1_28TensorListScalarListMetadataIN3c107complexIdEELi1EEENS1_25BinaryOpScalarListFunctorIS6_Li1ELi1ELi0EEEJNS1_13power_functorIS6_EEEEEvT_T0_DpT1_)
        /*0818*/ 	.word	0x00000028


	//----- nvinfo : EIATTR_REGCOUNT
	.align		4
.L_375:
        /*081c*/ 	.byte	0x04, 0x2f
        /*081e*/ 	.short	(.L_377 - .L_376)
	.align		4
.L_376:
        /*0820*/ 	.word	index@(_ZN2at6native61_GLOBAL__N__44eb8e94_28_ForeachBinaryOpScalarList_cu_dda10a6925multi_tensor_apply_kernelINS1_28TensorListScalarListMetadataIN3c107complexIfEELi1EEENS1_25BinaryOpScalarListFunctorIS6_Li1ELi1ELi0EEEJNS1_13power_functorIS6_EEEEEvT_T0_DpT1_)
        /*0824*/ 	.word	0x00000026


	//----- nvinfo : EIATTR_FRAME_SIZE
	.align		4
.L_377:
        /*0828*/ 	.byte	0x04, 0x11
        /*082a*/ 	.short	(.L_379 - .L_378)
	.align		4
.L_378:
        /*082c*/ 	.word	index@($__internal_2_$__cuda_sm3x_div_rn_ftz_f32_slowpath)
        /*0830*/ 	.word	0x00000000


	//----- nvinfo : EIATTR_FRAME_SIZE
	.align		4
.L_379:
        /*0834*/ 	.byte	0x04, 0x11
        /*0836*/ 	.short	(.L_381 - .L_380)
	.align		4
.L_380:
        /*0838*/ 	.word	index@(_ZN2at6native61_GLOBAL__N__44eb8e94_28_ForeachBinaryOpScalarList_cu_dda10a6925multi_tensor_apply_kernelINS1_28TensorListScalarListMetadataIN3c107complexIfEELi1EEENS1_25BinaryOpScalarListFunctorIS6_Li1ELi1ELi0EEEJNS1_13power_functorIS6_EEEEEvT_T0_DpT1_)
        /*083c*/ 	.word	0x00000000


	//----- nvinfo : EIATTR_REGCOUNT
	.align		4
.L_381:
        /*0840*/ 	.byte	0x04, 0x2f
        /*0842*/ 	.short	(.L_383 - .L_382)
	.align		4
.L_382:
        /*0844*/ 	.word	index@(_ZN2at6native61_GLOBAL__N__44eb8e94_28_ForeachBinaryOpScalarList_cu_dda10a6925multi_tensor_apply_kernelINS1_28TensorListScalarListMetadataIfLi1EEENS1_25BinaryOpScalarListFunctorIN3c104HalfELi1ELi1ELi0EEEJNS1_13power_functorIfEEEEEvT_T0_DpT1_)
        /*0848*/ 	.word	0x0000001c


	//----- nvinfo : EIATTR_FRAME_SIZE
	.align		4
.L_383:
        /*084c*/ 	.byte	0x04, 0x11
        /*084e*/ 	.short	(.L_385 - .L_384)
	.align		4
.L_384:
        /*0850*/ 	.word	index@(_ZN2at6native61_GLOBAL__N__44eb8e94_28_ForeachBinaryOpScalarList_cu_dda10a6925multi_tensor_apply_kernelINS1_28TensorListScalarListMetadataIfLi1EEENS1_25BinaryOpScalarListFunctorIN3c104HalfELi1ELi1ELi0EEEJNS1_13power_functorIfEEEEEvT_T0_DpT1_)
        /*0854*/ 	.word	0x00000000


	//----- nvinfo : EIATTR_REGCOUNT
	.align		4
.L_385:
        /*0858*/ 	.byte	0x04, 0x2f
        /*085a*/ 	.short	(.L_387 - .L_386)
	.align		4
.L_386:
        /*085c*/ 	.word	index@(_ZN2at6native61_GLOBAL__N__44eb8e94_28_ForeachBinaryOpScalarList_cu_dda10a6925multi_tensor_apply_kernelINS1_28TensorListScalarListMetadataIfLi1EEENS1_25BinaryOpScalarListFunctorIN3c108BFloat16ELi1ELi1ELi0EEEJNS1_13power_functorIfEEEEEvT_T0_DpT1_)
        /*0860*/ 	.word	0x0000001c


	//----- nvinfo : EIATTR_FRAME_SIZE
	.align		4
.L_387:
        /*0864*/ 	.byte	0x04, 0x11
        /*0866*/ 	.short	(.L_389 - .L_388)
	.align		4
.L_388:
        /*0868*/ 	.word	index@(_ZN2at6native61_GLOBAL__N__44eb8e94_28_ForeachBinaryOpScalarList_cu_dda10a6925multi_tensor_apply_kernelINS1_28TensorListScalarListMetadataIfLi1EEENS1_25BinaryOpScalarListFunctorIN3c108BFloat16ELi1ELi1ELi0EEEJNS1_13power_functorIfEEEEEvT_T0_DpT1_)
        /*086c*/ 	.word	0x00000000


	//----- nvinfo : EIATTR_REGCOUNT
	.align		4
.L_389:
        /*0870*/ 	.byte	0x04, 0x2f
        /*0872*/ 	.short	(.L_391 - .L_390)
	.align		4
.L_390:
        /*0874*/ 	.word	index@(_ZN2at6native61_GLOBAL__N__44eb8e94_28_ForeachBinaryOpScalarList_cu_dda10a6925multi_tensor_apply_kernelINS1_28TensorListScalarListMetadataIhLi2EEENS1_25BinaryOpScalarListFunctorIhLi2ELi1ELi1EEEJNS1_13power_functorIhEEEEEvT_T0_DpT1_)
        /*0878*/ 	.word	0x0000001e


	//----- nvinfo : EIATTR_FRAME_SIZE
	.align		4
.L_391:
        /*087c*/ 	.byte	0x04, 0x11
        /*087e*/ 	.short	(.L_393 - .L_392)
	.align		4
.L_392:
        /*0880*/ 	.word	index@(_ZN2at6native61_GLOBAL__N__44eb8e94_28_ForeachBinaryOpScalarList_cu_dda10a6925multi_tensor_apply_kernelINS1_28TensorListScalarListMetadataIhLi2EEENS1_25BinaryOpScalarListFunctorIhLi2ELi1ELi1EEEJNS1_13power_functorIhEEEEEvT_T0_DpT1_)
        /*0884*/ 	.word	0x00000000


	//----- nvinfo : EIATTR_REGCOUNT
	.align		4
.L_393:
        /*0888*/ 	.byte	0x04, 0x2f
        /*088a*/ 	.short	(.L_395 - .L_394)
	.align		4
.L_394:
        /*088c*/ 	.word	index@(_ZN2at6native61_GLOBAL__N__44eb8e94_28_ForeachBinaryOpScalarList_cu_dda10a6925multi_tensor_apply_kernelINS1_28TensorListScalarListMetadataIaLi2EEENS1_25BinaryOpScalarListFunctorIaLi2ELi1ELi1EEEJNS1_13power_functorIaEEEEEvT_T0_DpT1_)
        /*0890*/ 	.word	0x0000001e


	//----- nvinfo : EIATTR_FRAME_SIZE
	.align		4
.L_395:
        /*0894*/ 	.byte	0x04, 0x11
        /*0896*/ 	.short	(.L_397 - .L_396)
	.align		4
.L_396:
        /*0898*/ 	.word	index@(_ZN2at6native61_GLOBAL__N__44eb8e94_28_ForeachBinaryOpScalarList_cu_dda10a6925multi_tensor_apply_kernelINS1_28TensorListScalarListMetadataIaLi2EEENS1_25BinaryOpScalarListFunctorIaLi2ELi1ELi1EEEJNS1_13power_functorIaEEEEEvT_T0_DpT1_)
        /*089c*/ 	.word	0x00000000


	//----- nvinfo : EIATTR_REGCOUNT
	.align		4
.L_397:
        /*08a0*/ 	.byte	0x04, 0x2f
        /*08a2*/ 	.short	(.L_399 - .L_398)
	.align		4
.L_398:
        /*08a4*/ 	.word	index@(_ZN2at6native61_GLOBAL__N__44eb8e94_28_ForeachBinaryOpScalarList_cu_dda10a6925multi_tensor_apply_kernelINS1_28TensorListScalarListMetadataIiLi2EEENS1_25BinaryOpScalarListFunctorIiLi2ELi1ELi1EEEJNS1_13power_functorIiEEEEEvT_T0_DpT1_)
        /*08a8*/ 	.word	0x00000020


	//----- nvinfo : EIATTR_FRAME_SIZE
	.align		4
.L_399:
        /*08ac*/ 	.byte	0x04, 0x11
        /*08ae*/ 	.short	(.L_401 - .L_400)
	.align		4
.L_400:
        /*08b0*/ 	.word	index@(_ZN2at6native61_GLOBAL__N__44eb8e94_28_ForeachBinaryOpScalarList_cu_dda10a6925multi_tensor_apply_kernelINS1_28TensorListScalarListMetadataIiLi2EEENS1_25BinaryOpScalarListFunctorIiLi2ELi1ELi1EEEJNS1_13power_functorIiEEEEEvT_T0_DpT1_)
        /*08b4*/ 	.word	0x00000000


	//----- nvinfo : EIATTR_REGCOUNT
	.align		4
.L_401:
        /*08b8*/ 	.byte	0x04, 0x2f
        /*08ba*/ 	.short	(.L_403 - .L_402)
	.align		4
.L_402:
        /*08bc*/ 	.word	index@(_ZN2at6native61_GLOBAL__N__44eb8e94_28_ForeachBinaryOpScalarList_cu_dda10a6925multi_tensor_apply_kernelINS1_28TensorListScalarListMetadataIlLi2EEENS1_25BinaryOpScalarListFunctorIlLi2ELi1ELi1EEEJNS1_13power_functorIlEEEEEvT_T0_DpT1_)
        /*08c0*/ 	.word	0x0000001c


	//----- nvinfo : EIATTR_FRAME_SIZE
	.align		4
.L_403:
        /*08c4*/ 	.byte	0x04, 0x11
        /*08c6*/ 	.short	(.L_405 - .L_404)
	.align		4
.L_404:
        /*08c8*/ 	.word	index@(_ZN2at6native61_GLOBAL__N__44eb8e94_28_ForeachBinaryOpScalarList_cu_dda10a6925multi_tensor_apply_kernelINS1_28TensorListScalarListMetadataIlLi2EEENS1_25BinaryOpScalarListFunctorIlLi2ELi1ELi1EEEJNS1_13power_functorIlEEEEEvT_T0_DpT1_)
        /*08cc*/ 	.word	0x00000000


	//----- nvinfo : EIATTR_REGCOUNT
	.align		4
.L_405:
        /*08d0*/ 	.byte	0x04, 0x2f
        /*08d2*/ 	.short	(.L_407 - .L_406)
	.align		4
.L_406:
        /*08d4*/ 	.word	index@(_ZN2at6native61_GLOBAL__N__44eb8e94_28_ForeachBinaryOpScalarList_cu_dda10a6925multi_tensor_apply_kernelINS1_28TensorListScalarListMetadataIsLi2EEENS1_25BinaryOpScalarListFunctorIsLi2ELi1ELi1EEEJNS1_13power_functorIsEEEEEvT_T0_DpT1_)
        /*08d8*/ 	.word	0x0000001e


	//----- nvinfo : EIATTR_FRAME_SIZE
	.align		4
.L_407:
        /*08dc*/ 	.byte	0x04, 0x11
        /*08de*/ 	.short	(.L_409 - .L_408)
	.align		4
.L_408:
        /*08e0*/ 	.word	index@(_ZN2at6native61_GLOBAL__N__44eb8e94_28_ForeachBinaryOpScalarList_cu_dda10a6925multi_tensor_apply_kernelINS1_28TensorListScalarListMetadataIsLi2EEENS1_25BinaryOpScalarListFunctorIsLi2ELi1ELi1EEEJNS1_13power_functorIsEEEEEvT_T0_DpT1_)
        /*08e4*/ 	.word	0x00000000


	//----- nvinfo : EIATTR_REGCOUNT
	.align		4
.L_409:
        /*08e8*/ 	.byte	0x04, 0x2f
        /*08ea*/ 	.short	(.L_411 - .L_410)
	.align		4
.L_410:
        /*08ec*/ 	.word	index@(_ZN2at6native61_GLOBAL__N__44eb8e94_28_ForeachBinaryOpScalarList_cu_dda10a6925multi_tensor_apply_kernelINS1_28TensorListScalarListMetadataIdLi2EEENS1_25BinaryOpScalarListFunctorIdLi2ELi1ELi1EEEJNS1_13power_functorIdEEEEEvT_T0_DpT1_)
        /*08f0*/ 	.word	0x00000036


	//----- nvinfo : EIATTR_FRAME_SIZE
	.align		4
.L_411:
        /*08f4*/ 	.byte	0x04, 0x11
        /*08f6*/ 	.short	(.L_413 - .L_412)
	.align		4
.L_412:
        /*08f8*/ 	.word	index@($_ZN2at6native61_GLOBAL__N__44eb8e94_28_ForeachBinaryOpScalarList_cu_dda10a6925multi_tensor_apply_kernelINS1_28TensorListScalarListMetadataIdLi2EEENS1_25BinaryOpScalarListFunctorIdLi2ELi1ELi1EEEJNS1_13power_functorIdEEEEEvT_T0_DpT1_$__internal_accurate_pow)
        /*08fc*/ 	.word	0x00000000


	//----- nvinfo : EIATTR_FRAME_SIZE
	.align		4
.L_413:
        /*0900*/ 	.byte	0x04, 0x11
        /*0902*/ 	.short	(.L_415 - .L_414)
	.align		4
.L_414:
        /*0904*/ 	.word	index@(_ZN2at6native61_GLOBAL__N__44eb8e94_28_ForeachBinaryOpScalarList_cu_dda10a6925multi_tensor_apply_kernelINS1_28TensorListScalarListMetadataIdLi2EEENS1_25BinaryOpScalarListFunctorIdLi2ELi1ELi1EEEJNS1_13power_functorIdEEEEEvT_T0_DpT1_)
        /*0908*/ 	.word	0x00000000


	//----- nvinfo : EIATTR_REGCOUNT
	.align		4
.L_415:
        /*090c*/ 	.byte	0x04, 0x2f
        /*090e*/ 	.short	(.L_417 - .L_416)
	.align		4
.L_416:
        /*0910*/ 	.word	index@(_ZN2at6native61_GLOBAL__N__44eb8e94_28_ForeachBinaryOpScalarList_cu_dda10a6925multi_tensor_apply_kernelINS1_28TensorListScalarListMetadataIfLi2EEENS1_25BinaryOpScalarListFunctorIfLi2ELi1ELi1EEEJNS1_13power_functorIfEEEEEvT_T0_DpT1_)
        /*0914*/ 	.word	0x00000020


	//----- nvinfo : EIATTR_FRAME_SIZE
	.align		4
.L_417:
        /*0918*/ 	.byte	0x04, 0x11
        /*091a*/ 	.short	(.L_419 - .L_418)
	.align		4
.L_418:
        /*091c*/ 	.word	index@(_ZN2at6native61_GLOBAL__N__44eb8e94_28_ForeachBinaryOpScalarList_cu_dda10a6925multi_tensor_apply_kernelINS1_28TensorListScalarListMetadataIfLi2EEENS1_25BinaryOpScalarListFunctorIfLi2ELi1ELi1EEEJNS1_13power_functorIfEEEEEvT_T0_DpT1_)
        /*0920*/ 	.word	0x00000000


	//----- nvinfo : EIATTR_REGCOUNT
	.align		4
.L_419:
        /*0924*/ 	.byte	0x04, 0x2f
        /*0926*/ 	.short	(.L_421 - .L_420)
	.align		4
.L_420:
        /*0928*/ 	.word	index@(_ZN2at6native61_GLOBAL__N__44eb8e94_28_ForeachBinaryOpScalarList_cu_dda10a6925multi_tensor_apply_kernelINS1_28TensorListScalarListMetadataIN3c107complexIdEELi2EEENS1_25BinaryOpScalarListFunctorIS6_Li2ELi1ELi1EEEJNS1_13power_functorIS6_EEEEEvT_T0_DpT1_)
        /*092c*/ 	.word	0x0000003e


	//----- nvinfo : EIATTR_FRAME_SIZE
	.align		4
.L_421:
        /*0930*/ 	.byte	0x04, 0x11
        /*0932*/ 	.short	(.L_423 - .L_422)
	.align		4
.L_422:
        /*0934*/ 	.word	index@($_ZN2at6native61_GLOBAL__N__44eb8e94_28_ForeachBinaryOpScalarList_cu_dda10a6925multi_tensor_apply_kernelINS1_28TensorListScalarListMetadataIN3c107complexIdEELi2EEENS1_25BinaryOpScalarListFunctorIS6_Li2ELi1ELi1EEEJNS1_13power_functorIS6_EEEEEvT_T0_DpT1_$__internal_trig_reduction_slowpathd)
        /*0938*/ 	.word	0x00000028


	//----- nvinfo : EIATTR_FRAME_SIZE
	.align		4
.L_423:
        /*093c*/ 	.byte	0x04, 0x11
        /*093e*/ 	.short	(.L_425 - .L_424)
	.align		4
.L_424:
        /*0940*/ 	.word	index@($__internal_1_$__cuda_sm20_div_rn_f64_full)
        /*0944*/ 	.word	0x00000028


	//----- nvinfo : EIATTR_FRAME_SIZE
	.align		4
.L_425:
        /*0948*/ 	.byte	0x04, 0x11
        /*094a*/ 	.short	(.L_427 - .L_426)
	.align		4
.L_426:
        /*094c*/ 	.word	index@(_ZN2at6native61_GLOBAL__N__44eb8e94_28_ForeachBinaryOpScalarList_cu_dda10a6925multi_tensor_apply_kernelINS1_28TensorListScalarListMetadataIN3c107complexIdEELi2EEENS1_25BinaryOpScalarListFunctorIS6_Li2ELi1ELi1EEEJNS1_13power_functorIS6_EEEEEvT_T0_DpT1_)
        /*0950*/ 	.word	0x00000028


	//----- nvinfo : EIATTR_REGCOUNT
	.align		4
.L_427:
        /*0954*/ 	.byte	0x04, 0x2f
        /*0956*/ 	.short	(.L_429 - .L_428)
	.align		4
.L_428:
        /*0958*/ 	.word	index@(_ZN2at6native61_GLOBAL__N__44eb8e94_28_ForeachBinaryOpScalarList_cu_dda10a6925multi_tensor_apply_kernelINS1_28TensorListScalarListMetadataIN3c107complexIfEELi2EEENS1_25BinaryOpScalarListFunctorIS6_Li2ELi1ELi1EEEJNS1_13power_functorIS6_EEEEEvT_T0_DpT1_)
        /*095c*/ 	.word	0x00000025


	//----- nvinfo : EIATTR_FRAME_SIZE
	.align		4
.L_429:
        /*0960*/ 	.byte	0x04, 0x11
        /*0962*/ 	.short	(.L_431 - .L_430)
	.align		4
.L_430:
        /*0964*/ 	.word	index@($__internal_0_$__cuda_sm3x_div_rn_ftz_f32_slowpath)
        /*0968*/ 	.word	0x00000000


	//----- nvinfo : EIATTR_FRAME_SIZE
	.align		4
.L_431:
        /*096c*/ 	.byte	0x04, 0x11
        /*096e*/ 	.short	(.L_433 - .L_432)
	.align		4
.L_432:
        /*0970*/ 	.word	index@(_ZN2at6native61_GLOBAL__N__44eb8e94_28_ForeachBinaryOpScalarList_cu_dda10a6925multi_tensor_apply_kernelINS1_28TensorListScalarListMetadataIN3c107complexIfEELi2EEENS1_25BinaryOpScalarListFunctorIS6_Li2ELi1ELi1EEEJNS1_13power_functorIS6_EEEEEvT_T0_DpT1_)
        /*0974*/ 	.word	0x00000000


	//----- nvinfo : EIATTR_REGCOUNT
	.align		4
.L_433:
        /*0978*/ 	.byte	0x04, 0x2f
        /*097a*/ 	.short	(.L_435 - .L_434)
	.align		4
.L_434:
        /*097c*/ 	.word	index@(_ZN2at6native61_GLOBAL__N__44eb8e94_28_ForeachBinaryOpScalarList_cu_dda10a6925multi_tensor_apply_kernelINS1_28TensorListScalarListMetadataIfLi2EEENS1_25BinaryOpScalarListFunctorIN3c104HalfELi2ELi1ELi1EEEJNS1_13power_functorIfEEEEEvT_T0_DpT1_)
        /*0980*/ 	.word	0x00000020


	//----- nvinfo : EIATTR_FRAME_SIZE
	.align		4
.L_435:
        /*0984*/ 	.byte	0x04, 0x11
        /*0986*/ 	.short	(.L_437 - .L_436)
	.align		4
.L_436:
        /*0988*/ 	.word	index@(_ZN2at6native61_GLOBAL__N__44eb8e94_28_ForeachBinaryOpScalarList_cu_dda10a6925multi_tensor_apply_kernelINS1_28TensorListScalarListMetadataIfLi2EEENS1_25BinaryOpScalarListFunctorIN3c104HalfELi2ELi1ELi1EEEJNS1_13power_functorIfEEEEEvT_T0_DpT1_)
        /*098c*/ 	.word	0x00000000


	//----- nvinfo : EIATTR_REGCOUNT
	.align		4
.L_437:
        /*0990*/ 	.byte	0x04, 0x2f
        /*0992*/ 	.short	(.L_439 - .L_438)
	.align		4
.L_438:
        /*0994*/ 	.word	index@(_ZN2at6native61_GLOBAL__N__44eb8e94_28_ForeachBinaryOpScalarList_cu_dda10a6925multi_tensor_apply_kernelINS1_28TensorListScalarListMetadataIfLi2EEENS1_25BinaryOpScalarListFunctorIN3c108BFloat16ELi2ELi1ELi1EEEJNS1_13power_functorIfEEEEEvT_T0_DpT1_)
        /*0998*/ 	.word	0x00000020


	//----- nvinfo : EIATTR_FRAME_SIZE
	.align		4
.L_439:
        /*099c*/ 	.byte	0x04, 0x11
        /*099e*/ 	.short	(.L_441 - .L_440)
	.align		4
.L_440:
        /*09a0*/ 	.word	index@(_ZN2at6native61_GLOBAL__N__44eb8e94_28_ForeachBinaryOpScalarList_cu_dda10a6925multi_tensor_apply_kernelINS1_28TensorListScalarListMetadataIfLi2EEENS1_25BinaryOpScalarListFunctorIN3c108BFloat16ELi2ELi1ELi1EEEJNS1_13power_functorIfEEEEEvT_T0_DpT1_)
        /*09a4*/ 	.word	0x00000000


	//----- nvinfo : EIATTR_REGCOUNT
	.align		4
.L_441:
        /*09a8*/ 	.byte	0x04, 0x2f
        /*09aa*/ 	.short	(.L_443 - .L_442)
	.align		4
.L_442:
        /*09ac*/ 	.word	index@(_ZN2at6native61_GLOBAL__N__44eb8e94_28_ForeachBinaryOpScalarList_cu_dda10a6925multi_tensor_apply_kernelINS1_28TensorListScalarListMetadataIhLi1EEENS1_25BinaryOpScalarListFunctorIhLi1ELi1ELi0EEEJSt5minusIhEEEEvT_T0_DpT1_)
        /*09b0*/ 	.word	0x0000001e


	//----- nvinfo : EIATTR_FRAME_SIZE
	.align		4
.L_443:
        /*09b4*/ 	.byte	0x04, 0x11
        /*09b6*/ 	.short	(.L_445 - .L_444)
	.align		4
.L_444:
        /*09b8*/ 	.word	index@(_ZN2at6native61_GLOBAL__N__44eb8e94_28_ForeachBinaryOpScalarList_cu_dda10a6925multi_tensor_apply_kernelINS1_28TensorListScalarListMetadataIhLi1EEENS1_25BinaryOpScalarListFunctorIhLi1ELi1ELi0EEEJSt5minusIhEEEEvT_T0_DpT1_)
        /*09bc*/ 	.word	0x00000000


	//----- nvinfo : EIATTR_REGCOUNT
	.align		4
.L_445:
        /*09c0*/ 	.byte	0x04, 0x2f
        /*09c2*/ 	.short	(.L_447 - .L_446)
	.align		4
.L_446:
        /*09c4*/ 	.word	index@(_ZN2at6native61_GLOBAL__N__44eb8e94_28_ForeachBinaryOpScalarList_cu_dda10a6925multi_tensor_apply_kernelINS1_28TensorListScalarListMetadataIaLi1EEENS1_25BinaryOpScalarListFunctorIaLi1ELi1ELi0EEEJSt5minusIaEEEEvT_T0_DpT1_)
        /*09c8*/ 	.word	0x0000001e


	//----- nvinfo : EIATTR_FRAME_SIZE
	.align		4
.L_447:
        /*09cc*/ 	.byte	0x04, 0x11
        /*09ce*/ 	.short	(.L_449 - .L_448)
	.align		4
.L_448:
        /*09d0*/ 	.word	index@(_ZN2at6native61_GLOBAL__N__44eb8e94_28_ForeachBinaryOpScalarList_cu_dda10a6925multi_tensor_apply_kernelINS1_28TensorListScalarListMetadataIaLi1EEENS1_25BinaryOpScalarListFunctorIaLi1ELi1ELi0EEEJSt5minusIaEEEEvT_T0_DpT1_)
        /*09d4*/ 	.word	0x00000000


	//----- nvinfo : EIATTR_REGCOUNT
	.align		4
.L_449:
        /*09d8*/ 	.byte	0x04, 0x2f
        /*09da*/ 	.short	(.L_451 - .L_450)
	.align		4
.L_450:
        /*09dc*/ 	.word	index@(_ZN2at6native61_GLOBAL__N__44eb8e94_28_ForeachBinaryOpScalarList_cu_dda10a6925multi_tensor_apply_kernelINS1_28TensorListScalarListMetadataIiLi1EEENS1_25BinaryOpScalarListFunctorIiLi1ELi1ELi0EEEJSt5minusIiEEEEvT_T0_DpT1_)
        /*09e0*/ 	.word	0x0000001c


	//----- nvinfo : EIATTR_FRAME_SIZE
	.align		4
.L_451:
        /*09e4*/ 	.byte	0x04, 0x11
        /*09e6*/ 	.short	(.L_453 - .L_452)
	.align		4
.L_452:
        /*09e8*/ 	.word	index@(_ZN2at6native61_GLOBAL__N__44eb8e94_28_ForeachBinaryOpScalarList_cu_dda10a6925multi_tensor_apply_kernelINS1_28TensorListScalarListMetadataIiLi1EEENS1_25BinaryOpScalarListFunctorIiLi1ELi1ELi0EEEJSt5minusIiEEEEvT_T0_DpT1_)
        /*09ec*/ 	.word	0x00000000


	//----- nvinfo : EIATTR_REGCOUNT
	.align		4
.L_453:
        /*09f0*/ 	.byte	0x04, 0x2f
        /*09f2*/ 	.short	(.L_455 - .L_454)
	.align		4
.L_454:
        /*09f4*/ 	.word	index@(_ZN2at6native61_GLOBAL__N__44eb8e94_28_ForeachBinaryOpScalarList_cu_dda10a6925multi_tensor_apply_kernelINS1_28TensorListScalarListMetadataIlLi1EEENS1_25BinaryOpScalarListFunctorIlLi1ELi1ELi0EEEJSt5minusIlEEEEvT_T0_DpT1_)
        /*09f8*/ 	.word	0x0000001e


	//----- nvinfo : EIATTR_FRAME_SIZE
	.align		4
.L_455:
        /*09fc*/ 	.byte	0x04, 0x11
        /*09fe*/ 	.short	(.L_457 - .L_456)
	.align		4
.L_456:
        /*0a00*/ 	.word	index@(_ZN2at6native61_GLOBAL__N__44eb8e94_28_ForeachBinaryOpScalarList_cu_dda10a6925multi_tensor_apply_kernelINS1_28TensorListScalarListMetadataIlLi1EEENS1_25BinaryOpScalarListFunctorIlLi1ELi1ELi0EEEJSt5minusIlEEEEvT_T0_DpT1_)
        /*0a04*/ 	.word	0x00000000


	//----- nvinfo : EIATTR_REGCOUNT
	.align		4
.L_457:
        /*0a08*/ 	.byte	0x04, 0x2f
        /*0a0a*/ 	.short	(.L_459 - .L_458)
	.align		4
.L_458:
        /*0a0c*/ 	.word	index@(_ZN2at6native61_GLOBAL__N__44eb8e94_28_ForeachBinaryOpScalarList_cu_dda10a6925multi_tensor_apply_kernelINS1_28TensorListScalarListMetadataIsLi1EEENS1_25BinaryOpScalarListFunctorIsLi1ELi1ELi0EEEJSt5minusIsEEEEvT_T0_DpT1_)
        /*0a10*/ 	.word	0x0000001c


	//----- nvinfo : EIATTR_FRAME_SIZE
	.align		4
.L_459:
        /*0a14*/ 	.byte	0x04, 0x11
        /*0a16*/ 	.short	(.L_461 - .L_460)
	.align		4
.L_460:
        /*0a18*/ 	.word	index@(_ZN2at6native61_GLOBAL__N__44eb8e94_28_ForeachBinaryOpScalarList_cu_dda10a6925multi_tensor_apply_kernelINS1_28TensorListScalarListMetadataIsLi1EEENS1_25BinaryOpScalarListFunctorIsLi1ELi1ELi0EEEJSt5minusIsEEEEvT_T0_DpT1_)
        /*0a1c*/ 	.word	0x00000000


	//----- nvinfo : EIATTR_REGCOUNT
	.align		4
.L_461:
        /*0a20*/ 	.byte	0x04, 0x2f
        /*0a22*/ 	.short	(.L_463 - .L_462)
	.align		4
.L_462:
        /*0a24*/ 	.word	index@(_ZN2at6native61_GLOBAL__N__44eb8e94_28_ForeachBinaryOpScalarList_cu_dda10a6925multi_tensor_apply_kernelINS1_28TensorListScalarListMetadataIdLi1EEENS1_25BinaryOpScalarListFunctorIdLi1ELi1ELi0EEEJSt5minusIdEEEEvT_T0_DpT1_)
        /*0a28*/ 	.word	0x0000001e


	//----- nvinfo : EIATTR_FRAME_SIZE
	.align		4
.L_463:
        /*0a2c*/ 	.byte	0x04, 0x11
        /*0a2e*/ 	.short	(.L_465 - .L_464)
	.align		4
.L_464:
        /*0a30*/ 	.word	index@(_ZN2at6native61_GLOBAL__N__44eb8e94_28_ForeachBinaryOpScalarList_cu_dda10a6925multi_tensor_apply_kernelINS1_28TensorListScalarListMetadataIdLi1EEENS1_25BinaryOpScalarListFunctorIdLi1ELi1ELi0EEEJSt5minusIdEEEEvT_T0_DpT1_)
        /*0a34*/ 	.word	0x00000000


	//----- nvinfo : EIATTR_REGCOUNT
	.align		4
.L_465:
        /*0a38*/ 	.byte	0x04, 0x2f
        /*0a3a*/ 	.short	(.L_467 - .L_466)
	.align		4
.L_466:
        /*0a3c*/ 	.word	index@(_ZN2at6native61_GLOBAL__N__44eb8e94_28_ForeachBinaryOpScalarList_cu_dda10a6925multi_tensor_apply_kernelINS1_28TensorListScalarListMetadataIfLi1EEENS1_25BinaryOpScalarListFunctorIfLi1ELi1ELi0EEEJSt5minusIfEEEEvT_T0_DpT1_)
        /*0a40*/ 	.word	0x0000001c


	//----- nvinfo : EIATTR_FRAME_SIZE
	.align		4
.L_467:
        /*0a44*/ 	.byte	0x04, 0x11
        /*0a46*/ 	.short	(.L_469 - .L_468)
	.align		4
.L_468:
        /*0a48*/ 	.word	index@(_ZN2at6native61_GLOBAL__N__44eb8e94_28_ForeachBinaryOpScalarList_cu_dda10a6925multi_tensor_apply_kernelINS1_28TensorListScalarListMetadataIfLi1EEENS1_25BinaryOpScalarListFunctorIfLi1ELi1ELi0EEEJSt5minusIfEEEEvT_T0_DpT1_)
        /*0a4c*/ 	.word	0x00000000


	//----- nvinfo : EIATTR_REGCOUNT
	.align		4
.L_469:
        /*0a50*/ 	.byte	0x04, 0x2f
        /*0a52*/ 	.short	(.L_471 - .L_470)
	.align		4
.L_470:
        /*0a54*/ 	.word	index@(_ZN2at6native61_GLOBAL__N__44eb8e94_28_ForeachBinaryOpScalarList_cu_dda10a6925multi_tensor_apply_kernelINS1_28TensorListScalarListMetadataIN3c107complexIdEELi1EEENS1_25BinaryOpScalarListFunctorIS6_Li1ELi1ELi0EEEJSt5minusIS6_EEEEvT_T0_DpT1_)
        /*0a58*/ 	.word	0x00000020


	//----- nvinfo : EIATTR_FRAME_SIZE
	.align		4
.L_471:
        /*0a5c*/ 	.byte	0x04, 0x11
        /*0a5e*/ 	.short	(.L_473 - .L_472)
	.align		4
.L_472:
        /*0a60*/ 	.word	index@(_ZN2at6native61_GLOBAL__N__44eb8e94_28_ForeachBinaryOpScalarList_cu_dda10a6925multi_tensor_apply_kernelINS1_28TensorListScalarListMetadataIN3c107complexIdEELi1EEENS1_25BinaryOpScalarListFunctorIS6_Li1ELi1ELi0EEEJSt5minusIS6_EEEEvT_T0_DpT1_)
        /*0a64*/ 	.word	0x00000000


	//----- nvinfo : EIATTR_REGCOUNT
	.align		4
.L_473:
        /*0a68*/ 	.byte	0x04, 0x2f
        /*0a6a*/ 	.short	(.L_475 - .L_474)
	.align		4
.L_474:
        /*0a6c*/ 	.word	index@(_ZN2at6native61_GLOBAL__N__44eb8e94_28_ForeachBinaryOpScalarList_cu_dda10a6925multi_tensor_apply_kernelINS1_28TensorListScalarListMetadataIN3c107complexIfEELi1EEENS1_25BinaryOpScalarListFunctorIS6_Li1ELi1ELi0EEEJSt5minusIS6_EEEEvT_T0_DpT1_)
        /*0a70*/ 	.word	0x00000020


	//----- nvinfo : EIATTR_FRAME_SIZE
	.align		4
.L_475:
        /*0a74*/ 	.byte	0x04, 0x11
        /*0a76*/ 	.short	(.L_477 - .L_476)
	.align		4
.L_476:
        /*0a78*/ 	.word	index@(_ZN2at6native61_GLOBAL__N__44eb8e94_28_ForeachBinaryOpScalarList_cu_dda10a6925multi_tensor_apply_kernelINS1_28TensorListScalarListMetadataIN3c107complexIfEELi1EEENS1_25BinaryOpScalarListFunctorIS6_Li1ELi1ELi0EEEJSt5minusIS6_EEEEvT_T0_DpT1_)
        /*0a7c*/ 	.word	0x00000000


	//----- nvinfo : EIATTR_REGCOUNT
	.align		4
.L_477:
        /*0a80*/ 	.byte	0x04, 0x2f
        /*0a82*/ 	.short	(.L_479 - .L_478)
	.align		4
.L_478:
        /*0a84*/ 	.word	index@(_ZN2at6native61_GLOBAL__N__44eb8e94_28_ForeachBinaryOpScalarList_cu_dda10a6925multi_tensor_apply_kernelINS1_28TensorListScalarListMetadataIbLi1EEENS1_25BinaryOpScalarListFunctorIbLi1ELi1ELi0EEEJSt5minusIbEEEEvT_T0_DpT1_)
        /*0a88*/ 	.word	0x0000001c


	//----- nvinfo : EIATTR_FRAME_SIZE
	.align		4
.L_479:
        /*0a8c*/ 	.byte	0x04, 0x11
        /*0a8e*/ 	.short	(.L_481 - .L_480)
	.align		4
.L_480:
        /*0a90*/ 	.word	index@(_ZN2at6native61_GLOBAL__N__44eb8e94_28_ForeachBinaryOpScalarList_cu_dda10a6925multi_tensor_apply_kernelINS1_28TensorListScalarListMetadataIbLi1EEENS1_25BinaryOpScalarListFunctorIbLi1ELi1ELi0EEEJSt5minusIbEEEEvT_T0_DpT1_)
        /*0a94*/ 	.word	0x00000000


	//----- nvinfo : EIATTR_REGCOUNT
	.align		4
.L_481:
        /*0a98*/ 	.byte	0x04, 0x2f
        /*0a9a*/ 	.short	(.L_483 - .L_482)
	.align		4
.L_482:
        /*0a9c*/ 	.word	index@(_ZN2at6native61_GLOBAL__N__44eb8e94_28_ForeachBinaryOpScalarList_cu_dda10a6925multi_tensor_apply_kernelINS1_28TensorListScalarListMetadataIfLi1EEENS1_25BinaryOpScalarListFunctorIN3c104HalfELi1ELi1ELi0EEEJSt5minusIfEEEEvT_T0_DpT1_)
        /*0aa0*/ 	.word	0x0000001c


	//----- nvinfo : EIATTR_FRAME_SIZE
	.align		4
.L_483:
        /*0aa4*/ 	.byte	0x04, 0x11
        /*0aa6*/ 	.short	(.L_485 - .L_484)
	.align		4
.L_484:
        /*0aa8*/ 	.word	index@(_ZN2at6native61_GLOBAL__N__44eb8e94_28_ForeachBinaryOpScalarList_cu_dda10a6925multi_tensor_apply_kernelINS1_28TensorListScalarListMetadataIfLi1EEENS1_25BinaryOpScalarListFunctorIN3c104HalfELi1ELi1ELi0EEEJSt5minusIfEEEEvT_T0_DpT1_)
        /*0aac*/ 	.word	0x00000000


	//----- nvinfo : EIATTR_REGCOUNT
	.align		4
.L_485:
        /*0ab0*/ 	.byte	0x04, 0x2f
        /*0ab2*/ 	.short	(.L_487 - .L_486)
	.align		4
.L_486:
        /*0ab4*/ 	.word	index@(_ZN2at6native61_GLOBAL__N__44eb8e94_28_ForeachBinaryOpScalarList_cu_dda10a6925multi_tensor_apply_kernelINS1_28TensorListScalarListMetadataIfLi1EEENS1_25BinaryOpScalarListFunctorIN3c108BFloat16ELi1ELi1ELi0EEEJSt5minusIfEEEEvT_T0_DpT1_)
        /*0ab8*/ 	.word	0x0000001c


	//----- nvinfo : EIATTR_FRAME_SIZE
	.align		4
.L_487:
        /*0abc*/ 	.byte	0x04, 0x11
        /*0abe*/ 	.short	(.L_489 - .L_488)
	.align		4
.L_488:
        /*0ac0*/ 	.word	index@(_ZN2at6native61_GLOBAL__N__44eb8e94_28_ForeachBinaryOpScalarList_cu_dda10a6925multi_tensor_apply_kernelINS1_28TensorListScalarListMetadataIfLi1EEENS1_25BinaryOpScalarListFunctorIN3c108BFloat16ELi1ELi1ELi0EEEJSt5minusIfEEEEvT_T0_DpT1_)
        /*0ac4*/ 	.word	0x00000000


	//----- nvinfo : EIATTR_REGCOUNT
	.align		4
.L_489:
        /*0ac8*/ 	.byte	0x04, 0x2f
        /*0aca*/ 	.short	(.L_491 - .L_490)
	.align		4
.L_490:
        /*0acc*/ 	.word	index@(_ZN2at6native61_GLOBAL__N__44eb8e94_28_ForeachBinaryOpScalarList_cu_dda10a6925multi_tensor_apply_kernelINS1_28TensorListScalarListMetadataIhLi2EEENS1_25BinaryOpScalarListFunctorIhLi2ELi1ELi1EEEJSt5minusIhEEEEvT_T0_DpT1_)
        /*0ad0*/ 	.word	0x00000020


	//----- nvinfo : EIATTR_FRAME_SIZE
	.align		4
.L_491:
        /*0ad4*/ 	.byte	0x04, 0x11
        /*0ad6*/ 	.short	(.L_493 - .L_492)
	.align		4
.L_492:
        /*0ad8*/ 	.word	index@(_ZN2at6native61_GLOBAL__N__44eb8e94_28_ForeachBinaryOpScalarList_cu_dda10a6925multi_tensor_apply_kernelINS1_28TensorListScalarListMetadataIhLi2EEENS1_25BinaryOpScalarListFunctorIhLi2ELi1ELi1EEEJSt5minusIhEEEEvT_T0_DpT1_)
        /*0adc*/ 	.word	0x00000000


	//----- nvinfo : EIATTR_REGCOUNT
	.align		4
.L_493:
        /*0ae0*/ 	.byte	0x04, 0x2f
        /*0ae2*/ 	.short	(.L_495 - .L_494)
	.align		4
.L_494:
        /*0ae4*/ 	.word	index@(_ZN2at6native61_GLOBAL__N__44eb8e94_28_ForeachBinaryOpScalarList_cu_dda10a6925multi_tensor_apply_kernelINS1_28TensorListScalarListMetadataIaLi2EEENS1_25BinaryOpScalarListFunctorIaLi2ELi1ELi1EEEJSt5minusIaEEEEvT_T0_DpT1_)
        /*0ae8*/ 	.word	0x00000020


	//----- nvinfo : EIATTR_FRAME_SIZE
	.align		4
.L_495:
        /*0aec*/ 	.byte	0x04, 0x11
        /*0aee*/ 	.short	(.L_497 - .L_496)
	.align		4
.L_496:
        /*0af0*/ 	.word	index@(_ZN2at6native61_GLOBAL__N__44eb8e94_28_ForeachBinaryOpScalarList_cu_dda10a6925multi_tensor_apply_kernelINS1_28TensorListScalarListMetadataIaLi2EEENS1_25BinaryOpScalarListFunctorIaLi2ELi1ELi1EEEJSt5minusIaEEEEvT_T0_DpT1_)
        /*0af4*/ 	.word	0x00000000


	//----- nvinfo : EIATTR_REGCOUNT
	.align		4
.L_497:
        /*0af8*/ 	.byte	0x04, 0x2f
        /*0afa*/ 	.short	(.L_499 - .L_498)
	.align		4
.L_498:
        /*0afc*/ 	.word	index@(_ZN2at6native61_GLOBAL__N__44eb8e94_28_ForeachBinaryOpScalarList_cu_dda10a6925multi_tensor_apply_kernelINS1_28TensorListScalarListMetadataIiLi2EEENS1_25BinaryOpScalarListFunctorIiLi2ELi1ELi1EEEJSt5minusIiEEEEvT_T0_DpT1_)
        /*0b00*/ 	.word	0x00000020


	//----- nvinfo : EIATTR_FRAME_SIZE
	.align		4
.L_499:
        /*0b04*/ 	.byte	0x04, 0x11
        /*0b06*/ 	.short	(.L_501 - .L_500)
	.align		4
.L_500:
        /*0b08*/ 	.word	index@(_ZN2at6native61_GLOBAL__N__44eb8e94_28_ForeachBinaryOpScalarList_cu_dda10a6925multi_tensor_apply_kernelINS1_28TensorListScalarListMetadataIiLi2EEENS1_25BinaryOpScalarListFunctorIiLi2ELi1ELi1EEEJSt5minusIiEEEEvT_T0_DpT1_)
        /*0b0c*/ 	.word	0x00000000


	//----- nvinfo : EIATTR_REGCOUNT
	.align		4
.L_501:
        /*0b10*/ 	.byte	0x04, 0x2f
        /*0b12*/ 	.short	(.L_503 - .L_502)
	.align		4
.L_502:
        /*0b14*/ 	.word	index@(_ZN2at6native61_GLOBAL__N__44eb8e94_28_ForeachBinaryOpScalarList_cu_dda10a6925multi_tensor_apply_kernelINS1_28TensorListScalarListMetadataIlLi2EEENS1_25BinaryOpScalarListFunctorIlLi2ELi1ELi1EEEJSt5minusIlEEEEvT_T0_DpT1_)
        /*0b18*/ 	.word	0x0000001f


	//----- nvinfo : EIATTR_FRAME_SIZE
	.align		4
.L_503:
        /*0b1c*/ 	.byte	0x04, 0x11
        /*0b1e*/ 	.short	(.L_505 - .L_504)
	.align		4
.L_504:
        /*0b20*/ 	.word	index@(_ZN2at6native61_GLOBAL__N__44eb8e94_28_ForeachBinaryOpScalarList_cu_dda10a6925multi_tensor_apply_kernelINS1_28TensorListScalarListMetadataIlLi2EEENS1_25BinaryOpScalarListFunctorIlLi2ELi1ELi1EEEJSt5minusIlEEEEvT_T0_DpT1_)
        /*0b24*/ 	.word	0x00000000


	//----- nvinfo : EIATTR_REGCOUNT
	.align		4
.L_505:
        /*0b28*/ 	.byte	0x04, 0x2f
        /*0b2a*/ 	.short	(.L_507 - .L_506)
	.align		4
.L_506:
        /*0b2c*/ 	.word	index@(_ZN2at6native61_GLOBAL__N__44eb8e94_28_ForeachBinaryOpScalarList_cu_dda10a6925multi_tensor_apply_kernelINS1_28TensorListScalarListMetadataIsLi2EEENS1_25BinaryOpScalarListFunctorIsLi2ELi1ELi1EEEJSt5minusIsEEEEvT_T0_DpT1_)
        /*0b30*/ 	.word	0x00000020


	//----- nvinfo : EIATTR_FRAME_SIZE
	.align		4
.L_507:
        /*0b34*/ 	.byte	0x04, 0x11
        /*0b36*/ 	.short	(.L_509 - .L_508)
	.align		4
.L_508:
        /*0b38*/ 	.word	index@(_ZN2at6native61_GLOBAL__N__44eb8e94_28_ForeachBinaryOpScalarList_cu_dda10a6925multi_tensor_apply_kernelINS1_28TensorListScalarListMetadataIsLi2EEENS1_25BinaryOpScalarListFunctorIsLi2ELi1ELi1EEEJSt5minusIsEEEEvT_T0_DpT1_)
        /*0b3c*/ 	.word	0x00000000


	//----- nvinfo : EIATTR_REGCOUNT
	.align		4
.L_509:
        /*0b40*/ 	.byte	0x04, 0x2f
        /*0b42*/ 	.short	(.L_511 - .L_510)
	.align		4
.L_510:
        /*0b44*/ 	.word	index@(_ZN2at6native61_GLOBAL__N__44eb8e94_28_ForeachBinaryOpScalarList_cu_dda10a6925multi_tensor_apply_kernelINS1_28TensorListScalarListMetadataIdLi2EEENS1_25BinaryOpScalarListFunctorIdLi2ELi1ELi1EEEJSt5minusIdEEEEvT_T0_DpT1_)
        /*0b48*/ 	.word	0x00000020


	//----- nvinfo : EIATTR_FRAME_SIZE
	.align		4
.L_511:
        /*0b4c*/ 	.byte	0x04, 0x11
        /*0b4e*/ 	.short	(.L_513 - .L_512)
	.align		4
.L_512:
        /*0b50*/ 	.word	index@(_ZN2at6native61_GLOBAL__N__44eb8e94_28_ForeachBinaryOpScalarList_cu_dda10a6925multi_tensor_apply_kernelINS1_28TensorListScalarListMetadataIdLi2EEENS1_25BinaryOpScalarListFunctorIdLi2ELi1ELi1EEEJSt5minusIdEEEEvT_T0_DpT1_)
        /*0b54*/ 	.word	0x00000000


	//----- nvinfo : EIATTR_REGCOUNT
	.align		4
.L_513:
        /*0b58*/ 	.byte	0x04, 0x2f
        /*0b5a*/ 	.short	(.L_515 - .L_514)
	.align		4
.L_514:
        /*0b5c*/ 	.word	index@(_ZN2at6native61_GLOBAL__N__44eb8e94_28_ForeachBinaryOpScalarList_cu_dda10a6925multi_tensor_apply_kernelINS1_28TensorListScalarListMetadataIfLi2EEENS1_25BinaryOpScalarListFunctorIfLi2ELi1ELi1EEEJSt5minusIfEEEEvT_T0_DpT1_)
        /*0b60*/ 	.word	0x00000020


	//----- nvinfo : EIATTR_FRAME_SIZE
	.align		4
.L_515:
        /*0b64*/ 	.byte	0x04, 0x11
        /*0b66*/ 	.short	(.L_517 - .L_516)
	.align		4
.L_516:
        /*0b68*/ 	.word	index@(_ZN2at6native61_GLOBAL__N__44eb8e94_28_ForeachBinaryOpScalarList_cu_dda10a6925multi_tensor_apply_kernelINS1_28TensorListScalarListMetadataIfLi2EEENS1_25BinaryOpScalarListFunctorIfLi2ELi1ELi1EEEJSt5minusIfEEEEvT_T0_DpT1_)
        /*0b6c*/ 	.word	0x00000000


	//----- nvinfo : EIATTR_REGCOUNT
	.align		4
.L_517:
        /*0b70*/ 	.byte	0x04, 0x2f
        /*0b72*/ 	.short	(.L_519 - .L_518)
	.align		4
.L_518:
        /*0b74*/ 	.word	index@(_ZN2at6native61_GLOBAL__N__44eb8e94_28_ForeachBinaryOpScalarList_cu_dda10a6925multi_tensor_apply_kernelINS1_28TensorListScalarListMetadataIN3c107complexIdEELi2EEENS1_25BinaryOpScalarListFunctorIS6_Li2ELi1ELi1EEEJSt5minusIS6_EEEEvT_T0_DpT1_)
        /*0b78*/ 	.word	0x00000020


	//----- nvinfo : EIATTR_FRAME_SIZE
	.align		4
.L_519:
        /*0b7c*/ 	.byte	0x04, 0x11
        /*0b7e*/ 	.short	(.L_521 - .L_520)
	.align		4
.L_520:
        /*0b80*/ 	.word	index@(_ZN2at6native61_GLOBAL__N__44eb8e94_28_ForeachBinaryOpScalarList_cu_dda10a6925multi_tensor_apply_kernelINS1_28TensorListScalarListMetadataIN3c107complexIdEELi2EEENS1_25BinaryOpScalarListFunctorIS6_Li2ELi1ELi1EEEJSt5minusIS6_EEEEvT_T0_DpT1_)
        /*0b84*/ 	.word	0x00000000


	//----- nvinfo : EIATTR_REGCOUNT
	.align		4
.L_521:
        /*0b88*/ 	.byte	0x04, 0x2f
        /*0b8a*/ 	.short	(.L_523 - .L_522)
	.align		4
.L_522:
        /*0b8c*/ 	.word	index@(_ZN2at6native61_GLOBAL__N__44eb8e94_28_ForeachBinaryOpScalarList_cu_dda10a6925multi_tensor_apply_kernelINS1_28TensorListScalarListMetadataIN3c107complexIfEELi2EEENS1_25BinaryOpScalarListFunctorIS6_Li2ELi1ELi1EEEJSt5minusIS6_EEEEvT_T0_DpT1_)
        /*0b90*/ 	.word	0x0000001f


	//----- nvinfo : EIATTR_FRAME_SIZE
	.align		4
.L_523:
        /*0b94*/ 	.byte	0x04, 0x11
        /*0b96*/ 	.short	(.L_525 - .L_524)
	.align		4
.L_524:
        /*0b98*/ 	.word	index@(_ZN2at6native61_GLOBAL__N__44eb8e94_28_ForeachBinaryOpScalarList_cu_dda10a6925multi_tensor_apply_kernelINS1_28TensorListScalarListMetadataIN3c107complexIfEELi2EEENS1_25BinaryOpScalarListFunctorIS6_Li2ELi1ELi1EEEJSt5minusIS6_EEEEvT_T0_DpT1_)
        /*0b9c*/ 	.word	0x00000000


	//----- nvinfo : EIATTR_REGCOUNT
	.align		4
.L_525:
        /*0ba0*/ 	.byte	0x04, 0x2f
        /*0ba2*/ 	.short	(.L_527 - .L_526)
	.align		4
.L_526:
        /*0ba4*/ 	.word	index@(_ZN2at6native61_GLOBAL__N__44eb8e94_28_ForeachBinaryOpScalarList_cu_dda10a6925multi_tensor_apply_kernelINS1_28TensorListScalarListMetadataIbLi2EEENS1_25BinaryOpScalarListFunctorIbLi2ELi1ELi1EEEJSt5minusIbEEEEvT_T0_DpT1_)
        /*0ba8*/ 	.word	0x00000020


	//----- nvinfo : EIATTR_FRAME_SIZE
	.align		4
.L_527:
        /*0bac*/ 	.byte	0x04, 0x11
        /*0bae*/ 	.short	(.L_529 - .L_528)
	.align		4
.L_528:
        /*0bb0*/ 	.word	index@(_ZN2at6native61_GLOBAL__N__44eb8e94_28_ForeachBinaryOpScalarList_cu_dda10a6925multi_tensor_apply_kernelINS1_28TensorListScalarListMetadataIbLi2EEENS1_25BinaryOpScalarListFunctorIbLi2ELi1ELi1EEEJSt5minusIbEEEEvT_T0_DpT1_)
        /*0bb4*/ 	.word	0x00000000


	//----- nvinfo : EIATTR_REGCOUNT
	.align		4
.L_529:
        /*0bb8*/ 	.byte	0x04, 0x2f
        /*0bba*/ 	.short	(.L_531 - .L_530)
	.align		4
.L_530:
        /*0bbc*/ 	.word	index@(_ZN2at6native61_GLOBAL__N__44eb8e94_28_ForeachBinaryOpScalarList_cu_dda10a6925multi_tensor_apply_kernelINS1_28TensorListScalarListMetadataIfLi2EEENS1_25BinaryOpScalarListFunctorIN3c104HalfELi2ELi1ELi1EEEJSt5minusIfEEEEvT_T0_DpT1_)
        /*0bc0*/ 	.word	0x00000020


	//----- nvinfo : EIATTR_FRAME_SIZE
	.align		4
.L_531:
        /*0bc4*/ 	.byte	0x04, 0x11
        /*0bc6*/ 	.short	(.L_533 - .L_532)
	.align		4
.L_532:
        /*0bc8*/ 	.word	index@(_ZN2at6native61_GLOBAL__N__44eb8e94_28_ForeachBinaryOpScalarList_cu_dda10a6925multi_tensor_apply_kernelINS1_28TensorListScalarListMetadataIfLi2EEENS1_25BinaryOpScalarListFunctorIN3c104HalfELi2ELi1ELi1EEEJSt5minusIfEEEEvT_T0_DpT1_)
        /*0bcc*/ 	.word	0x00000000


	//----- nvinfo : EIATTR_REGCOUNT
	.align		4
.L_533:
        /*0bd0*/ 	.byte	0x04, 0x2f
        /*0bd2*/ 	.short	(.L_535 - .L_534)
	.align		4
.L_534:
        /*0bd4*/ 	.word	index@(_ZN2at6native61_GLOBAL__N__44eb8e94_28_ForeachBinaryOpScalarList_cu_dda10a6925multi_tensor_apply_kernelINS1_28TensorListScalarListMetadataIfLi2EEENS1_25BinaryOpScalarListFunctorIN3c108BFloat16ELi2ELi1ELi1EEEJSt5minusIfEEEEvT_T0_DpT1_)
        /*0bd8*/ 	.word	0x00000020


	//----- nvinfo : EIATTR_FRAME_SIZE
	.align		4
.L_535:
        /*0bdc*/ 	.byte	0x04, 0x11
        /*0bde*/ 	.short	(.L_537 - .L_536)
	.align		4
.L_536:
        /*0be0*/ 	.word	index@(_ZN2at6native61_GLOBAL__N__44eb8e94_28_ForeachBinaryOpScalarList_cu_dda10a6925multi_tensor_apply_kernelINS1_28TensorListScalarListMetadataIfLi2EEENS1_25BinaryOpScalarListFunctorIN3c108BFloat16ELi2ELi1ELi1EEEJSt5minusIfEEEEvT_T0_DpT1_)
        /*0be4*/ 	.word	0x00000000


	//----- nvinfo : EIATTR_REGCOUNT
	.align		4
.L_537:
        /*0be8*/ 	.byte	0x04, 0x2f
        /*0bea*/ 	.short	(.L_539 - .L_538)
	.align		4
.L_538:
        /*0bec*/ 	.word	index@(_ZN2at6native61_GLOBAL__N__44eb8e94_28_ForeachBinaryOpScalarList_cu_dda10a6925multi_tensor_apply_kernelINS1_28TensorListScalarListMetadataIhLi1EEENS1_25BinaryOpScalarListFunctorIhLi1ELi1ELi0EEEJNS0_7minimumIhEEEEEvT_T0_DpT1_)
        /*0bf0*/ 	.word	0x00000019


	//----- nvinfo : EIATTR_FRAME_SIZE
	.align		4
.L_539:
        /*0bf4*/ 	.byte	0x04, 0x11
        /*0bf6*/ 	.short	(.L_541 - .L_540)
	.align		4
.L_540:
        /*0bf8*/ 	.word	index@(_ZN2at6native61_GLOBAL__N__44eb8e94_28_ForeachBinaryOpScalarList_cu_dda10a6925multi_tensor_apply_kernelINS1_28TensorListScalarListMetadataIhLi1EEENS1_25BinaryOpScalarListFunctorIhLi1ELi1ELi0EEEJNS0_7minimumIhEEEEEvT_T0_DpT1_)
        /*0bfc*/ 	.word	0x00000000


	//----- nvinfo : EIATTR_REGCOUNT
	.align		4
.L_541:
        /*0c00*/ 	.byte	0x04, 0x2f
        /*0c02*/ 	.short	(.L_543 - .L_542)
	.align		4
.L_542:
        /*0c04*/ 	.word	index@(_ZN2at6native61_GLOBAL__N__44eb8e94_28_ForeachBinaryOpScalarList_cu_dda10a6925multi_tensor_apply_kernelINS1_28TensorListScalarListMetadataIaLi1EEENS1_25BinaryOpScalarListFunctorIaLi1ELi1ELi0EEEJNS0_7minimumIaEEEEEvT_T0_DpT1_)
        /*0c08*/ 	.word	0x00000019


	//----- nvinfo : EIATTR_FRAME_SIZE
	.align		4
.L_543:
        /*0c0c*/ 	.byte	0x04, 0x11
        /*0c0e*/ 	.short	(.L_545 - .L_544)
	.align		4
.L_544:
        /*0c10*/ 	.word	index@(_ZN2at6native61_GLOBAL__N__44eb8e94_28_ForeachBinaryOpScalarList_cu_dda10a6925multi_tensor_apply_kernelINS1_28TensorListScalarListMetadataIaLi1EEENS1_25BinaryOpScalarListFunctorIaLi1ELi1ELi0EEEJNS0_7minimumIaEEEEEvT_T0_DpT1_)
        /*0c14*/ 	.word	0x00000000


	//----- nvinfo : EIATTR_REGCOUNT
	.align		4
.L_545:
        /*0c18*/ 	.byte	0x04, 0x2f
        /*0c1a*/ 	.short	(.L_547 - .L_546)
	.align		4
.L_546:
        /*0c1c*/ 	.word	index@(_ZN2at6native61_GLOBAL__N__44eb8e94_28_ForeachBinaryOpScalarList_cu_dda10a6925multi_tensor_apply_kernelINS1_28TensorListScalarListMetadataIiLi1EEENS1_25BinaryOpScalarListFunctorIiLi1ELi1ELi0EEEJNS0_7minimumIiEEEEEvT_T0_DpT1_)
        /*0c20*/ 	.word	0x0000001c


	//----- nvinfo : EIATTR_FRAME_SIZE
	.align		4
.L_547:
        /*0c24*/ 	.byte	0x04, 0x11
        /*0c26*/ 	.short	(.L_549 - .L_548)
	.align		4
.L_548:
        /*0c28*/ 	.word	index@(_ZN2at6native61_GLOBAL__N__44eb8e94_28_ForeachBinaryOpScalarList_cu_dda10a6925multi_tensor_apply_kernelINS1_28TensorListScalarListMetadataIiLi1EEENS1_25BinaryOpScalarListFunctorIiLi1ELi1ELi0EEEJNS0_7minimumIiEEEEEvT_T0_DpT1_)
        /*0c2c*/ 	.word	0x00000000


	//----- nvinfo : EIATTR_REGCOUNT
	.align		4
.L_549:
        /*0c30*/ 	.byte	0x04, 0x2f
        /*0c32*/ 	.short	(.L_551 - .L_550)
	.align		4
.L_550:
        /*0c34*/ 	.word	index@(_ZN2at6native61_GLOBAL__N__44eb8e94_28_ForeachBinaryOpScalarList_cu_dda10a6925multi_tensor_apply_kernelINS1_28TensorListScalarListMetadataIlLi1EEENS1_25BinaryOpScalarListFunctorIlLi1ELi1ELi0EEEJNS0_7minimumIlEEEEEvT_T0_DpT1_)
        /*0c38*/ 	.word	0x0000001e


	//----- nvinfo : EIATTR_FRAME_SIZE
	.align		4
.L_551:
        /*0c3c*/ 	.byte	0x04, 0x11
        /*0c3e*/ 	.short	(.L_553 - .L_552)
	.align		4
.L_552:
        /*0c40*/ 	.word	index@(_ZN2at6native61_GLOBAL__N__44eb8e94_28_ForeachBinaryOpScalarList_cu_dda10a6925multi_tensor_apply_kernelINS1_28TensorListScalarListMetadataIlLi1EEENS1_25BinaryOpScalarListFunctorIlLi1ELi1ELi0EEEJNS0_7minimumIlEEEEEvT_T0_DpT1_)
        /*0c44*/ 	.word	0x00000000


	//----- nvinfo : EIATTR_REGCOUNT
	.align		4
.L_553:
        /*0c48*/ 	.byte	0x04, 0x2f
        /*0c4a*/ 	.short	(.L_555 - .L_554)
	.align		4
.L_554:
        /*0c4c*/ 	.word	index@(_ZN2at6native61_GLOBAL__N__44eb8e94_28_ForeachBinaryOpScalarList_cu_dda10a6925multi_tensor_apply_kernelINS1_28TensorListScalarListMetadataIsLi1EEENS1_25BinaryOpScalarListFunctorIsLi1ELi1ELi0EEEJNS0_7minimumIsEEEEEvT_T0_DpT1_)
        /*0c50*/ 	.word	0x00000018


	//----- nvinfo : EIATTR_FRAME_SIZE
	.align		4
.L_555:
        /*0c54*/ 	.byte	0x04, 0x11
        /*0c56*/ 	.short	(.L_557 - .L_556)
	.align		4
.L_556:
        /*0c58*/ 	.word	index@(_ZN2at6native61_GLOBAL__N__44eb8e94_28_ForeachBinaryOpScalarList_cu_dda10a6925multi_tensor_apply_kernelINS1_28TensorListScalarListMetadataIsLi1EEENS1_25BinaryOpScalarListFunctorIsLi1ELi1ELi0EEEJNS0_7minimumIsEEEEEvT_T0_DpT1_)
        /*0c5c*/ 	.word	0x00000000


	//----- nvinfo : EIATTR_REGCOUNT
	.align		4
.L_557:
        /*0c60*/ 	.byte	0x04, 0x2f
        /*0c62*/ 	.short	(.L_559 - .L_558)
	.align		4
.L_558:
        /*0c64*/ 	.word	index@(_ZN2at6native61_GLOBAL__N__44eb8e94_28_ForeachBinaryOpScalarList_cu_dda10a6925multi_tensor_apply_kernelINS1_28TensorListScalarListMetadataIdLi1EEENS1_25BinaryOpScalarListFunctorIdLi1ELi1ELi0EEEJNS0_7minimumIdEEEEEvT_T0_DpT1_)
        /*0c68*/ 	.word	0x0000001e


	//----- nvinfo : EIATTR_FRAME_SIZE
	.align		4
.L_559:
        /*0c6c*/ 	.byte	0x04, 0x11
        /*0c6e*/ 	.short	(.L_561 - .L_560)
	.align		4
.L_560:
        /*0c70*/ 	.word	index@(_ZN2at6native61_GLOBAL__N__44eb8e94_28_ForeachBinaryOpScalarList_cu_dda10a6925multi_tensor_apply_kernelINS1_28TensorListScalarListMetadataIdLi1EEENS1_25BinaryOpScalarListFunctorIdLi1ELi1ELi0EEEJNS0_7minimumIdEEEEEvT_T0_DpT1_)
        /*0c74*/ 	.word	0x00000000


	//----- nvinfo : EIATTR_REGCOUNT
	.align		4
.L_561:
        /*0c78*/ 	.byte	0x04, 0x2f
        /*0c7a*/ 	.short	(.L_563 - .L_562)
	.align		4
.L_562:
        /*0c7c*/ 	.word	index@(_ZN2at6native61_GLOBAL__N__44eb8e94_28_ForeachBinaryOpScalarList_cu_dda10a6925multi_tensor_apply_kernelINS1_28TensorListScalarListMetadataIfLi1EEENS1_25BinaryOpScalarListFunctorIfLi1ELi1ELi0EEEJNS0_7minimumIfEEEEEvT_T0_DpT1_)
        /*0c80*/ 	.word	0x0000001c


	//----- nvinfo : EIATTR_FRAME_SIZE
	.align		4
.L_563:
        /*0c84*/ 	.byte	0x04, 0x11
        /*0c86*/ 	.short	(.L_565 - .L_564)
	.align		4
.L_564:
        /*0c88*/ 	.word	index@(_ZN2at6native61_GLOBAL__N__44eb8e94_28_ForeachBinaryOpScalarList_cu_dda10a6925multi_tensor_apply_kernelINS1_28TensorListScalarListMetadataIfLi1EEENS1_25BinaryOpScalarListFunctorIfLi1ELi1ELi0EEEJNS0_7minimumIfEEEEEvT_T0_DpT1_)
        /*0c8c*/ 	.word	0x00000000


	//----- nvinfo : EIATTR_REGCOUNT
	.align		4
.L_565:
        /*0c90*/ 	.byte	0x04, 0x2f
        /*0c92*/ 	.short	(.L_567 - .L_566)
	.align		4
.L_566:
        /*0c94*/ 	.word	index@(_ZN2at6native61_GLOBAL__N__44eb8e94_28_ForeachBinaryOpScalarList_cu_dda10a6925multi_tensor_apply_kernelINS1_28TensorListScalarListMetadataIfLi1EEENS1_25BinaryOpScalarListFunctorIN3c104HalfELi1ELi1ELi0EEEJNS0_7minimumIfEEEEEvT_T0_DpT1_)
        /*0c98*/ 	.word	0x0000001c


	//----- nvinfo : EIATTR_FRAME_SIZE
	.align		4
.L_567:
        /*0c9c*/ 	.byte	0x04, 0x11
        /*0c9e*/ 	.short	(.L_569 - .L_568)
	.align		4
.L_568:
        /*0ca0*/ 	.word	index@(_ZN2at6native61_GLOBAL__N__44eb8e94_28_ForeachBinaryOpScalarList_cu_dda10a6925multi_tensor_apply_kernelINS1_28TensorListScalarListMetadataIfLi1EEENS1_25BinaryOpScalarListFunctorIN3c104HalfELi1ELi1ELi0EEEJNS0_7minimumIfEEEEEvT_T0_DpT1_)
        /*0ca4*/ 	.word	0x00000000


	//----- nvinfo : EIATTR_REGCOUNT
	.align		4
.L_569:
        /*0ca8*/ 	.byte	0x04, 0x2f
        /*0caa*/ 	.short	(.L_571 - .L_570)
	.align		4
.L_570:
        /*0cac*/ 	.word	index@(_ZN2at6native61_GLOBAL__N__44eb8e94_28_ForeachBinaryOpScalarList_cu_dda10a6925multi_tensor_apply_kernelINS1_28TensorListScalarListMetadataIfLi1EEENS1_25BinaryOpScalarListFunctorIN3c108BFloat16ELi1ELi1ELi0EEEJNS0_7minimumIfEEEEEvT_T0_DpT1_)
        /*0cb0*/ 	.word	0x0000001c


	//----- nvinfo : EIATTR_FRAME_SIZE
	.align		4
.L_571:
        /*0cb4*/ 	.byte	0x04, 0x11
        /*0cb6*/ 	.short	(.L_573 - .L_572)
	.align		4
.L_572:
        /*0cb8*/ 	.word	index@(_ZN2at6native61_GLOBAL__N__44eb8e94_28_ForeachBinaryOpScalarList_cu_dda10a6925multi_tensor_apply_kernelINS1_28TensorListScalarListMetadataIfLi1EEENS1_25BinaryOpScalarListFunctorIN3c108BFloat16ELi1ELi1ELi0EEEJNS0_7minimumIfEEEEEvT_T0_DpT1_)
        /*0cbc*/ 	.word	0x00000000


	//----- nvinfo : EIATTR_REGCOUNT
	.align		4
.L_573:
        /*0cc0*/ 	.byte	0x04, 0x2f
        /*0cc2*/ 	.short	(.L_575 - .L_574)
	.align		4
.L_574:
        /*0cc4*/ 	.word	index@(_ZN2at6native61_GLOBAL__N__44eb8e94_28_ForeachBinaryOpScalarList_cu_dda10a6925multi_tensor_apply_kernelINS1_28TensorListScalarListMetadataIhLi2EEENS1_25BinaryOpScalarListFunctorIhLi2ELi1ELi1EEEJNS0_7minimumIhEEEEEvT_T0_DpT1_)
        /*0cc8*/ 	.word	0x00000020


	//----- nvinfo : EIATTR_FRAME_SIZE
	.align		4
.L_575:
        /*0ccc*/ 	.byte	0x04, 0x11
        /*0cce*/ 	.short	(.L_577 - .L_576)
	.align		4
.L_576:
        /*0cd0*/ 	.word	index@(_ZN2at6native61_GLOBAL__N__44eb8e94_28_ForeachBinaryOpScalarList_cu_dda10a6925multi_tensor_apply_kernelINS1_28TensorListScalarListMetadataIhLi2EEENS1_25BinaryOpScalarListFunctorIhLi2ELi1ELi1EEEJNS0_7minimumIhEEEEEvT_T0_DpT1_)
        /*0cd4*/ 	.word	0x00000000


	//----- nvinfo : EIATTR_REGCOUNT
	.align		4
.L_577:
        /*0cd8*/ 	.byte	0x04, 0x2f
        /*0cda*/ 	.short	(.L_579 - .L_578)
	.align		4
.L_578:
        /*0cdc*/ 	.word	index@(_ZN2at6native61_GLOBAL__N__44eb8e94_28_ForeachBinaryOpScalarList_cu_dda10a6925multi_tensor_apply_kernelINS1_28TensorListScalarListMetadataIaLi2EEENS1_25BinaryOpScalarListFunctorIaLi2ELi1ELi1EEEJNS0_7minimumIaEEEEEvT_T0_DpT1_)
        /*0ce0*/ 	.word	0x00000020


	//----- nvinfo : EIATTR_FRAME_SIZE
	.align		4
.L_579:
        /*0ce4*/ 	.byte	0x04, 0x11
        /*0ce6*/ 	.short	(.L_581 - .L_580)
	.align		4
.L_580:
        /*0ce8*/ 	.word	index@(_ZN2at6native61_GLOBAL__N__44eb8e94_28_ForeachBinaryOpScalarList_cu_dda10a6925multi_tensor_apply_kernelINS1_28TensorListScalarListMetadataIaLi2EEENS1_25BinaryOpScalarListFunctorIaLi2ELi1ELi1EEEJNS0_7minimumIaEEEEEvT_T0_DpT1_)
        /*0cec*/ 	.word	0x00000000


	//----- nvinfo : EIATTR_REGCOUNT
	.align		4
.L_581:
        /*0cf0*/ 	.byte	0x04, 0x2f
        /*0cf2*/ 	.short	(.L_583 - .L_582)
	.align		4
.L_582:
        /*0cf4*/ 	.word	index@(_ZN2at6native61_GLOBAL__N__44eb8e94_28_ForeachBinaryOpScalarList_cu_dda10a6925multi_tensor_apply_kernelINS1_28TensorListScalarListMetadataIiLi2EEENS1_25BinaryOpScalarListFunctorIiLi2ELi1ELi1EEEJNS0_7minimumIiEEEEEvT_T0_DpT1_)
        /*0cf8*/ 	.word	0x00000020


	//----- nvinfo : EIATTR_FRAME_SIZE
	.align		4
.L_583:
        /*0cfc*/ 	.byte	0x04, 0x11
        /*0cfe*/ 	.short	(.L_585 - .L_584)
	.align		4
.L_584:
        /*0d00*/ 	.word	index@(_ZN2at6native61_GLOBAL__N__44eb8e94_28_ForeachBinaryOpScalarList_cu_dda10a6925multi_tensor_apply_kernelINS1_28TensorListScalarListMetadataIiLi2EEENS1_25BinaryOpScalarListFunctorIiLi2ELi1ELi1EEEJNS0_7minimumIiEEEEEvT_T0_DpT1_)
        /*0d04*/ 	.word	0x00000000


	//----- nvinfo : EIATTR_REGCOUNT
	.align		4
.L_585:
        /*0d08*/ 	.byte	0x04, 0x2f
        /*0d0a*/ 	.short	(.L_587 - .L_586)
	.align		4
.L_586:
        /*0d0c*/ 	.word	index@(_ZN2at6native61_GLOBAL__N__44eb8e94_28_ForeachBinaryOpScalarList_cu_dda10a6925multi_tensor_apply_kernelINS1_28TensorListScalarListMetadataIlLi2EEENS1_25BinaryOpScalarListFunctorIlLi2ELi1ELi1EEEJNS0_7minimumIlEEEEEvT_T0_DpT1_)
        /*0d10*/ 	.word	0x0000001f


	//----- nvinfo : EIATTR_FRAME_SIZE
	.align		4
.L_587:
        /*0d14*/ 	.byte	0x04, 0x11
        /*0d16*/ 	.short	(.L_589 - .L_588)
	.align		4
.L_588:
        /*0d18*/ 	.word	index@(_ZN2at6native61_GLOBAL__N__44eb8e94_28_ForeachBinaryOpScalarList_cu_dda10a6925multi_tensor_apply_kernelINS1_28TensorListScalarListMetadataIlLi2EEENS1_25BinaryOpScalarListFunctorIlLi2ELi1ELi1EEEJNS0_7minimumIlEEEEEvT_T0_DpT1_)
        /*0d1c*/ 	.word	0x00000000


	//----- nvinfo : EIATTR_REGCOUNT
	.align		4
.L_589:
        /*0d20*/ 	.byte	0x04, 0x2f
        /*0d22*/ 	.short	(.L_591 - .L_590)
	.align		4
.L_590:
        /*0d24*/ 	.word	index@(_ZN2at6native61_GLOBAL__N__44eb8e94_28_ForeachBinaryOpScalarList_cu_dda10a6925multi_tensor_apply_kernelINS1_28TensorListScalarListMetadataIsLi2EEENS1_25BinaryOpScalarListFunctorIsLi2ELi1ELi1EEEJNS0_7minimumIsEEEEEvT_T0_DpT1_)
        /*0d28*/ 	.word	0x00000020


	//----- nvinfo : EIATTR_FRAME_SIZE
	.align		4
.L_591:
        /*0d2c*/ 	.byte	0x04, 0x11
        /*0d2e*/ 	.short	(.L_593 - .L_592)
	.align		4
.L_592:
        /*0d30*/ 	.word	index@(_ZN2at6native61_GLOBAL__N__44eb8e94_28_ForeachBinaryOpScalarList_cu_dda10a6925multi_tensor_apply_kernelINS1_28TensorListScalarListMetadataIsLi2EEENS1_25BinaryOpScalarListFunctorIsLi2ELi1ELi1EEEJNS0_7minimumIsEEEEEvT_T0_DpT1_)
        /*0d34*/ 	.word	0x00000000


	//----- nvinfo : EIATTR_REGCOUNT
	.align		4
.L_593:
        /*0d38*/ 	.byte	0x04, 0x2f
        /*0d3a*/ 	.short	(.L_595 - .L_594)
	.align		4
.L_594:
        /*0d3c*/ 	.word	index@(_ZN2at6native61_GLOBAL__N__44eb8e94_28_ForeachBinaryOpScalarList_cu_dda10a6925multi_tensor_apply_kernelINS1_28TensorListScalarListMetadataIdLi2EEENS1_25BinaryOpScalarListFunctorIdLi2ELi1ELi1EEEJNS0_7minimumIdEEEEEvT_T0_DpT1_)
        /*0d40*/ 	.word	0x0000001f


	//----- nvinfo : EIATTR_FRAME_SIZE
	.align		4
.L_595:
        /*0d44*/ 	.byte	0x04, 0x11
        /*0d46*/ 	.short	(.L_597 - .L_596)
	.align		4
.L_596:
        /*0d48*/ 	.word	index@(_ZN2at6native61_GLOBAL__N__44eb8e94_28_ForeachBinaryOpScalarList_cu_dda10a6925multi_tensor_apply_kernelINS1_28TensorListScalarListMetadataIdLi2EEENS1_25BinaryOpScalarListFunctorIdLi2ELi1ELi1EEEJNS0_7minimumIdEEEEEvT_T0_DpT1_)
        /*0d4c*/ 	.word	0x00000000


	//----- nvinfo : EIATTR_REGCOUNT
	.align		4
.L_597:
        /*0d50*/ 	.byte	0x04, 0x2f
        /*0d52*/ 	.short	(.L_599 - .L_598)
	.align		4
.L_598:
        /*0d54*/ 	.word	index@(_ZN2at6native61_GLOBAL__N__44eb8e94_28_ForeachBinaryOpScalarList_cu_dda10a6925multi_tensor_apply_kernelINS1_28TensorListScalarListMetadataIfLi2EEENS1_25BinaryOpScalarListFunctorIfLi2ELi1ELi1EEEJNS0_7minimumIfEEEEEvT_T0_DpT1_)
        /*0d58*/ 	.word	0x0000001e


	//----- nvinfo : EIATTR_FRAME_SIZE
	.align		4
.L_599:
        /*0d5c*/ 	.byte	0x04, 0x11
        /*0d5e*/ 	.short	(.L_601 - .L_600)
	.align		4
.L_600:
        /*0d60*/ 	.word	index@(_ZN2at6native61_GLOBAL__N__44eb8e94_28_ForeachBinaryOpScalarList_cu_dda10a6925multi_tensor_apply_kernelINS1_28TensorListScalarListMetadataIfLi2EEENS1_25BinaryOpScalarListFunctorIfLi2ELi1ELi1EEEJNS0_7minimumIfEEEEEvT_T0_DpT1_)
        /*0d64*/ 	.word	0x00000000


	//----- nvinfo : EIATTR_REGCOUNT
	.align		4
.L_601:
        /*0d68*/ 	.byte	0x04, 0x2f
        /*0d6a*/ 	.short	(.L_603 - .L_602)
	.align		4
.L_602:
        /*0d6c*/ 	.word	index@(_ZN2at6native61_GLOBAL__N__44eb8e94_28_ForeachBinaryOpScalarList_cu_dda10a6925multi_tensor_apply_kernelINS1_28TensorListScalarListMetadataIfLi2EEENS1_25BinaryOpScalarListFunctorIN3c104HalfELi2ELi1ELi1EEEJNS0_7minimumIfEEEEEvT_T0_DpT1_)
        /*0d70*/ 	.word	0x00000020


	//----- nvinfo : EIATTR_FRAME_SIZE
	.align		4
.L_603:
        /*0d74*/ 	.byte	0x04, 0x11
        /*0d76*/ 	.short	(.L_605 - .L_604)
	.align		4
.L_604:
        /*0d78*/ 	.word	index@(_ZN2at6native61_GLOBAL__N__44eb8e94_28_ForeachBinaryOpScalarList_cu_dda10a6925multi_tensor_apply_kernelINS1_28TensorListScalarListMetadataIfLi2EEENS1_25BinaryOpScalarListFunctorIN3c104HalfELi2ELi1ELi1EEEJNS0_7minimumIfEEEEEvT_T0_DpT1_)
        /*0d7c*/ 	.word	0x00000000


	//----- nvinfo : EIATTR_REGCOUNT
	.align		4
.L_605:
        /*0d80*/ 	.byte	0x04, 0x2f
        /*0d82*/ 	.short	(.L_607 - .L_606)
	.align		4
.L_606:
        /*0d84*/ 	.word	index@(_ZN2at6native61_GLOBAL__N__44eb8e94_28_ForeachBinaryOpScalarList_cu_dda10a6925multi_tensor_apply_kernelINS1_28TensorListScalarListMetadataIfLi2EEENS1_25BinaryOpScalarListFunctorIN3c108BFloat16ELi2ELi1ELi1EEEJNS0_7minimumIfEEEEEvT_T0_DpT1_)
        /*0d88*/ 	.word	0x00000020


	//----- nvinfo : EIATTR_FRAME_SIZE
	.align		4
.L_607:
        /*0d8c*/ 	.byte	0x04, 0x11
        /*0d8e*/ 	.short	(.L_609 - .L_608)
	.align		4
.L_608:
        /*0d90*/ 	.word	index@(_ZN2at6native61_GLOBAL__N__44eb8e94_28_ForeachBinaryOpScalarList_cu_dda10a6925multi_tensor_apply_kernelINS1_28TensorListScalarListMetadataIfLi2EEENS1_25BinaryOpScalarListFunctorIN3c108BFloat16ELi2ELi1ELi1EEEJNS0_7minimumIfEEEEEvT_T0_DpT1_)
        /*0d94*/ 	.word	0x00000000


	//----- nvinfo : EIATTR_REGCOUNT
	.align		4
.L_609:
        /*0d98*/ 	.byte	0x04, 0x2f
        /*0d9a*/ 	.short	(.L_611 - .L_610)
	.align		4
.L_610:
        /*0d9c*/ 	.word	index@(_ZN2at6native61_GLOBAL__N__44eb8e94_28_ForeachBinaryOpScalarList_cu_dda10a6925multi_tensor_apply_kernelINS1_28TensorListScalarListMetadataIhLi1EEENS1_25BinaryOpScalarListFunctorIhLi1ELi1ELi0EEEJNS0_7maximumIhEEEEEvT_T0_DpT1_)
        /*0da0*/ 	.word	0x00000019


	//----- nvinfo : EIATTR_FRAME_SIZE
	.align		4
.L_611:
        /*0da4*/ 	.byte	0x04, 0x11
        /*0da6*/ 	.short	(.L_613 - .L_612)
	.align		4
.L_612:
        /*0da8*/ 	.word	index@(_ZN2at6native61_GLOBAL__N__44eb8e94_28_ForeachBinaryOpScalarList_cu_dda10a6925multi_tensor_apply_kernelINS1_28TensorListScalarListMetadataIhLi1EEENS1_25BinaryOpScalarListFunctorIhLi1ELi1ELi0EEEJNS0_7maximumIhEEEEEvT_T0_DpT1_)
        /*0dac*/ 	.word	0x00000000


	//----- nvinfo : EIATTR_REGCOUNT
	.align		4
.L_613:
        /*0db0*/ 	.byte	0x04, 0x2f
        /*0db2*/ 	.short	(.L_615 - .L_614)
	.align		4
.L_614:
        /*0db4*/ 	.word	index@(_ZN2at6native61_GLOBAL__N__44eb8e94_28_ForeachBinaryOpScalarList_cu_dda10a6925multi_tensor_apply_kernelINS1_28TensorListScalarListMetadataIaLi1EEENS1_25BinaryOpScalarListFunctorIaLi1ELi1ELi0EEEJNS0_7maximumIaEEEEEvT_T0_DpT1_)
        /*0db8*/ 	.word	0x00000019


	//----- nvinfo : EIATTR_FRAME_SIZE
	.align		4
.L_615:
        /*0dbc*/ 	.byte	0x04, 0x11
        /*0dbe*/ 	.short	(.L_617 - .L_616)
	.align		4
.L_616:
        /*0dc0*/ 	.word	index@(_ZN2at6native61_GLOBAL__N__44eb8e94_28_ForeachBinaryOpScalarList_cu_dda10a6925multi_tensor_apply_kernelINS1_28TensorListScalarListMetadataIaLi1EEENS1_25BinaryOpScalarListFunctorIaLi1ELi1ELi0EEEJNS0_7maximumIaEEEEEvT_T0_DpT1_)
        /*0dc4*/ 	.word	0x00000000


	//----- nvinfo : EIATTR_REGCOUNT
	.align		4
.L_617:
        /*0dc8*/ 	.byte	0x04, 0x2f
        /*0dca*/ 	.short	(.L_619 - .L_618)
	.align		4
.L_618:
        /*0dcc*/ 	.word	index@(_ZN2at6native61_GLOBAL__N__44eb8e94_28_ForeachBinaryOpScalarList_cu_dda10a6925multi_tensor_apply_kernelINS1_28TensorListScalarListMetadataIiLi1EEENS1_25BinaryOpScalarListFunctorIiLi1ELi1ELi0EEEJNS0_7maximumIiEEEEEvT_T0_DpT1_)
        /*0dd0*/ 	.word	0x0000001c


	//----- nvinfo : EIATTR_FRAME_SIZE
	.align		4
.L_619:
        /*0dd4*/ 	.byte	0x04, 0x11
        /*0dd6*/ 	.short	(.L_621 - .L_620)
	.align		4
.L_620:
        /*0dd8*/ 	.word	index@(_ZN2at6native61_GLOBAL__N__44eb8e94_28_ForeachBinaryOpScalarList_cu_dda10a6925multi_tensor_apply_kernelINS1_28TensorListScalarListMetadataIiLi1EEENS1_25BinaryOpScalarListFunctorIiLi1ELi1ELi0EEEJNS0_7maximumIiEEEEEvT_T0_DpT1_)
        /*0ddc*/ 	.word	0x00000000


	//----- nvinfo : EIATTR_REGCOUNT
	.align		4
.L_621:
        /*0de0*/ 	.byte	0x04, 0x2f
        /*0de2*/ 	.short	(.L_623 - .L_622)
	.align		4
.L_622:
        /*0de4*/ 	.word	index@(_ZN2at6native61_GLOBAL__N__44eb8e94_28_ForeachBinaryOpScalarList_cu_dda10a6925multi_tensor_apply_kernelINS1_28TensorListScalarListMetadataIlLi1EEENS1_25BinaryOpScalarListFunctorIlLi1ELi1ELi0EEEJNS0_7maximumIlEEEEEvT_T0_DpT1_)
        /*0de8*/ 	.word	0x0000001e


	//----- nvinfo : EIATTR_FRAME_SIZE
	.align		4
.L_623:
        /*0dec*/ 	.byte	0x04, 0x11
        /*0dee*/ 	.short	(.L_625 - .L_624)
	.align		4
.L_624:
        /*0df0*/ 	.word	index@(_ZN2at6native61_GLOBAL__N__44eb8e94_28_ForeachBinaryOpScalarList_cu_dda10a6925multi_tensor_apply_kernelINS1_28TensorListScalarListMetadataIlLi1EEENS1_25BinaryOpScalarListFunctorIlLi1ELi1ELi0EEEJNS0_7maximumIlEEEEEvT_T0_DpT1_)
        /*0df4*/ 	.word	0x00000000


	//----- nvinfo : EIATTR_REGCOUNT
	.align		4
.L_625:
        /*0df8*/ 	.byte	0x04, 0x2f
        /*0dfa*/ 	.short	(.L_627 - .L_626)
	.align		4
.L_626:
        /*0dfc*/ 	.word	index@(_ZN2at6native61_GLOBAL__N__44eb8e94_28_ForeachBinaryOpScalarList_cu_dda10a6925multi_tensor_apply_kernelINS1_28TensorListScalarListMetadataIsLi1EEENS1_25BinaryOpScalarListFunctorIsLi1ELi1ELi0EEEJNS0_7maximumIsEEEEEvT_T0_DpT1_)
        /*0e00*/ 	.word	0x00000018


	//----- nvinfo : EIATTR_FRAME_SIZE
	.align		4
.L_627:
        /*0e04*/ 	.byte	0x04, 0x11
        /*0e06*/ 	.short	(.L_629 - .L_628)
	.align		4
.L_628:
        /*0e08*/ 	.word	index@(_ZN2at6native61_GLOBAL__N__44eb8e94_28_ForeachBinaryOpScalarList_cu_dda10a6925multi_tensor_apply_kernelINS1_28TensorListScalarListMetadataIsLi1EEENS1_25BinaryOpScalarListFunctorIsLi1ELi1ELi0EEEJNS0_7maximumIsEEEEEvT_T0_DpT1_)
        /*0e0c*/ 	.word	0x00000000


	//----- nvinfo : EIATTR_REGCOUNT
	.align		4
.L_629:
        /*0e10*/ 	.byte	0x04, 0x2f
        /*0e12*/ 	.short	(.L_631 - .L_630)
	.align		4
.L_630:
        /*0e14*/ 	.word	index@(_ZN2at6native61_GLOBAL__N__44eb8e94_28_ForeachBinaryOpScalarList_cu_dda10a6925multi_tensor_apply_kernelINS1_28TensorListScalarListMetadataIdLi1EEENS1_25BinaryOpScalarListFunctorIdLi1ELi1ELi0EEEJNS0_7maximumIdEEEEEvT_T0_DpT1_)
        /*0e18*/ 	.word	0x0000001e


	//----- nvinfo : EIATTR_FRAME_SIZE
	.align		4
.L_631:
        /*0e1c*/ 	.byte	0x04, 0x11
        /*0e1e*/ 	.short	(.L_633 - .L_632)
	.align		4
.L_632:
        /*0e20*/ 	.word	index@(_ZN2at6native61_GLOBAL__N__44eb8e94_28_ForeachBinaryOpScalarList_cu_dda10a6925multi_tensor_apply_kernelINS1_28TensorListScalarListMetadataIdLi1EEENS1_25BinaryOpScalarListFunctorIdLi1ELi1ELi0EEEJNS0_7maximumIdEEEEEvT_T0_DpT1_)
        /*0e24*/ 	.word	0x00000000


	//----- nvinfo : EIATTR_REGCOUNT
	.align		4
.L_633:
        /*0e28*/ 	.byte	0x04, 0x2f
        /*0e2a*/ 	.short	(.L_635 - .L_634)
	.align		4
.L_634:
        /*0e2c*/ 	.word	index@(_ZN2at6native61_GLOBAL__N__44eb8e94_28_ForeachBinaryOpScalarList_cu_dda10a6925multi_tensor_apply_kernelINS1_28TensorListScalarListMetadataIfLi1EEENS1_25BinaryOpScalarListFunctorIfLi1ELi1ELi0EEEJNS0_7maximumIfEEEEEvT_T0_DpT1_)
        /*0e30*/ 	.word	0x0000001c


	//----- nvinfo : EIATTR_FRAME_SIZE
	.align		4
.L_635:
        /*0e34*/ 	.byte	0x04, 0x11
        /*0e36*/ 	.short	(.L_637 - .L_636)
	.align		4
.L_636:
        /*0e38*/ 	.word	index@(_ZN2at6native61_GLOBAL__N__44eb8e94_28_ForeachBinaryOpScalarList_cu_dda10a6925multi_tensor_apply_kernelINS1_28TensorListScalarListMetadataIfLi1EEENS1_25BinaryOpScalarListFunctorIfLi1ELi1ELi0EEEJNS0_7maximumIfEEEEEvT_T0_DpT1_)
        /*0e3c*/ 	.word	0x00000000


	//----- nvinfo : EIATTR_REGCOUNT
	.align		4
.L_637:
        /*0e40*/ 	.byte	0x04, 0x2f
        /*0e42*/ 	.short	(.L_639 - .L_638)
	.align		4
.L_638:
        /*0e44*/ 	.word	index@(_ZN2at6native61_GLOBAL__N__44eb8e94_28_ForeachBinaryOpScalarList_cu_dda10a6925multi_tensor_apply_kernelINS1_28TensorListScalarListMetadataIfLi1EEENS1_25BinaryOpScalarListFunctorIN3c104HalfELi1ELi1ELi0EEEJNS0_7maximumIfEEEEEvT_T0_DpT1_)
        /*0e48*/ 	.word	0x0000001c


	//----- nvinfo : EIATTR_FRAME_SIZE
	.align		4
.L_639:
        /*0e4c*/ 	.byte	0x04, 0x11
        /*0e4e*/ 	.short	(.L_641 - .L_640)
	.align		4
.L_640:
        /*0e50*/ 	.word	index@(_ZN2at6native61_GLOBAL__N__44eb8e94_28_ForeachBinaryOpScalarList_cu_dda10a6925multi_tensor_apply_kernelINS1_28TensorListScalarListMetadataIfLi1EEENS1_25BinaryOpScalarListFunctorIN3c104HalfELi1ELi1ELi0EEEJNS0_7maximumIfEEEEEvT_T0_DpT1_)
        /*0e54*/ 	.word	0x00000000


	//----- nvinfo : EIATTR_REGCOUNT
	.align		4
.L_641:
        /*0e58*/ 	.byte	0x04, 0x2f
        /*0e5a*/ 	.short	(.L_643 - .L_642)
	.align		4
.L_642:
        /*0e5c*/ 	.word	index@(_ZN2at6native61_GLOBAL__N__44eb8e94_28_ForeachBinaryOpScalarList_cu_dda10a6925multi_tensor_apply_kernelINS1_28TensorListScalarListMetadataIfLi1EEENS1_25BinaryOpScalarListFunctorIN3c108BFloat16ELi1ELi1ELi0EEEJNS0_7maximumIfEEEEEvT_T0_DpT1_)
        /*0e60*/ 	.word	0x0000001c


	//----- nvinfo : EIATTR_FRAME_SIZE
	.align		4
.L_643:
        /*0e64*/ 	.byte	0x04, 0x11
        /*0e66*/ 	.short	(.L_645 - .L_644)
	.align		4
.L_644:
        /*0e68*/ 	.word	index@(_ZN2at6native61_GLOBAL__N__44eb8e94_28_ForeachBinaryOpScalarList_cu_dda10a6925multi_tensor_apply_kernelINS1_28TensorListScalarListMetadataIfLi1EEENS1_25BinaryOpScalarListFunctorIN3c108BFloat16ELi1ELi1ELi0EEEJNS0_7maximumIfEEEEEvT_T0_DpT1_)
        /*0e6c*/ 	.word	0x00000000


	//----- nvinfo : EIATTR_REGCOUNT
	.align		4
.L_645:
        /*0e70*/ 	.byte	0x04, 0x2f
        /*0e72*/ 	.short	(.L_647 - .L_646)
	.align		4
.L_646:
        /*0e74*/ 	.word	index@(_ZN2at6native61_GLOBAL__N__44eb8e94_28_ForeachBinaryOpScalarList_cu_dda10a6925multi_tensor_apply_kernelINS1_28TensorListScalarListMetadataIhLi2EEENS1_25BinaryOpScalarListFunctorIhLi2ELi1ELi1EEEJNS0_7maximumIhEEEEEvT_T0_DpT1_)
        /*0e78*/ 	.word	0x00000020


	//----- nvinfo : EIATTR_FRAME_SIZE
	.align		4
.L_647:
        /*0e7c*/ 	.byte	0x04, 0x11
        /*0e7e*/ 	.short	(.L_649 - .L_648)
	.align		4
.L_648:
        /*0e80*/ 	.word	index@(_ZN2at6native61_GLOBAL__N__44eb8e94_28_ForeachBinaryOpScalarList_cu_dda10a6925multi_tensor_apply_kernelINS1_28TensorListScalarListMetadataIhLi2EEENS1_25BinaryOpScalarListFunctorIhLi2ELi1ELi1EEEJNS0_7maximumIhEEEEEvT_T0_DpT1_)
        /*0e84*/ 	.word	0x00000000


	//----- nvinfo : EIATTR_REGCOUNT
	.align		4
.L_649:
        /*0e88*/ 	.byte	0x04, 0x2f
        /*0e8a*/ 	.short	(.L_651 - .L_650)
	.align		4
.L_650:
        /*0e8c*/ 	.word	index@(_ZN2at6native61_GLOBAL__N__44eb8e94_28_ForeachBinaryOpScalarList_cu_dda10a6925multi_tensor_apply_kernelINS1_28TensorListScalarListMetadataIaLi2EEENS1_25BinaryOpScalarListFunctorIaLi2ELi1ELi1EEEJNS0_7maximumIaEEEEEvT_T0_DpT1_)
        /*0e90*/ 	.word	0x00000020


	//----- nvinfo : EIATTR_FRAME_SIZE
	.align		4
.L_651:
        /*0e94*/ 	.byte	0x04, 0x11
        /*0e96*/ 	.short	(.L_653 - .L_652)
	.align		4
.L_652:
        /*0e98*/ 	.word	index@(_ZN2at6native61_GLOBAL__N__44eb8e94_28_ForeachBinaryOpScalarList_cu_dda10a6925multi_tensor_apply_kernelINS1_28TensorListScalarListMetadataIaLi2EEENS1_25BinaryOpScalarListFunctorIaLi2ELi1ELi1EEEJNS0_7maximumIaEEEEEvT_T0_DpT1_)
        /*0e9c*/ 	.word	0x00000000


	//----- nvinfo : EIATTR_REGCOUNT
	.align		4
.L_653:
        /*0ea0*/ 	.byte	0x04, 0x2f
        /*0ea2*/ 	.short	(.L_655 - .L_654)
	.align		4
.L_654:
        /*0ea4*/ 	.word	index@(_ZN2at6native61_GLOBAL__N__44eb8e94_28_ForeachBinaryOpScalarList_cu_dda10a6925multi_tensor_apply_kernelINS1_28TensorListScalarListMetadataIiLi2EEENS1_25BinaryOpScalarListFunctorIiLi2ELi1ELi1EEEJNS0_7maximumIiEEEEEvT_T0_DpT1_)
        /*0ea8*/ 	.word	0x00000020


	//----- nvinfo : EIATTR_FRAME_SIZE
	.align		4
.L_655:
        /*0eac*/ 	.byte	0x04, 0x11
        /*0eae*/ 	.short	(.L_657 - .L_656)
	.align		4
.L_656:
        /*0eb0*/ 	.word	index@(_ZN2at6native61_GLOBAL__N__44eb8e94_28_ForeachBinaryOpScalarList_cu_dda10a6925multi_tensor_apply_kernelINS1_28TensorListScalarListMetadataIiLi2EEENS1_25BinaryOpScalarListFunctorIiLi2ELi1ELi1EEEJNS0_7maximumIiEEEEEvT_T0_DpT1_)
        /*0eb4*/ 	.word	0x00000000


	//----- nvinfo : EIATTR_REGCOUNT
	.align		4
.L_657:
        /*0eb8*/ 	.byte	0x04, 0x2f
        /*0eba*/ 	.short	(.L_659 - .L_658)
	.align		4
.L_658:
        /*0ebc*/ 	.word	index@(_ZN2at6native61_GLOBAL__N__44eb8e94_28_ForeachBinaryOpScalarList_cu_dda10a6925multi_tensor_apply_kernelINS1_28TensorListScalarListMetadataIlLi2EEENS1_25BinaryOpScalarListFunctorIlLi2ELi1ELi1EEEJNS0_7maximumIlEEEEEvT_T0_DpT1_)
        /*0ec0*/ 	.word	0x0000001f


	//----- nvinfo : EIATTR_FRAME_SIZE
	.align		4
.L_659:
        /*0ec4*/ 	.byte	0x04, 0x11
        /*0ec6*/ 	.short	(.L_661 - .L_660)
	.align		4
.L_660:
        /*0ec8*/ 	.word	index@(_ZN2at6native61_GLOBAL__N__44eb8e94_28_ForeachBinaryOpScalarList_cu_dda10a6925multi_tensor_apply_kernelINS1_28TensorListScalarListMetadataIlLi2EEENS1_25BinaryOpScalarListFunctorIlLi2ELi1ELi1EEEJNS0_7maximumIlEEEEEvT_T0_DpT1_)
        /*0ecc*/ 	.word	0x00000000


	//----- nvinfo : EIATTR_REGCOUNT
	.align		4
.L_661:
        /*0ed0*/ 	.byte	0x04, 0x2f
        /*0ed2*/ 	.short	(.L_663 - .L_662)
	.align		4
.L_662:
        /*0ed4*/ 	.word	index@(_ZN2at6native61_GLOBAL__N__44eb8e94_28_ForeachBinaryOpScalarList_cu_dda10a6925multi_tensor_apply_kernelINS1_28TensorListScalarListMetadataIsLi2EEENS1_25BinaryOpScalarListFunctorIsLi2ELi1ELi1EEEJNS0_7maximumIsEEEEEvT_T0_DpT1_)
        /*0ed8*/ 	.word	0x00000020


	//----- nvinfo : EIATTR_FRAME_SIZE
	.align		4
.L_663:
        /*0edc*/ 	.byte	0x04, 0x11
        /*0ede*/ 	.short	(.L_665 - .L_664)
	.align		4
.L_664:
        /*0ee0*/ 	.word	index@(_ZN2at6native61_GLOBAL__N__44eb8e94_28_ForeachBinaryOpScalarList_cu_dda10a6925multi_tensor_apply_kernelINS1_28TensorListScalarListMetadataIsLi2EEENS1_25BinaryOpScalarListFunctorIsLi2ELi1ELi1EEEJNS0_7maximumIsEEEEEvT_T0_DpT1_)
        /*0ee4*/ 	.word	0x00000000


	//----- nvinfo : EIATTR_REGCOUNT
	.align		4
.L_665:
        /*0ee8*/ 	.byte	0x04, 0x2f
        /*0eea*/ 	.short	(.L_667 - .L_666)
	.align		4
.L_666:
        /*0eec*/ 	.word	index@(_ZN2at6native61_GLOBAL__N__44eb8e94_28_ForeachBinaryOpScalarList_cu_dda10a6925multi_tensor_apply_kernelINS1_28TensorListScalarListMetadataIdLi2EEENS1_25BinaryOpScalarListFunctorIdLi2ELi1ELi1EEEJNS0_7maximumIdEEEEEvT_T0_DpT1_)
        /*0ef0*/ 	.word	0x0000001f


	//----- nvinfo : EIATTR_FRAME_SIZE
	.align		4
.L_667:
        /*0ef4*/ 	.byte	0x04, 0x11
        /*0ef6*/ 	.short	(.L_669 - .L_668)
	.align		4
.L_668:
        /*0ef8*/ 	.word	index@(_ZN2at6native61_GLOBAL__N__44eb8e94_28_ForeachBinaryOpScalarList_cu_dda10a6925multi_tensor_apply_kernelINS1_28TensorListScalarListMetadataIdLi2EEENS1_25BinaryOpScalarListFunctorIdLi2ELi1ELi1EEEJNS0_7maximumIdEEEEEvT_T0_DpT1_)
        /*0efc*/ 	.word	0x00000000


	//----- nvinfo : EIATTR_REGCOUNT
	.align		4
.L_669:
        /*0f00*/ 	.byte	0x04, 0x2f
        /*0f02*/ 	.short	(.L_671 - .L_670)
	.align		4
.L_670:
        /*0f04*/ 	.word	index@(_ZN2at6native61_GLOBAL__N__44eb8e94_28_ForeachBinaryOpScalarList_cu_dda10a6925multi_tensor_apply_kernelINS1_28TensorListScalarListMetadataIfLi2EEENS1_25BinaryOpScalarListFunctorIfLi2ELi1ELi1EEEJNS0_7maximumIfEEEEEvT_T0_DpT1_)
        /*0f08*/ 	.word	0x0000001e


	//----- nvinfo : EIATTR_FRAME_SIZE
	.align		4
.L_671:
        /*0f0c*/ 	.byte	0x04, 0x11
        /*0f0e*/ 	.short	(.L_673 - .L_672)
	.align		4
.L_672:
        /*0f10*/ 	.word	index@(_ZN2at6native61_GLOBAL__N__44eb8e94_28_ForeachBinaryOpScalarList_cu_dda10a6925multi_tensor_apply_kernelINS1_28TensorListScalarListMetadataIfLi2EEENS1_25BinaryOpScalarListFunctorIfLi2ELi1ELi1EEEJNS0_7maximumIfEEEEEvT_T0_DpT1_)
        /*0f14*/ 	.word	0x00000000


	//----- nvinfo : EIATTR_REGCOUNT
	.align		4
.L_673:
        /*0f18*/ 	.byte	0x04, 0x2f
        /*0f1a*/ 	.short	(.L_675 - .L_674)
	.align		4
.L_674:
        /*0f1c*/ 	.word	index@(_ZN2at6native61_GLOBAL__N__44eb8e94_28_ForeachBinaryOpScalarList_cu_dda10a6925multi_tensor_apply_kernelINS1_28TensorListScalarListMetadataIfLi2EEENS1_25BinaryOpScalarListFunctorIN3c104HalfELi2ELi1ELi1EEEJNS0_7maximumIfEEEEEvT_T0_DpT1_)
        /*0f20*/ 	.word	0x00000020


	//----- nvinfo : EIATTR_FRAME_SIZE
	.align		4
.L_675:
        /*0f24*/ 	.byte	0x04, 0x11
        /*0f26*/ 	.short	(.L_677 - .L_676)
	.align		4
.L_676:
        /*0f28*/ 	.word	index@(_ZN2at6native61_GLOBAL__N__44eb8e94_28_ForeachBinaryOpScalarList_cu_dda10a6925multi_tensor_apply_kernelINS1_28TensorListScalarListMetadataIfLi2EEENS1_25BinaryOpScalarListFunctorIN3c104HalfELi2ELi1ELi1EEEJNS0_7maximumIfEEEEEvT_T0_DpT1_)
        /*0f2c*/ 	.word	0x00000000


	//----- nvinfo : EIATTR_REGCOUNT
	.align		4
.L_677:
        /*0f30*/ 	.byte	0x04, 0x2f
        /*0f32*/ 	.short	(.L_679 - .L_678)
	.align		4
.L_678:
        /*0f34*/ 	.word	index@(_ZN2at6native61_GLOBAL__N__44eb8e94_28_ForeachBinaryOpScalarList_cu_dda10a6925multi_tensor_apply_kernelINS1_28TensorListScalarListMetadataIfLi2EEENS1_25BinaryOpScalarListFunctorIN3c108BFloat16ELi2ELi1ELi1EEEJNS0_7maximumIfEEEEEvT_T0_DpT1_)
        /*0f38*/ 	.word	0x00000020


	//----- nvinfo : EIATTR_FRAME_SIZE
	.align		4
.L_679:
        /*0f3c*/ 	.byte	0x04, 0x11
        /*0f3e*/ 	.short	(.L_681 - .L_680)
	.align		4
.L_680:
        /*0f40*/ 	.word	index@(_ZN2at6native61_GLOBAL__N__44eb8e94_28_ForeachBinaryOpScalarList_cu_dda10a6925multi_tensor_apply_kernelINS1_28TensorListScalarListMetadataIfLi2EEENS1_25BinaryOpScalarListFunctorIN3c108BFloat16ELi2ELi1ELi1EEEJNS0_7maximumIfEEEEEvT_T0_DpT1_)
        /*0f44*/ 	.word	0x00000000


	//----- nvinfo : EIATTR_MIN_STACK_SIZE
	.align		4
.L_681:
        /*0f48*/ 	.byte	0x04, 0x12
        /*0f4a*/ 	.short	(.L_683 - .L_682)
	.align		4
.L_682:
        /*0f4c*/ 	.word	index@(_ZN2at6native61_GLOBAL__N__44eb8e94_28_ForeachBinaryOpScalarList_cu_dda10a6925multi_tensor_apply_kernelINS1_28TensorListScalarListMetadataIfLi2EEENS1_25BinaryOpScalarListFunctorIN3c108BFloat16ELi2ELi1ELi1EEEJNS0_7maximumIfEEEEEvT_T0_DpT1_)
        /*0f50*/ 	.word	0x00000000


	//----- nvinfo : EIATTR_MIN_STACK_SIZE
	.align		4
.L_683:
        /*0f54*/ 	.byte	0x04, 0x12
        /*0f56*/ 	.short	(.L_685 - .L_684)
	.align		4
.L_684:
        /*0f58*/ 	.word	index@(_ZN2at6native61_GLOBAL__N__44eb8e94_28_ForeachBinaryOpScalarList_cu_dda10a6925multi_tensor_apply_kernelINS1_28TensorListScalarListMetadataIfLi2EEENS1_25BinaryOpScalarListFunctorIN3c104HalfELi2ELi1ELi1EEEJNS0_7maximumIfEEEEEvT_T0_DpT1_)
        /*0f5c*/ 	.word	0x00000000


	//----- nvinfo : EIATTR_MIN_STACK_SIZE
	.align		4
.L_685:
        /*0f60*/ 	.byte	0x04, 0x12
        /*0f62*/ 	.short	(.L_687 - .L_686)
	.align		4
.L_686:
        /*0f64*/ 	.word	index@(_ZN2at6native61_GLOBAL__N__44eb8e94_28_ForeachBinaryOpScalarList_cu_dda10a6925multi_tensor_apply_kernelINS1_28TensorListScalarListMetadataIfLi2EEENS1_25BinaryOpScalarListFunctorIfLi2ELi1ELi1EEEJNS0_7maximumIfEEEEEvT_T0_DpT1_)
        /*0f68*/ 	.word	0x00000000


	//----- nvinfo : EIATTR_MIN_STACK_SIZE
	.align		4
.L_687:
        /*0f6c*/ 	.byte	0x04, 0x12
        /*0f6e*/ 	.short	(.L_689 - .L_688)
	.align		4
.L_688:
        /*0f70*/ 	.word	index@(_ZN2at6native61_GLOBAL__N__44eb8e94_28_ForeachBinaryOpScalarList_cu_dda10a6925multi_tensor_apply_kernelINS1_28TensorListScalarListMetadataIdLi2EEENS1_25BinaryOpScalarListFunctorIdLi2ELi1ELi1EEEJNS0_7maximumIdEEEEEvT_T0_DpT1_)
        /*0f74*/ 	.word	0x00000000


	//----- nvinfo : EIATTR_MIN_STACK_SIZE
	.align		4
.L_689:
        /*0f78*/ 	.byte	0x04, 0x12
        /*0f7a*/ 	.short	(.L_691 - .L_690)
	.align		4
.L_690:
        /*0f7c*/ 	.word	index@(_ZN2at6native61_GLOBAL__N__44eb8e94_28_ForeachBinaryOpScalarList_cu_dda10a6925multi_tensor_apply_kernelINS1_28TensorListScalarListMetadataIsLi2EEENS1_25BinaryOpScalarListFunctorIsLi2ELi1ELi1EEEJNS0_7maximumIsEEEEEvT_T0_DpT1_)
        /*0f80*/ 	.word	0x00000000


	//----- nvinfo : EIATTR_MIN_STACK_SIZE
	.align		4
.L_691:
        /*0f84*/ 	.byte	0x04, 0x12
        /*0f86*/ 	.short	(.L_693 - .L_692)
	.align		4
.L_692:
        /*0f88*/ 	.word	index@(_ZN2at6native61_GLOBAL__N__44eb8e94_28_ForeachBinaryOpScalarList_cu_dda10a6925multi_tensor_apply_kernelINS1_28TensorListScalarListMetadataIlLi2EEENS1_25BinaryOpScalarListFunctorIlLi2ELi1ELi1EEEJNS0_7maximumIlEEEEEvT_T0_DpT1_)
        /*0f8c*/ 	.word	0x00000000


	//----- nvinfo : EIATTR_MIN_STACK_SIZE
	.align		4
.L_693:
        /*0f90*/ 	.byte	0x04, 0x12
        /*0f92*/ 	.short	(.L_695 - .L_694)
	.align		4
.L_694:
        /*0f94*/ 	.word	index@(_ZN2at6native61_GLOBAL__N__44eb8e94_28_ForeachBinaryOpScalarList_cu_dda10a6925multi_tensor_apply_kernelINS1_28TensorListScalarListMetadataIiLi2EEENS1_25BinaryOpScalarListFunctorIiLi2ELi1ELi1EEEJNS0_7maximumIiEEEEEvT_T0_DpT1_)
        /*0f98*/ 	.word	0x00000000


	//----- nvinfo : EIATTR_MIN_STACK_SIZE
	.align		4
.L_695:
        /*0f9c*/ 	.byte	0x04, 0x12
        /*0f9e*/ 	.short	(.L_697 - .L_696)
	.align		4
.L_696:
        /*0fa0*/ 	.word	index@(_ZN2at6native61_GLOBAL__N__44eb8e94_28_ForeachBinaryOpScalarList_cu_dda10a6925multi_tensor_apply_kernelINS1_28TensorListScalarListMetadataIaLi2EEENS1_25BinaryOpScalarListFunctorIaLi2ELi1ELi1EEEJNS0_7maximumIaEEEEEvT_T0_DpT1_)
        /*0fa4*/ 	.word	0x00000000


	//----- nvinfo : EIATTR_MIN_STACK_SIZE
	.align		4
.L_697:
        /*0fa8*/ 	.byte	0x04, 0x12
        /*0faa*/ 	.short	(.L_699 - .L_698)
	.align		4
.L_698:
        /*0fac*/ 	.word	index@(_ZN2at6native61_GLOBAL__N__44eb8e94_28_ForeachBinaryOpScalarList_cu_dda10a6925multi_tensor_apply_kernelINS1_28TensorListScalarListMetadataIhLi2EEENS1_25BinaryOpScalarListFunctorIhLi2ELi1ELi1EEEJNS0_7maximumIhEEEEEvT_T0_DpT1_)
        /*0fb0*/ 	.word	0x00000000


	//----- nvinfo : EIATTR_MIN_STACK_SIZE
	.align		4
.L_699:
        /*0fb4*/ 	.byte	0x04, 0x12
        /*0fb6*/ 	.short	(.L_701 - .L_700)
	.align		4
.L_700:
        /*0fb8*/ 	.word	index@(_ZN2at6native61_GLOBAL__N__44eb8e94_28_ForeachBinaryOpScalarList_cu_dda10a6925multi_tensor_apply_kernelINS1_28TensorListScalarListMetadataIfLi1EEENS1_25BinaryOpScalarListFunctorIN3c108BFloat16ELi1ELi1ELi0EEEJNS0_7maximumIfEEEEEvT_T0_DpT1_)
        /*0fbc*/ 	.word	0x00000000


	//----- nvinfo : EIATTR_MIN_STACK_SIZE
	.align		4
.L_701:
        /*0fc0*/ 	.byte	0x04, 0x12
        /*0fc2*/ 	.short	(.L_703 - .L_702)
	.align		4
.L_702:
        /*0fc4*/ 	.word	index@(_ZN2at6native61_GLOBAL__N__44eb8e94_28_ForeachBinaryOpScalarList_cu_dda10a6925multi_tensor_apply_kernelINS1_28TensorListScalarListMetadataIfLi1EEENS1_25BinaryOpScalarListFunctorIN3c104HalfELi1ELi1ELi0EEEJNS0_7maximumIfEEEEEvT_T0_DpT1_)
        /*0fc8*/ 	.word	0x00000000


	//----- nvinfo : EIATTR_MIN_STACK_SIZE
	.align		4
.L_703:
        /*0fcc*/ 	.byte	0x04, 0x12
        /*0fce*/ 	.short	(.L_705 - .L_704)
	.align		4
.L_704:
        /*0fd0*/ 	.word	index@(_ZN2at6native61_GLOBAL__N__44eb8e94_28_ForeachBinaryOpScalarList_cu_dda10a6925multi_tensor_apply_kernelINS1_28TensorListScalarListMetadataIfLi1EEENS1_25BinaryOpScalarListFunctorIfLi1ELi1ELi0EEEJNS0_7maximumIfEEEEEvT_T0_DpT1_)
        /*0fd4*/ 	.word	0x00000000


	//----- nvinfo : EIATTR_MIN_STACK_SIZE
	.align		4
.L_705:
        /*0fd8*/ 	.byte	0x04, 0x12
        /*0fda*/ 	.short	(.L_707 - .L_706)
	.align		4
.L_706:
        /*0fdc*/ 	.word	index@(_ZN2at6native61_GLOBAL__N__44eb8e94_28_ForeachBinaryOpScalarList_cu_dda10a6925multi_tensor_apply_kernelINS1_28TensorListScalarListMetadataIdLi1EEENS1_25BinaryOpScalarListFunctorIdLi1ELi1ELi0EEEJNS0_7maximumIdEEEEEvT_T0_DpT1_)
        /*0fe0*/ 	.word	0x00000000


	//----- nvinfo : EIATTR_MIN_STACK_SIZE
	.align		4
.L_707:
        /*0fe4*/ 	.byte	0x04, 0x12
        /*0fe6*/ 	.short	(.L_709 - .L_708)
	.align		4
.L_708:
        /*0fe8*/ 	.word	index@(_ZN2at6native61_GLOBAL__N__44eb8e94_28_ForeachBinaryOpScalarList_cu_dda10a6925multi_tensor_apply_kernelINS1_28TensorListScalarListMetadataIsLi1EEENS1_25BinaryOpScalarListFunctorIsLi1ELi1ELi0EEEJNS0_7maximumIsEEEEEvT_T0_DpT1_)
        /*0fec*/ 	.word	0x00000000


	//----- nvinfo : EIATTR_MIN_STACK_SIZE
	.align		4
.L_709:
        /*0ff0*/ 	.byte	0x04, 0x12
        /*0ff2*/ 	.short	(.L_711 - .L_710)
	.align		4
.L_710:
        /*0ff4*/ 	.word	index@(_ZN2at6native61_GLOBAL__N__44eb8e94_28_ForeachBinaryOpScalarList_cu_dda10a6925multi_tensor_apply_kernelINS1_28TensorListScalarListMetadataIlLi1EEENS1_25BinaryOpScalarListFunctorIlLi1ELi1ELi0EEEJNS0_7maximumIlEEEEEvT_T0_DpT1_)
        /*0ff8*/ 	.word	0x00000000


	//----- nvinfo : EIATTR_MIN_STACK_SIZE
	.align		4
.L_711:
        /*0ffc*/ 	.byte	0x04, 0x12
        /*0ffe*/ 	.short	(.L_713 - .L_712)
	.align		4
.L_712:
        /*1000*/ 	.word	index@(_ZN2at6native61_GLOBAL__N__44eb8e94_28_ForeachBinaryOpScalarList_cu_dda10a6925multi_tensor_apply_kernelINS1_28TensorListScalarListMetadataIiLi1EEENS1_25BinaryOpScalarListFunctorIiLi1ELi1ELi0EEEJNS0_7maximumIiEEEEEvT_T0_DpT1_)
        /*1004*/ 	.word	0x00000000


	//----- nvinfo : EIATTR_MIN_STACK_SIZE
	.align		4
.L_713:
        /*1008*/ 	.byte	0x04, 0x12
        /*100a*/ 	.short	(.L_715 - .L_714)
	.align		4
.L_714:
        /*100c*/ 	.word	index@(_ZN2at6native61_GLOBAL__N__44eb8e94_28_ForeachBinaryOpScalarList_cu_dda10a6925multi_tensor_apply_kernelINS1_28TensorListScalarListMetadataIaLi1EEENS1_25BinaryOpScalarListFunctorIaLi1ELi1ELi0EEEJNS0_7maximumIaEEEEEvT_T0_DpT1_)
        /*1010*/ 	.word	0x00000000


	//----- nvinfo : EIATTR_MIN_STACK_SIZE
	.align		4
.L_715:
        /*1014*/ 	.byte	0x04, 0x12
        /*1016*/ 	.short	(.L_717 - .L_716)
	.align		4
.L_716:
        /*1018*/ 	.word	index@(_ZN2at6native61_GLOBAL__N__44eb8e94_28_ForeachBinaryOpScalarList_cu_dda10a6925multi_tensor_apply_kernelINS1_28TensorListScalarListMetadataIhLi1EEENS1_25BinaryOpScalarListFunctorIhLi1ELi1ELi0EEEJNS0_7maximumIhEEEEEvT_T0_DpT1_)
        /*101c*/ 	.word	0x00000000


	//----- nvinfo : EIATTR_MIN_STACK_SIZE
	.align		4
.L_717:
        /*1020*/ 	.byte	0x04, 0x12
        /*1022*/ 	.short	(.L_719 - .L_718)
	.align		4
.L_718:
        /*1024*/ 	.word	index@(_ZN2at6native61_GLOBAL__N__44eb8e94_28_ForeachBinaryOpScalarList_cu_dda10a6925multi_tensor_apply_kernelINS1_28TensorListScalarListMetadataIfLi2EEENS1_25BinaryOpScalarListFunctorIN3c108BFloat16ELi2ELi1ELi1EEEJNS0_7minimumIfEEEEEvT_T0_DpT1_)
        /*1028*/ 	.word	0x00000000


	//----- nvinfo : EIATTR_MIN_STACK_SIZE
	.align		4
.L_719:
        /*102c*/ 	.byte	0x04, 0x12
        /*102e*/ 	.short	(.L_721 - .L_720)
	.align		4
.L_720:
        /*1030*/ 	.word	index@(_ZN2at6native61_GLOBAL__N__44eb8e94_28_ForeachBinaryOpScalarList_cu_dda10a6925multi_tensor_apply_kernelINS1_28TensorListScalarListMetadataIfLi2EEENS1_25BinaryOpScalarListFunctorIN3c104HalfELi2ELi1ELi1EEEJNS0_7minimumIfEEEEEvT_T0_DpT1_)
        /*1034*/ 	.word	0x00000000


	//----- nvinfo : EIATTR_MIN_STACK_SIZE
	.align		4
.L_721:
        /*1038*/ 	.byte	0x04, 0x12
        /*103a*/ 	.short	(.L_723 - .L_722)
	.align		4
.L_722:
        /*103c*/ 	.word	index@(_ZN2at6native61_GLOBAL__N__44eb8e94_28_ForeachBinaryOpScalarList_cu_dda10a6925multi_tensor_apply_kernelINS1_28TensorListScalarListMetadataIfLi2EEENS1_25BinaryOpScalarListFunctorIfLi2ELi1ELi1EEEJNS0_7minimumIfEEEEEvT_T0_DpT1_)
        /*1040*/ 	.word	0x00000000


	//----- nvinfo : EIATTR_MIN_STACK_SIZE
	.align		4
.L_723:
        /*1044*/ 	.byte	0x04, 0x12
        /*1046*/ 	.short	(.L_725 - .L_724)
	.align		4
.L_724:
        /*1048*/ 	.word	index@(_ZN2at6native61_GLOBAL__N__44eb8e94_28_ForeachBinaryOpScalarList_cu_dda10a6925multi_tensor_apply_kernelINS1_28TensorListScalarListMetadataIdLi2EEENS1_25BinaryOpScalarListFunctorIdLi2ELi1ELi1EEEJNS0_7minimumIdEEEEEvT_T0_DpT1_)
        /*104c*/ 	.word	0x00000000


	//----- nvinfo : EIATTR_MIN_STACK_SIZE
	.align		4
.L_725:
        /*1050*/ 	.byte	0x04, 0x12
        /*1052*/ 	.short	(.L_727 - .L_726)
	.align		4
.L_726:
        /*1054*/ 	.word	index@(_ZN2at6native61_GLOBAL__N__44eb8e94_28_ForeachBinaryOpScalarList_cu_dda10a6925multi_tensor_apply_kernelINS1_28TensorListScalarListMetadataIsLi2EEENS1_25BinaryOpScalarListFunctorIsLi2ELi1ELi1EEEJNS0_7minimumIsEEEEEvT_T0_DpT1_)
        /*1058*/ 	.word	0x00000000


	//----- nvinfo : EIATTR_MIN_STACK_SIZE
	.align		4
.L_727:
        /*105c*/ 	.byte	0x04, 0x12
        /*105e*/ 	.short	(.L_729 - .L_728)
	.align		4
.L_728:
        /*1060*/ 	.word	index@(_ZN2at6native61_GLOBAL__N__44eb8e94_28_ForeachBinaryOpScalarList_cu_dda10a6925multi_tensor_apply_kernelINS1_28TensorListScalarListMetadataIlLi2EEENS1_25BinaryOpScalarListFunctorIlLi2ELi1ELi1EEEJNS0_7minimumIlEEEEEvT_T0_DpT1_)
        /*1064*/ 	.word	0x00000000


	//----- nvinfo : EIATTR_MIN_STACK_SIZE
	.align		4
.L_729:
        /*1068*/ 	.byte	0x04, 0x12
        /*106a*/ 	.short	(.L_731 - .L_730)
	.align		4
.L_730:
        /*106c*/ 	.word	index@(_ZN2at6native61_GLOBAL__N__44eb8e94_28_ForeachBinaryOpScalarList_cu_dda10a6925multi_tensor_apply_kernelINS1_28TensorListScalarListMetadataIiLi2EEENS1_25BinaryOpScalarListFunctorIiLi2ELi1ELi1EEEJNS0_7minimumIiEEEEEvT_T0_DpT1_)
        /*1070*/ 	.word	0x00000000


	//----- nvinfo : EIATTR_MIN_STACK_SIZE
	.align		4
.L_731:
        /*1074*/ 	.byte	0x04, 0x12
        /*1076*/ 	.short	(.L_733 - .L_732)
	.align		4
.L_732:
        /*1078*/ 	.word	index@(_ZN2at6native61_GLOBAL__N__44eb8e94_28_ForeachBinaryOpScalarList_cu_dda10a6925multi_tensor_apply_kernelINS1_28TensorListScalarListMetadataIaLi2EEENS1_25BinaryOpScalarListFunctorIaLi2ELi1ELi1EEEJNS0_7minimumIaEEEEEvT_T0_DpT1_)
        /*107c*/ 	.word	0x00000000


	//----- nvinfo : EIATTR_MIN_STACK_SIZE
	.align		4
.L_733:
        /*1080*/ 	.byte	0x04, 0x12
        /*1082*/ 	.short	(.L_735 - .L_734)
	.align		4
.L_734:
        /*1084*/ 	.word	index@(_ZN2at6native61_GLOBAL__N__44eb8e94_28_ForeachBinaryOpScalarList_cu_dda10a6925multi_tensor_apply_kernelINS1_28TensorListScalarListMetadataIhLi2EEENS1_25BinaryOpScalarListFunctorIhLi2ELi1ELi1EEEJNS0_7minimumIhEEEEEvT_T0_DpT1_)
        /*1088*/ 	.word	0x00000000


	//----- nvinfo : EIATTR_MIN_STACK_SIZE
	.align		4
.L_735:
        /*108c*/ 	.byte	0x04, 0x12
        /*108e*/ 	.short	(.L_737 - .L_736)
	.align		4
.L_736:
        /*1090*/ 	.word	index@(_ZN2at6native61_GLOBAL__N__44eb8e94_28_ForeachBinaryOpScalarList_cu_dda10a6925multi_tensor_apply_kernelINS1_28TensorListScalarListMetadataIfLi1EEENS1_25BinaryOpScalarListFunctorIN3c108BFloat16ELi1ELi1ELi0EEEJNS0_7minimumIfEEEEEvT_T0_DpT1_)
        /*1094*/ 	.word	0x00000000


	//----- nvinfo : EIATTR_MIN_STACK_SIZE
	.align		4
.L_737:
        /*1098*/ 	.byte	0x04, 0x12
        /*109a*/ 	.short	(.L_739 - .L_738)
	.align		4
.L_738:
        /*109c*/ 	.word	index@(_ZN2at6native61_GLOBAL__N__44eb8e94_28_ForeachBinaryOpScalarList_cu_dda10a6925multi_tensor_apply_kernelINS1_28TensorListScalarListMetadataIfLi1EEENS1_25BinaryOpScalarListFunctorIN3c104HalfELi1ELi1ELi0EEEJNS0_7minimumIfEEEEEvT_T0_DpT1_)
        /*10a0*/ 	.word	0x00000000


	//----- nvinfo : EIATTR_MIN_STACK_SIZE
	.align		4
.L_739:
        /*10a4*/ 	.byte	0x04, 0x12
        /*10a6*/ 	.short	(.L_741 - .L_740)
	.align		4
.L_740:
        /*10a8*/ 	.word	index@(_ZN2at6native61_GLOBAL__N__44eb8e94_28_ForeachBinaryOpScalarList_cu_dda10a6925multi_tensor_apply_kernelINS1_28TensorListScalarListMetadataIfLi1EEENS1_25BinaryOpScalarListFunctorIfLi1ELi1ELi0EEEJNS0_7minimumIfEEEEEvT_T0_DpT1_)
        /*10ac*/ 	.word	0x00000000


	//----- nvinfo : EIATTR_MIN_STACK_SIZE
	.align		4
.L_741:
        /*10b0*/ 	.byte	0x04, 0x12
        /*10b2*/ 	.short	(.L_743 - .L_742)
	.align		4
.L_742:
        /*10b4*/ 	.word	index@(_ZN2at6native61_GLOBAL__N__44eb8e94_28_ForeachBinaryOpScalarList_cu_dda10a6925multi_tensor_apply_kernelINS1_28TensorListScalarListMetadataIdLi1EEENS1_25BinaryOpScalarListFunctorIdLi1ELi1ELi0EEEJNS0_7minimumIdEEEEEvT_T0_DpT1_)
        /*10b8*/ 	.word	0x00000000


	//----- nvinfo : EIATTR_MIN_STACK_SIZE
	.align		4
.L_743:
        /*10bc*/ 	.byte	0x04, 0x12
        /*10be*/ 	.short	(.L_745 - .L_744)
	.align		4
.L_744:
        /*10c0*/ 	.word	index@(_ZN2at6native61_GLOBAL__N__44eb8e94_28_ForeachBinaryOpScalarList_cu_dda10a6925multi_tensor_apply_kernelINS1_28TensorListScalarListMetadataIsLi1EEENS1_25BinaryOpScalarListFunctorIsLi1ELi1ELi0EEEJNS0_7minimumIsEEEEEvT_T0_DpT1_)
        /*10c4*/ 	.word	0x00000000


	//----- nvinfo : EIATTR_MIN_STACK_SIZE
	.align		4
.L_745:
        /*10c8*/ 	.byte	0x04, 0x12
        /*10ca*/ 	.short	(.L_747 - .L_746)
	.align		4
.L_746:
        /*10cc*/ 	.word	index@(_ZN2at6native61_GLOBAL__N__44eb8e94_28_ForeachBinaryOpScalarList_cu_dda10a6925multi_tensor_apply_kernelINS1_28TensorListScalarListMetadataIlLi1EEENS1_25BinaryOpScalarListFunctorIlLi1ELi1ELi0EEEJNS0_7minimumIlEEEEEvT_T0_DpT1_)
        /*10d0*/ 	.word	0x00000000


	//----- nvinfo : EIATTR_MIN_STACK_SIZE
	.align		4
.L_747:
        /*10d4*/ 	.byte	0x04, 0x12
        /*10d6*/ 	.short	(.L_749 - .L_748)
	.align		4
.L_748:
        /*10d8*/ 	.word	index@(_ZN2at6native61_GLOBAL__N__44eb8e94_28_ForeachBinaryOpScalarList_cu_dda10a6925multi_tensor_apply_kernelINS1_28TensorListScalarListMetadataIiLi1EEENS1_25BinaryOpScalarListFunctorIiLi1ELi1ELi0EEEJNS0_7minimumIiEEEEEvT_T0_DpT1_)
        /*10dc*/ 	.word	0x00000000


	//----- nvinfo : EIATTR_MIN_STACK_SIZE
	.align		4
.L_749:
        /*10e0*/ 	.byte	0x04, 0x12
        /*10e2*/ 	.short	(.L_751 - .L_750)
	.align		4
.L_750:
        /*10e4*/ 	.word	index@(_ZN2at6native61_GLOBAL__N__44eb8e94_28_ForeachBinaryOpScalarList_cu_dda10a6925multi_tensor_apply_kernelINS1_28TensorListScalarListMetadataIaLi1EEENS1_25BinaryOpScalarListFunctorIaLi1ELi1ELi0EEEJNS0_7minimumIaEEEEEvT_T0_DpT1_)
        /*10e8*/ 	.word	0x00000000


	//----- nvinfo : EIATTR_MIN_STACK_SIZE
	.align		4
.L_751:
        /*10ec*/ 	.byte	0x04, 0x12
        /*10ee*/ 	.short	(.L_753 - .L_752)
	.align		4
.L_752:
        /*10f0*/ 	.word	index@(_ZN2at6native61_GLOBAL__N__44eb8e94_28_ForeachBinaryOpScalarList_cu_dda10a6925multi_tensor_apply_kernelINS1_28TensorListScalarListMetadataIhLi1EEENS1_25BinaryOpScalarListFunctorIhLi1ELi1ELi0EEEJNS0_7minimumIhEEEEEvT_T0_DpT1_)
        /*10f4*/ 	.word	0x00000000


	//----- nvinfo : EIATTR_MIN_STACK_SIZE
	.align		4
.L_753:
        /*10f8*/ 	.byte	0x04, 0x12
        /*10fa*/ 	.short	(.L_755 - .L_754)
	.align		4
.L_754:
        /*10fc*/ 	.word	index@(_ZN2at6native61_GLOBAL__N__44eb8e94_28_ForeachBinaryOpScalarList_cu_dda10a6925multi_tensor_apply_kernelINS1_28TensorListScalarListMetadataIfLi2EEENS1_25BinaryOpScalarListFunctorIN3c108BFloat16ELi2ELi1ELi1EEEJSt5minusIfEEEEvT_T0_DpT1_)
        /*1100*/ 	.word	0x00000000


	//----- nvinfo : EIATTR_MIN_STACK_SIZE
	.align		4
.L_755:
        /*1104*/ 	.byte	0x04, 0x12
        /*1106*/ 	.short	(.L_757 - .L_756)
	.align		4
.L_756:
        /*1108*/ 	.word	index@(_ZN2at6native61_GLOBAL__N__44eb8e94_28_ForeachBinaryOpScalarList_cu_dda10a6925multi_tensor_apply_kernelINS1_28TensorListScalarListMetadataIfLi2EEENS1_25BinaryOpScalarListFunctorIN3c104HalfELi2ELi1ELi1EEEJSt5minusIfEEEEvT_T0_DpT1_)
        /*110c*/ 	.word	0x00000000


	//----- nvinfo : EIATTR_MIN_STACK_SIZE
	.align		4
.L_757:
        /*1110*/ 	.byte	0x04, 0x12
        /*1112*/ 	.short	(.L_759 - .L_758)
	.align		4
.L_758:
        /*1114*/ 	.word	index@(_ZN2at6native61_GLOBAL__N__44eb8e94_28_ForeachBinaryOpScalarList_cu_dda10a6925multi_tensor_apply_kernelINS1_28TensorListScalarListMetadataIbLi2EEENS1_25BinaryOpScalarListFunctorIbLi2ELi1ELi1EEEJSt5minusIbEEEEvT_T0_DpT1_)
        /*1118*/ 	.word	0x00000000


	//----- nvinfo : EIATTR_MIN_STACK_SIZE
	.align		4
.L_759:
        /*111c*/ 	.byte	0x04, 0x12
        /*111e*/ 	.short	(.L_761 - .L_760)
	.align		4
.L_760:
        /*1120*/ 	.word	index@(_ZN2at6native61_GLOBAL__N__44eb8e94_28_ForeachBinaryOpScalarList_cu_dda10a6925multi_tensor_apply_kernelINS1_28TensorListScalarListMetadataIN3c107complexIfEELi2EEENS1_25BinaryOpScalarListFunctorIS6_Li2ELi1ELi1EEEJSt5minusIS6_EEEEvT_T0_DpT1_)
        /*1124*/ 	.word	0x00000000


	//----- nvinfo : EIATTR_MIN_STACK_SIZE
	.align		4
.L_761:
        /*1128*/ 	.byte	0x04, 0x12
        /*112a*/ 	.short	(.L_763 - .L_762)
	.align		4
.L_762:
        /*112c*/ 	.word	index@(_ZN2at6native61_GLOBAL__N__44eb8e94_28_ForeachBinaryOpScalarList_cu_dda10a6925multi_tensor_apply_kernelINS1_28TensorListScalarListMetadataIN3c107complexIdEELi2EEENS1_25BinaryOpScalarListFunctorIS6_Li2ELi1ELi1EEEJSt5minusIS6_EEEEvT_T0_DpT1_)
        /*1130*/ 	.word	0x00000000


	//----- nvinfo : EIATTR_MIN_STACK_SIZE
	.align		4
.L_763:
        /*1134*/ 	.byte	0x04, 0x12
        /*1136*/ 	.short	(.L_765 - .L_764)
	.align		4
.L_764:
        /*1138*/ 	.word	index@(_ZN2at6native61_GLOBAL__N__44eb8e94_28_ForeachBinaryOpScalarList_cu_dda10a6925multi_tensor_apply_kernelINS1_28TensorListScalarListMetadataIfLi2EEENS1_25BinaryOpScalarListFunctorIfLi2ELi1ELi1EEEJSt5minusIfEEEEvT_T0_DpT1_)
        /*113c*/ 	.word	0x00000000


	//----- nvinfo : EIATTR_MIN_STACK_SIZE
	.align		4
.L_765:
        /*1140*/ 	.byte	0x04, 0x12
        /*1142*/ 	.short	(.L_767 - .L_766)
	.align		4
.L_766:
        /*1144*/ 	.word	index@(_ZN2at6native61_GLOBAL__N__44eb8e94_28_ForeachBinaryOpScalarList_cu_dda10a6925multi_tensor_apply_kernelINS1_28TensorListScalarListMetadataIdLi2EEENS1_25BinaryOpScalarListFunctorIdLi2ELi1ELi1EEEJSt5minusIdEEEEvT_T0_DpT1_)
        /*1148*/ 	.word	0x00000000


	//----- nvinfo : EIATTR_MIN_STACK_SIZE
	.align		4
.L_767:
        /*114c*/ 	.byte	0x04, 0x12
        /*114e*/ 	.short	(.L_769 - .L_768)
	.align		4
.L_768:
        /*1150*/ 	.word	index@(_ZN2at6native61_GLOBAL__N__44eb8e94_28_ForeachBinaryOpScalarList_cu_dda10a6925multi_tensor_apply_kernelINS1_28TensorListScalarListMetadataIsLi2EEENS1_25BinaryOpScalarListFunctorIsLi2ELi1ELi1EEEJSt5minusIsEEEEvT_T0_DpT1_)
        /*1154*/ 	.word	0x00000000


	//----- nvinfo : EIATTR_MIN_STACK_SIZE
	.align		4
.L_769:
        /*1158*/ 	.byte	0x04, 0x12
        /*115a*/ 	.short	(.L_771 - .L_770)
	.align		4
.L_770:
        /*115c*/ 	.word	index@(_ZN2at6native61_GLOBAL__N__44eb8e94_28_ForeachBinaryOpScalarList_cu_dda10a6925multi_tensor_apply_kernelINS1_28TensorListScalarListMetadataIlLi2EEENS1_25BinaryOpScalarListFunctorIlLi2ELi1ELi1EEEJSt5minusIlEEEEvT_T0_DpT1_)
        /*1160*/ 	.word	0x00000000


	//----- nvinfo : EIATTR_MIN_STACK_SIZE
	.align		4
.L_771:
        /*1164*/ 	.byte	0x04, 0x12
        /*1166*/ 	.short	(.L_773 - .L_772)
	.align		4
.L_772:
        /*1168*/ 	.word	index@(_ZN2at6native61_GLOBAL__N__44eb8e94_28_ForeachBinaryOpScalarList_cu_dda10a6925multi_tensor_apply_kernelINS1_28TensorListScalarListMetadataIiLi2EEENS1_25BinaryOpScalarListFunctorIiLi2ELi1ELi1EEEJSt5minusIiEEEEvT_T0_DpT1_)
        /*116c*/ 	.word	0x00000000


	//----- nvinfo : EIATTR_MIN_STACK_SIZE
	.align		4
.L_773:
        /*1170*/ 	.byte	0x04, 0x12
        /*1172*/ 	.short	(.L_775 - .L_774)
	.align		4
.L_774:
        /*1174*/ 	.word	index@(_ZN2at6native61_GLOBAL__N__44eb8e94_28_ForeachBinaryOpScalarList_cu_dda10a6925multi_tensor_apply_kernelINS1_28TensorListScalarListMetadataIaLi2EEENS1_25BinaryOpScalarListFunctorIaLi2ELi1ELi1EEEJSt5minusIaEEEEvT_T0_DpT1_)
        /*1178*/ 	.word	0x00000000


	//----- nvinfo : EIATTR_MIN_STACK_SIZE
	.align		4
.L_775:
        /*117c*/ 	.byte	0x04, 0x12
        /*117e*/ 	.short	(.L_777 - .L_776)
	.align		4
.L_776:
        /*1180*/ 	.word	index@(_ZN2at6native61_GLOBAL__N__44eb8e94_28_ForeachBinaryOpScalarList_cu_dda10a6925multi_tensor_apply_kernelINS1_28TensorListScalarListMetadataIhLi2EEENS1_25BinaryOpScalarListFunctorIhLi2ELi1ELi1EEEJSt5minusIhEEEEvT_T0_DpT1_)
        /*1184*/ 	.word	0x00000000


	//----- nvinfo : EIATTR_MIN_STACK_SIZE
	.align		4
.L_777:
        /*1188*/ 	.byte	0x04, 0x12
        /*118a*/ 	.short	(.L_779 - .L_778)
	.align		4
.L_778:
        /*118c*/ 	.word	index@(_ZN2at6native61_GLOBAL__N__44eb8e94_28_ForeachBinaryOpScalarList_cu_dda10a6925multi_tensor_apply_kernelINS1_28TensorListScalarListMetadataIfLi1EEENS1_25BinaryOpScalarListFunctorIN3c108BFloat16ELi1ELi1ELi0EEEJSt5minusIfEEEEvT_T0_DpT1_)
        /*1190*/ 	.word	0x00000000


	//----- nvinfo : EIATTR_MIN_STACK_SIZE
	.align		4
.L_779:
        /*1194*/ 	.byte	0x04, 0x12
        /*1196*/ 	.short	(.L_781 - .L_780)
	.align		4
.L_780:
        /*1198*/ 	.word	index@(_ZN2at6native61_GLOBAL__N__44eb8e94_28_ForeachBinaryOpScalarList_cu_dda10a6925multi_tensor_apply_kernelINS1_28TensorListScalarListMetadataIfLi1EEENS1_25BinaryOpScalarListFunctorIN3c104HalfELi1ELi1ELi0EEEJSt5minusIfEEEEvT_T0_DpT1_)
        /*119c*/ 	.word	0x00000000


	//----- nvinfo : EIATTR_MIN_STACK_SIZE
	.align		4
.L_781:
        /*11a0*/ 	.byte	0x04, 0x12
        /*11a2*/ 	.short	(.L_783 - .L_782)
	.align		4
.L_782:
        /*11a4*/ 	.word	index@(_ZN2at6native61_GLOBAL__N__44eb8e94_28_ForeachBinaryOpScalarList_cu_dda10a6925multi_tensor_apply_kernelINS1_28TensorListScalarListMetadataIbLi1EEENS1_25BinaryOpScalarListFunctorIbLi1ELi1ELi0EEEJSt5minusIbEEEEvT_T0_DpT1_)
        /*11a8*/ 	.word	0x00000000


	//----- nvinfo : EIATTR_MIN_STACK_SIZE
	.align		4
.L_783:
        /*11ac*/ 	.byte	0x04, 0x12
        /*11ae*/ 	.short	(.L_785 - .L_784)
	.align		4
.L_784:
        /*11b0*/ 	.word	index@(_ZN2at6native61_GLOBAL__N__44eb8e94_28_ForeachBinaryOpScalarList_cu_dda10a6925multi_tensor_apply_kernelINS1_28TensorListScalarListMetadataIN3c107complexIfEELi1EEENS1_25BinaryOpScalarListFunctorIS6_Li1ELi1ELi0EEEJSt5minusIS6_EEEEvT_T0_DpT1_)
        /*11b4*/ 	.word	0x00000000


	//----- nvinfo : EIATTR_MIN_STACK_SIZE
	.align		4
.L_785:
        /*11b8*/ 	.byte	0x04, 0x12
        /*11ba*/ 	.short	(.L_787 - .L_786)
	.align		4
.L_786:
        /*11bc*/ 	.word	index@(_ZN2at6native61_GLOBAL__N__44eb8e94_28_ForeachBinaryOpScalarList_cu_dda10a6925multi_tensor_apply_kernelINS1_28TensorListScalarListMetadataIN3c107complexIdEELi1EEENS1_25BinaryOpScalarListFunctorIS6_Li1ELi1ELi0EEEJSt5minusIS6_EEEEvT_T0_DpT1_)
        /*11c0*/ 	.word	0x00000000


	//----- nvinfo : EIATTR_MIN_STACK_SIZE
	.align		4
.L_787:
        /*11c4*/ 	.byte	0x04, 0x12
        /*11c6*/ 	.short	(.L_789 - .L_788)
	.align		4
.L_788:
        /*11c8*/ 	.word	index@(_ZN2at6native61_GLOBAL__N__44eb8e94_28_ForeachBinaryOpScalarList_cu_dda10a6925multi_tensor_apply_kernelINS1_28TensorListScalarListMetadataIfLi1EEENS1_25BinaryOpScalarListFunctorIfLi1ELi1ELi0EEEJSt5minusIfEEEEvT_T0_DpT1_)
        /*11cc*/ 	.word	0x00000000


	//----- nvinfo : EIATTR_MIN_STACK_SIZE
	.align		4
.L_789:
        /*11d0*/ 	.byte	0x04, 0x12
        /*11d2*/ 	.short	(.L_791 - .L_790)
	.align		4
.L_790:
        /*11d4*/ 	.word	index@(_ZN2at6native61_GLOBAL__N__44eb8e94_28_ForeachBinaryOpScalarList_cu_dda10a6925multi_tensor_apply_kernelINS1_28TensorListScalarListMetadataIdLi1EEENS1_25BinaryOpScalarListFunctorIdLi1ELi1ELi0EEEJSt5minusIdEEEEvT_T0_DpT1_)
        /*11d8*/ 	.word	0x00000000


	//----- nvinfo : EIATTR_MIN_STACK_SIZE
	.align		4
.L_791:
        /*11dc*/ 	.byte	0x04, 0x12
        /*11de*/ 	.short	(.L_793 - .L_792)
	.align		4
.L_792:
        /*11e0*/ 	.word	index@(_ZN2at6native61_GLOBAL__N__44eb8e94_28_ForeachBinaryOpScalarList_cu_dda10a6925multi_tensor_apply_kernelINS1_28TensorListScalarListMetadataIsLi1EEENS1_25BinaryOpScalarListFunctorIsLi1ELi1ELi0EEEJSt5minusIsEEEEvT_T0_DpT1_)
        /*11e4*/ 	.word	0x00000000


	//----- nvinfo : EIATTR_MIN_STACK_SIZE
	.align		4
.L_793:
        /*11e8*/ 	.byte	0x04, 0x12
        /*11ea*/ 	.short	(.L_795 - .L_794)
	.align		4
.L_794:
        /*11ec*/ 	.word	index@(_ZN2at6native61_GLOBAL__N__44eb8e94_28_ForeachBinaryOpScalarList_cu_dda10a6925multi_tensor_apply_kernelINS1_28TensorListScalarListMetadataIlLi1EEENS1_25BinaryOpScalarListFunctorIlLi1ELi1ELi0EEEJSt5minusIlEEEEvT_T0_DpT1_)
        /*11f0*/ 	.word	0x00000000


	//----- nvinfo : EIATTR_MIN_STACK_SIZE
	.align		4
.L_795:
        /*11f4*/ 	.byte	0x04, 0x12
        /*11f6*/ 	.short	(.L_797 - .L_796)
	.align		4
.L_796:
        /*11f8*/ 	.word	index@(_ZN2at6native61_GLOBAL__N__44eb8e94_28_ForeachBinaryOpScalarList_cu_dda10a6925multi_tensor_apply_kernelINS1_28TensorListScalarListMetadataIiLi1EEENS1_25BinaryOpScalarListFunctorIiLi1ELi1ELi0EEEJSt5minusIiEEEEvT_T0_DpT1_)
        /*11fc*/ 	.word	0x00000000


	//----- nvinfo : EIATTR_MIN_STACK_SIZE
	.align		4
.L_797:
        /*1200*/ 	.byte	0x04, 0x12
        /*1202*/ 	.short	(.L_799 - .L_798)
	.align		4
.L_798:
        /*1204*/ 	.word	index@(_ZN2at6native61_GLOBAL__N__44eb8e94_28_ForeachBinaryOpScalarList_cu_dda10a6925multi_tensor_apply_kernelINS1_28TensorListScalarListMetadataIaLi1EEENS1_25BinaryOpScalarListFunctorIaLi1ELi1ELi0EEEJSt5minusIaEEEEvT_T0_DpT1_)
        /*1208*/ 	.word	0x00000000


	//----- nvinfo : EIATTR_MIN_STACK_SIZE
	.align		4
.L_799:
        /*120c*/ 	.byte	0x04, 0x12
        /*120e*/ 	.short	(.L_801 - .L_800)
	.align		4
.L_800:
        /*1210*/ 	.word	index@(_ZN2at6native61_GLOBAL__N__44eb8e94_28_ForeachBinaryOpScalarList_cu_dda10a6925multi_tensor_apply_kernelINS1_28TensorListScalarListMetadataIhLi1EEENS1_25BinaryOpScalarListFunctorIhLi1ELi1ELi0EEEJSt5minusIhEEEEvT_T0_DpT1_)
        /*1214*/ 	.word	0x00000000


	//----- nvinfo : EIATTR_MIN_STACK_SIZE
	.align		4
.L_801:
        /*1218*/ 	.byte	0x04, 0x12
        /*121a*/ 	.short	(.L_803 - .L_802)
	.align		4
.L_802:
        /*121c*/ 	.word	index@(_ZN2at6native61_GLOBAL__N__44eb8e94_28_ForeachBinaryOpScalarList_cu_dda10a6925multi_tensor_apply_kernelINS1_28TensorListScalarListMetadataIfLi2EEENS1_25BinaryOpScalarListFunctorIN3c108BFloat16ELi2ELi1ELi1EEEJNS1_13power_functorIfEEEEEvT_T0_DpT1_)
        /*1220*/ 	.word	0x00000000


	//----- nvinfo : EIATTR_MIN_STACK_SIZE
	.align		4
.L_803:
        /*1224*/ 	.byte	0x04, 0x12
        /*1226*/ 	.short	(.L_805 - .L_804)
	.align		4
.L_804:
        /*1228*/ 	.word	index@(_ZN2at6native61_GLOBAL__N__44eb8e94_28_ForeachBinaryOpScalarList_cu_dda10a6925multi_tensor_apply_kernelINS1_28TensorListScalarListMetadataIfLi2EEENS1_25BinaryOpScalarListFunctorIN3c104HalfELi2ELi1ELi1EEEJNS1_13power_functorIfEEEEEvT_T0_DpT1_)
        /*122c*/ 	.word	0x00000000


	//----- nvinfo : EIATTR_MIN_STACK_SIZE
	.align		4
.L_805:
        /*1230*/ 	.byte	0x04, 0x12
        /*1232*/ 	.short	(.L_807 - .L_806)
	.align		4
.L_806:
        /*1234*/ 	.word	index@(_ZN2at6native61_GLOBAL__N__44eb8e94_28_ForeachBinaryOpScalarList_cu_dda10a6925multi_tensor_apply_kernelINS1_28TensorListScalarListMetadataIN3c107complexIfEELi2EEENS1_25BinaryOpScalarListFunctorIS6_Li2ELi1ELi1EEEJNS1_13power_functorIS6_EEEEEvT_T0_DpT1_)
        /*1238*/ 	.word	0x00000000


	//----- nvinfo : EIATTR_MIN_STACK_SIZE
	.align		4
.L_807:
        /*123c*/ 	.byte	0x04, 0x12
        /*123e*/ 	.short	(.L_809 - .L_808)
	.align		4
.L_808:
        /*1240*/ 	.word	index@(_ZN2at6native61_GLOBAL__N__44eb8e94_28_ForeachBinaryOpScalarList_cu_dda10a6925multi_tensor_apply_kernelINS1_28TensorListScalarListMetadataIN3c107complexIdEELi2EEENS1_25BinaryOpScalarListFunctorIS6_Li2ELi1ELi1EEEJNS1_13power_functorIS6_EEEEEvT_T0_DpT1_)
        /*1244*/ 	.word	0x00000028


	//----- nvinfo : EIATTR_MIN_STACK_SIZE
	.align		4
.L_809:
        /*1248*/ 	.byte	0x04, 0x12
        /*124a*/ 	.short	(.L_811 - .L_810)
	.align		4
.L_810:
        /*124c*/ 	.word	index@(_ZN2at6native61_GLOBAL__N__44eb8e94_28_ForeachBinaryOpScalarList_cu_dda10a6925multi_tensor_apply_kernelINS1_28TensorListScalarListMetadataIfLi2EEENS1_25BinaryOpScalarListFunctorIfLi2ELi1ELi1EEEJNS1_13power_functorIfEEEEEvT_T0_DpT1_)
        /*1250*/ 	.word	0x00000000


	//----- nvinfo : EIATTR_MIN_STACK_SIZE
	.align		4
.L_811:
        /*1254*/ 	.byte	0x04, 0x12
        /*1256*/ 	.short	(.L_813 - .L_812)
	.align		4
.L_812:
        /*1258*/ 	.word	index@(_ZN2at6native61_GLOBAL__N__44eb8e94_28_ForeachBinaryOpScalarList_cu_dda10a6925multi_tensor_apply_kernelINS1_28TensorListScalarListMetadataIdLi2EEENS1_25BinaryOpScalarListFunctorIdLi2ELi1ELi1EEEJNS1_13power_functorIdEEEEEvT_T0_DpT1_)
        /*125c*/ 	.word	0x00000000


	//----- nvinfo : EIATTR_MIN_STACK_SIZE
	.align		4
.L_813:
        /*1260*/ 	.byte	0x04, 0x12
        /*1262*/ 	.short	(.L_815 - .L_814)
	.align		4
.L_814:
        /*1264*/ 	.word	index@(_ZN2at6native61_GLOBAL__N__44eb8e94_28_ForeachBinaryOpScalarList_cu_dda10a6925multi_tensor_apply_kernelINS1_28TensorListScalarListMetadataIsLi2EEENS1_25BinaryOpScalarListFunctorIsLi2ELi1ELi1EEEJNS1_13power_functorIsEEEEEvT_T0_DpT1_)
        /*1268*/ 	.word	0x00000000


	//----- nvinfo : EIATTR_MIN_STACK_SIZE
	.align		4
.L_815:
        /*126c*/ 	.byte	0x04, 0x12
        /*126e*/ 	.short	(.L_817 - .L_816)
	.align		4
.L_816:
        /*1270*/ 	.word	index@(_ZN2at6native61_GLOBAL__N__44eb8e94_28_ForeachBinaryOpScalarList_cu_dda10a6925multi_tensor_apply_kernelINS1_28TensorListScalarListMetadataIlLi2EEENS1_25BinaryOpScalarListFunctorIlLi2ELi1ELi1EEEJNS1_13power_functorIlEEEEEvT_T0_DpT1_)
        /*1274*/ 	.word	0x00000000


	//----- nvinfo : EIATTR_MIN_STACK_SIZE
	.align		4
.L_817:
        /*1278*/ 	.byte	0x04, 0x12
        /*127a*/ 	.short	(.L_819 - .L_818)
	.align		4
.L_818:
        /*127c*/ 	.word	index@(_ZN2at6native61_GLOBAL__N__44eb8e94_28_ForeachBinaryOpScalarList_cu_dda10a6925multi_tensor_apply_kernelINS1_28TensorListScalarListMetadataIiLi2EEENS1_25BinaryOpScalarListFunctorIiLi2ELi1ELi1EEEJNS1_13power_functorIiEEEEEvT_T0_DpT1_)
        /*1280*/ 	.word	0x00000000


	//----- nvinfo : EIATTR_MIN_STACK_SIZE
	.align		4
.L_819:
        /*1284*/ 	.byte	0x04, 0x12
        /*1286*/ 	.short	(.L_821 - .L_820)
	.align		4
.L_820:
        /*1288*/ 	.word	index@(_ZN2at6native61_GLOBAL__N__44eb8e94_28_ForeachBinaryOpScalarList_cu_dda10a6925multi_tensor_apply_kernelINS1_28TensorListScalarListMetadataIaLi2EEENS1_25BinaryOpScalarListFunctorIaLi2ELi1ELi1EEEJNS1_13power_functorIaEEEEEvT_T0_DpT1_)
        /*128c*/ 	.word	0x00000000


	//----- nvinfo : EIATTR_MIN_STACK_SIZE
	.align		4
.L_821:
        /*1290*/ 	.byte	0x04, 0x12
        /*1292*/ 	.short	(.L_823 - .L_822)
	.align		4
.L_822:
        /*1294*/ 	.word	index@(_ZN2at6native61_GLOBAL__N__44eb8e94_28_ForeachBinaryOpScalarList_cu_dda10a6925multi_tensor_apply_kernelINS1_28TensorListScalarListMetadataIhLi2EEENS1_25BinaryOpScalarListFunctorIhLi2ELi1ELi1EEEJNS1_13power_functorIhEEEEEvT_T0_DpT1_)
        /*1298*/ 	.word	0x00000000


	//----- nvinfo : EIATTR_MIN_STACK_SIZE
	.align		4
.L_823:
        /*129c*/ 	.byte	0x04, 0x12
        /*129e*/ 	.short	(.L_825 - .L_824)
	.align		4
.L_824:
        /*12a0*/ 	.word	index@(_ZN2at6native61_GLOBAL__N__44eb8e94_28_ForeachBinaryOpScalarList_cu_dda10a6925multi_tensor_apply_kernelINS1_28TensorListScalarListMetadataIfLi1EEENS1_25BinaryOpScalarListFunctorIN3c108BFloat16ELi1ELi1ELi0EEEJNS1_13power_functorIfEEEEEvT_T0_DpT1_)
        /*12a4*/ 	.word	0x00000000


	//----- nvinfo : EIATTR_MIN_STACK_SIZE
	.align		4
.L_825:
        /*12a8*/ 	.byte	0x04, 0x12
        /*12aa*/ 	.short	(.L_827 - .L_826)
	.align		4
.L_826:
        /*12ac*/ 	.word	index@(_ZN2at6native61_GLOBAL__N__44eb8e94_28_ForeachBinaryOpScalarList_cu_dda10a6925multi_tensor_apply_kernelINS1_28TensorListScalarListMetadataIfLi1EEENS1_25BinaryOpScalarListFunctorIN3c104HalfELi1ELi1ELi0EEEJNS1_13power_functorIfEEEEEvT_T0_DpT1_)
        /*12b0*/ 	.word	0x00000000


	//----- nvinfo : EIATTR_MIN_STACK_SIZE
	.align		4
.L_827:
        /*12b4*/ 	.byte	0x04, 0x12
        /*12b6*/ 	.short	(.L_829 - .L_828)
	.align		4
.L_828:
        /*12b8*/ 	.word	index@(_ZN2at6native61_GLOBAL__N__44eb8e94_28_ForeachBinaryOpScalarList_cu_dda10a6925multi_tensor_apply_kernelINS1_28TensorListScalarListMetadataIN3c107complexIfEELi1EEENS1_25BinaryOpScalarListFunctorIS6_Li1ELi1ELi0EEEJNS1_13power_functorIS6_EEEEEvT_T0_DpT1_)
        /*12bc*/ 	.word	0x00000000


	//----- nvinfo : EIATTR_MIN_STACK_SIZE
	.align		4
.L_829:
        /*12c0*/ 	.byte	0x04, 0x12
        /*12c2*/ 	.short	(.L_831 - .L_830)
	.align		4
.L_830:
        /*12c4*/ 	.word	index@(_ZN2at6native61_GLOBAL__N__44eb8e94_28_ForeachBinaryOpScalarList_cu_dda10a6925multi_tensor_apply_kernelINS1_28TensorListScalarListMetadataIN3c107complexIdEELi1EEENS1_25BinaryOpScalarListFunctorIS6_Li1ELi1ELi0EEEJNS1_13power_functorIS6_EEEEEvT_T0_DpT1_)
        /*12c8*/ 	.word	0x00000028


	//----- nvinfo : EIATTR_MIN_STACK_SIZE
	.align		4
.L_831:
        /*12cc*/ 	.byte	0x04, 0x12
        /*12ce*/ 	.short	(.L_833 - .L_832)
	.align		4
.L_832:
        /*12d0*/ 	.word	index@(_ZN2at6native61_GLOBAL__N__44eb8e94_28_ForeachBinaryOpScalarList_cu_dda10a6925multi_tensor_apply_kernelINS1_28TensorListScalarListMetadataIfLi1EEENS1_25BinaryOpScalarListFunctorIfLi1ELi1ELi0EEEJNS1_13power_functorIfEEEEEvT_T0_DpT1_)
        /*12d4*/ 	.word	0x00000000


	//----- nvinfo : EIATTR_MIN_STACK_SIZE
	.align		4
.L_833:
        /*12d8*/ 	.byte	0x04, 0x12
        /*12da*/ 	.short	(.L_835 - .L_834)
	.align		4
.L_834:
        /*12dc*/ 	.word	index@(_ZN2at6native61_GLOBAL__N__44eb8e94_28_ForeachBinaryOpScalarList_cu_dda10a6925multi_tensor_apply_kernelINS1_28TensorListScalarListMetadataIdLi1EEENS1_25BinaryOpScalarListFunctorIdLi1ELi1ELi0EEEJNS1_13power_functorIdEEEEEvT_T0_DpT1_)
        /*12e0*/ 	.word	0x00000000


	//----- nvinfo : EIATTR_MIN_STACK_SIZE
	.align		4
.L_835:
        /*12e4*/ 	.byte	0x04, 0x12
        /*12e6*/ 	.short	(.L_837 - .L_836)
	.align		4
.L_836:
        /*12e8*/ 	.word	index@(_ZN2at6native61_GLOBAL__N__44eb8e94_28_ForeachBinaryOpScalarList_cu_dda10a6925multi_tensor_apply_kernelINS1_28TensorListScalarListMetadataIsLi1EEENS1_25BinaryOpScalarListFunctorIsLi1ELi1ELi0EEEJNS1_13power_functorIsEEEEEvT_T0_DpT1_)
        /*12ec*/ 	.word	0x00000000


	//----- nvinfo : EIATTR_MIN_STACK_SIZE
	.align		4
.L_837:
        /*12f0*/ 	.byte	0x04, 0x12
        /*12f2*/ 	.short	(.L_839 - .L_838)
	.align		4
.L_838:
        /*12f4*/ 	.word	index@(_ZN2at6native61_GLOBAL__N__44eb8e94_28_ForeachBinaryOpScalarList_cu_dda10a6925multi_tensor_apply_kernelINS1_28TensorListScalarListMetadataIlLi1EEENS1_25BinaryOpScalarListFunctorIlLi1ELi1ELi0EEEJNS1_13power_functorIlEEEEEvT_T0_DpT1_)
        /*12f8*/ 	.word	0x00000000


	//----- nvinfo : EIATTR_MIN_STACK_SIZE
	.align		4
.L_839:
        /*12fc*/ 	.byte	0x04, 0x12
        /*12fe*/ 	.short	(.L_841 - .L_840)
	.align		4
.L_840:
        /*1300*/ 	.word	index@(_ZN2at6native61_GLOBAL__N__44eb8e94_28_ForeachBinaryOpScalarList_cu_dda10a6925multi_tensor_apply_kernelINS1_28TensorListScalarListMetadataIiLi1EEENS1_25BinaryOpScalarListFunctorIiLi1ELi1ELi0EEEJNS1_13power_functorIiEEEEEvT_T0_DpT1_)
        /*1304*/ 	.word	0x00000000


	//----- nvinfo : EIATTR_MIN_STACK_SIZE
	.align		4
.L_841:
        /*1308*/ 	.byte	0x04, 0x12
        /*130a*/ 	.short	(.L_843 - .L_842)
	.align		4
.L_842:
        /*130c*/ 	.word	index@(_ZN2at6native61_GLOBAL__N__44eb8e94_28_ForeachBinaryOpScalarList_cu_dda10a6925multi_tensor_apply_kernelINS1_28TensorListScalarListMetadataIaLi1EEENS1_25BinaryOpScalarListFunctorIaLi1ELi1ELi0EEEJNS1_13power_functorIaEEEEEvT_T0_DpT1_)
        /*1310*/ 	.word	0x00000000


	//----- nvinfo : EIATTR_MIN_STACK_SIZE
	.align		4
.L_843:
        /*1314*/ 	.byte	0x04, 0x12
        /*1316*/ 	.short	(.L_845 - .L_844)
	.align		4
.L_844:
        /*1318*/ 	.word	index@(_ZN2at6native61_GLOBAL__N__44eb8e94_28_ForeachBinaryOpScalarList_cu_dda10a6925multi_tensor_apply_kernelINS1_28TensorListScalarListMetadataIhLi1EEENS1_25BinaryOpScalarListFunctorIhLi1ELi1ELi0EEEJNS1_13power_functorIhEEEEEvT_T0_DpT1_)
        /*131c*/ 	.word	0x00000000


	//----- nvinfo : EIATTR_MIN_STACK_SIZE
	.align		4
.L_845:
        /*1320*/ 	.byte	0x04, 0x12
        /*1322*/ 	.short	(.L_847 - .L_846)
	.align		4
.L_846:
        /*1324*/ 	.word	index@(_ZN2at6native61_GLOBAL__N__44eb8e94_28_ForeachBinaryOpScalarList_cu_dda10a6925multi_tensor_apply_kernelINS1_28TensorListScalarListMetadataIfLi2EEENS1_25BinaryOpScalarListFunctorIN3c108BFloat16ELi2ELi1ELi1EEEJSt7dividesIfEEEEvT_T0_DpT1_)
        /*1328*/ 	.word	0x00000000


	//----- nvinfo : EIATTR_MIN_STACK_SIZE
	.align		4
.L_847:
        /*132c*/ 	.byte	0x04, 0x12
        /*132e*/ 	.short	(.L_849 - .L_848)
	.align		4
.L_848:
        /*1330*/ 	.word	index@(_ZN2at6native61_GLOBAL__N__44eb8e94_28_ForeachBinaryOpScalarList_cu_dda10a6925multi_tensor_apply_kernelINS1_28TensorListScalarListMetadataIfLi2EEENS1_25BinaryOpScalarListFunctorIN3c104HalfELi2ELi1ELi1EEEJSt7dividesIfEEEEvT_T0_DpT1_)
        /*1334*/ 	.word	0x00000000


	//----- nvinfo : EIATTR_MIN_STACK_SIZE
	.align		4
.L_849:
        /*1338*/ 	.byte	0x04, 0x12
        /*133a*/ 	.short	(.L_851 - .L_850)
	.align		4
.L_850:
        /*133c*/ 	.word	index@(_ZN2at6native61_GLOBAL__N__44eb8e94_28_ForeachBinaryOpScalarList_cu_dda10a6925multi_tensor_apply_kernelINS1_28TensorListScalarListMetadataIbLi2EEENS1_25BinaryOpScalarListFunctorIbLi2ELi1ELi1EEEJSt7dividesIbEEEEvT_T0_DpT1_)
        /*1340*/ 	.word	0x00000000


	//----- nvinfo : EIATTR_MIN_STACK_SIZE
	.align		4
.L_851:
        /*1344*/ 	.byte	0x04, 0x12
        /*1346*/ 	.short	(.L_853 - .L_852)
	.align		4
.L_852:
        /*1348*/ 	.word	index@(_ZN2at6native61_GLOBAL__N__44eb8e94_28_ForeachBinaryOpScalarList_cu_dda10a6925multi_tensor_apply_kernelINS1_28TensorListScalarListMetadataIN3c107complexIfEELi2EEENS1_25BinaryOpScalarListFunctorIS6_Li2ELi1ELi1EEEJSt7dividesIS6_EEEEvT_T0_DpT1_)
        /*134c*/ 	.word	0x00000000


	//----- nvinfo : EIATTR_MIN_STACK_SIZE
	.align		4
.L_853:
        /*1350*/ 	.byte	0x04, 0x12
        /*1352*/ 	.short	(.L_855 - .L_854)
	.align		4
.L_854:
        /*1354*/ 	.word	index@(_ZN2at6native61_GLOBAL__N__44eb8e94_28_ForeachBinaryOpScalarList_cu_dda10a6925multi_tensor_apply_kernelINS1_28TensorListScalarListMetadataIN3c107complexIdEELi2EEENS1_25BinaryOpScalarListFunctorIS6_Li2ELi1ELi1EEEJSt7dividesIS6_EEEEvT_T0_DpT1_)
        /*1358*/ 	.word	0x00000000


	//----- nvinfo : EIATTR_MIN_STACK_SIZE
	.align		4
.L_855:
        /*135c*/ 	.byte	0x04, 0x12
        /*135e*/ 	.short	(.L_857 - .L_856)
	.align		4
.L_856:
        /*1360*/ 	.word	index@(_ZN2at6native61_GLOBAL__N__44eb8e94_28_ForeachBinaryOpScalarList_cu_dda10a6925multi_tensor_apply_kernelINS1_28TensorListScalarListMetadataIfLi2EEENS1_25BinaryOpScalarListFunctorIfLi2ELi1ELi1EEEJSt7dividesIfEEEEvT_T0_DpT1_)
        /*1364*/ 	.word	0x00000000


	//----- nvinfo : EIATTR_MIN_STACK_SIZE
	.align		4
.L_857:
        /*1368*/ 	.byte	0x04, 0x12
        /*136a*/ 	.short	(.L_859 - .L_858)
	.align		4
.L_858:
        /*136c*/ 	.word	index@(_ZN2at6native61_GLOBAL__N__44eb8e94_28_ForeachBinaryOpScalarList_cu_dda10a6925multi_tensor_apply_kernelINS1_28TensorListScalarListMetadataIdLi2EEENS1_25BinaryOpScalarListFunctorIdLi2ELi1ELi1EEEJSt7dividesIdEEEEvT_T0_DpT1_)
        /*1370*/ 	.word	0x00000000


	//----- nvinfo : EIATTR_MIN_STACK_SIZE
	.align		4
.L_859:
        /*1374*/ 	.byte	0x04, 0x12
        /*1376*/ 	.short	(.L_861 - .L_860)
	.align		4
.L_860:
        /*1378*/ 	.word	index@(_ZN2at6native61_GLOBAL__N__44eb8e94_28_ForeachBinaryOpScalarList_cu_dda10a6925multi_tensor_apply_kernelINS1_28TensorListScalarListMetadataIsLi2EEENS1_25BinaryOpScalarListFunctorIsLi2ELi1ELi1EEEJSt7dividesIsEEEEvT_T0_DpT1_)
        /*137c*/ 	.word	0x00000000


	//----- nvinfo : EIATTR_MIN_STACK_SIZE
	.align		4
.L_861:
        /*1380*/ 	.byte	0x04, 0x12
        /*1382*/ 	.short	(.L_863 - .L_862)
	.align		4
.L_862:
        /*1384*/ 	.word	index@(_ZN2at6native61_GLOBAL__N__44eb8e94_28_ForeachBinaryOpScalarList_cu_dda10a6925multi_tensor_apply_kernelINS1_28TensorListScalarListMetadataIlLi2EEENS1_25BinaryOpScalarListFunctorIlLi2ELi1ELi1EEEJSt7dividesIlEEEEvT_T0_DpT1_)
        /*1388*/ 	.word	0x00000000


	//----- nvinfo : EIATTR_MIN_STACK_SIZE
	.align		4
.L_863:
        /*138c*/ 	.byte	0x04, 0x12
        /*138e*/ 	.short	(.L_865 - .L_864)
	.align		4
.L_864:
        /*1390*/ 	.word	index@(_ZN2at6native61_GLOBAL__N__44eb8e94_28_ForeachBinaryOpScalarList_cu_dda10a6925multi_tensor_apply_kernelINS1_28TensorListScalarListMetadataIiLi2EEENS1_25BinaryOpScalarListFunctorIiLi2ELi1ELi1EEEJSt7dividesIiEEEEvT_T0_DpT1_)
        /*1394*/ 	.word	0x00000000


	//----- nvinfo : EIATTR_MIN_STACK_SIZE
	.align		4
.L_865:
        /*1398*/ 	.byte	0x04, 0x12
        /*139a*/ 	.short	(.L_867 - .L_866)
	.align		4
.L_866:
        /*139c*/ 	.word	index@(_ZN2at6native61_GLOBAL__N__44eb8e94_28_ForeachBinaryOpScalarList_cu_dda10a6925multi_tensor_apply_kernelINS1_28TensorListScalarListMetadataIaLi2EEENS1_25BinaryOpScalarListFunctorIaLi2ELi1ELi1EEEJSt7dividesIaEEEEvT_T0_DpT1_)
        /*13a0*/ 	.word	0x00000000


	//----- nvinfo : EIATTR_MIN_STACK_SIZE
	.align		4
.L_867:
        /*13a4*/ 	.byte	0x04, 0x12
        /*13a6*/ 	.short	(.L_869 - .L_868)
	.align		4
.L_868:
        /*13a8*/ 	.word	index@(_ZN2at6native61_GLOBAL__N__44eb8e94_28_ForeachBinaryOpScalarList_cu_dda10a6925multi_tensor_apply_kernelINS1_28TensorListScalarListMetadataIhLi2EEENS1_25BinaryOpScalarListFunctorIhLi2ELi1ELi1EEEJSt7dividesIhEEEEvT_T0_DpT1_)
        /*13ac*/ 	.word	0x00000000


	//----- nvinfo : EIATTR_MIN_STACK_SIZE
	.align		4
.L_869:
        /*13b0*/ 	.byte	0x04, 0x12
        /*13b2*/ 	.short	(.L_871 - .L_870)
	.align		4
.L_870:
        /*13b4*/ 	.word	index@(_ZN2at6native61_GLOBAL__N__44eb8e94_28_ForeachBinaryOpScalarList_cu_dda10a6925multi_tensor_apply_kernelINS1_28TensorListScalarListMetadataIfLi1EEENS1_25BinaryOpScalarListFunctorIN3c108BFloat16ELi1ELi1ELi0EEEJSt7dividesIfEEEEvT_T0_DpT1_)
        /*13b8*/ 	.word	0x00000000


	//----- nvinfo : EIATTR_MIN_STACK_SIZE
	.align		4
.L_871:
        /*13bc*/ 	.byte	0x04, 0x12
        /*13be*/ 	.short	(.L_873 - .L_872)
	.align		4
.L_872:
        /*13c0*/ 	.word	index@(_ZN2at6native61_GLOBAL__N__44eb8e94_28_ForeachBinaryOpScalarList_cu_dda10a6925multi_tensor_apply_kernelINS1_28TensorListScalarListMetadataIfLi1EEENS1_25BinaryOpScalarListFunctorIN3c104HalfELi1ELi1ELi0EEEJSt7dividesIfEEEEvT_T0_DpT1_)
        /*13c4*/ 	.word	0x00000000


	//----- nvinfo : EIATTR_MIN_STACK_SIZE
	.align		4
.L_873:
        /*13c8*/ 	.byte	0x04, 0x12
        /*13ca*/ 	.short	(.L_875 - .L_874)
	.align		4
.L_874:
        /*13cc*/ 	.word	index@(_ZN2at6native61_GLOBAL__N__44eb8e94_28_ForeachBinaryOpScalarList_cu_dda10a6925multi_tensor_apply_kernelINS1_28TensorListScalarListMetadataIbLi1EEENS1_25BinaryOpScalarListFunctorIbLi1ELi1ELi0EEEJSt7dividesIbEEEEvT_T0_DpT1_)
        /*13d0*/ 	.word	0x00000000


	//----- nvinfo : EIATTR_MIN_STACK_SIZE
	.align		4
.L_875:
        /*13d4*/ 	.byte	0x04, 0x12
        /*13d6*/ 	.short	(.L_877 - .L_876)
	.align		4
.L_876:
        /*13d8*/ 	.word	index@(_ZN2at6native61_GLOBAL__N__44eb8e94_28_ForeachBinaryOpScalarList_cu_dda10a6925multi_tensor_apply_kernelINS1_28TensorListScalarListMetadataIN3c107complexIfEELi1EEENS1_25BinaryOpScalarListFunctorIS6_Li1ELi1ELi0EEEJSt7dividesIS6_EEEEvT_T0_DpT1_)
        /*13dc*/ 	.word	0x00000000


	//----- nvinfo : EIATTR_MIN_STACK_SIZE
	.align		4
.L_877:
        /*13e0*/ 	.byte	0x04, 0x12
        /*13e2*/ 	.short	(.L_879 - .L_878)
	.align		4
.L_878:
        /*13e4*/ 	.word	index@(_ZN2at6native61_GLOBAL__N__44eb8e94_28_ForeachBinaryOpScalarList_cu_dda10a6925multi_tensor_apply_kernelINS1_28TensorListScalarListMetadataIN3c107complexIdEELi1EEENS1_25BinaryOpScalarListFunctorIS6_Li1ELi1ELi0EEEJSt7dividesIS6_EEEEvT_T0_DpT1_)
        /*13e8*/ 	.word	0x00000000


	//----- nvinfo : EIATTR_MIN_STACK_SIZE
	.align		4
.L_879:
        /*13ec*/ 	.byte	0x04, 0x12
        /*13ee*/ 	.short	(.L_881 - .L_880)
	.align		4
.L_880:
        /*13f0*/ 	.word	index@(_ZN2at6native61_GLOBAL__N__44eb8e94_28_ForeachBinaryOpScalarList_cu_dda10a6925multi_tensor_apply_kernelINS1_28TensorListScalarListMetadataIfLi1EEENS1_25BinaryOpScalarListFunctorIfLi1ELi1ELi0EEEJSt7dividesIfEEEEvT_T0_DpT1_)
        /*13f4*/ 	.word	0x00000000


	//----- nvinfo : EIATTR_MIN_STACK_SIZE
	.align		4
.L_881:
        /*13f8*/ 	.byte	0x04, 0x12
        /*13fa*/ 	.short	(.L_883 - .L_882)
	.align		4
.L_882:
        /*13fc*/ 	.word	index@(_ZN2at6native61_GLOBAL__N__44eb8e94_28_ForeachBinaryOpScalarList_cu_dda10a6925multi_tensor_apply_kernelINS1_28TensorListScalarListMetadataIdLi1EEENS1_25BinaryOpScalarListFunctorIdLi1ELi1ELi0EEEJSt7dividesIdEEEEvT_T0_DpT1_)
        /*1400*/ 	.word	0x00000000


	//----- nvinfo : EIATTR_MIN_STACK_SIZE
	.align		4
.L_883:
        /*1404*/ 	.byte	0x04, 0x12
        /*1406*/ 	.short	(.L_885 - .L_884)
	.align		4
.L_884:
        /*1408*/ 	.word	index@(_ZN2at6native61_GLOBAL__N__44eb8e94_28_ForeachBinaryOpScalarList_cu_dda10a6925multi_tensor_apply_kernelINS1_28TensorListScalarListMetadataIsLi1EEENS1_25BinaryOpScalarListFunctorIsLi1ELi1ELi0EEEJSt7dividesIsEEEEvT_T0_DpT1_)
        /*140c*/ 	.word	0x00000000


	//----- nvinfo : EIATTR_MIN_STACK_SIZE
	.align		4
.L_885:
        /*1410*/ 	.byte	0x04, 0x12
        /*1412*/ 	.short	(.L_887 - .L_886)
	.align		4
.L_886:
        /*1414*/ 	.word	index@(_ZN2at6native61_GLOBAL__N__44eb8e94_28_ForeachBinaryOpScalarList_cu_dda10a6925multi_tensor_apply_kernelINS1_28TensorListScalarListMetadataIlLi1EEENS1_25BinaryOpScalarListFunctorIlLi1ELi1ELi0EEEJSt7dividesIlEEEEvT_T0_DpT1_)
        /*1418*/ 	.word	0x00000000


	//----- nvinfo : EIATTR_MIN_STACK_SIZE
	.align		4
.L_887:
        /*141c*/ 	.byte	0x04, 0x12
        /*141e*/ 	.short	(.L_889 - .L_888)
	.align		4
.L_888:
        /*1420*/ 	.word	index@(_ZN2at6native61_GLOBAL__N__44eb8e94_28_ForeachBinaryOpScalarList_cu_dda10a6925multi_tensor_apply_kernelINS1_28TensorListScalarListMetadataIiLi1EEENS1_25BinaryOpScalarListFunctorIiLi1ELi1ELi0EEEJSt7dividesIiEEEEvT_T0_DpT1_)
        /*1424*/ 	.word	0x00000000


	//----- nvinfo : EIATTR_MIN_STACK_SIZE
	.align		4
.L_889:
        /*1428*/ 	.byte	0x04, 0x12
        /*142a*/ 	.short	(.L_891 - .L_890)
	.align		4
.L_890:
        /*142c*/ 	.word	index@(_ZN2at6native61_GLOBAL__N__44eb8e94_28_ForeachBinaryOpScalarList_cu_dda10a6925multi_tensor_apply_kernelINS1_28TensorListScalarListMetadataIaLi1EEENS1_25BinaryOpScalarListFunctorIaLi1ELi1ELi0EEEJSt7dividesIaEEEEvT_T0_DpT1_)
        /*1430*/ 	.word	0x00000000


	//----- nvinfo : EIATTR_MIN_STACK_SIZE
	.align		4
.L_891:
        /*1434*/ 	.byte	0x04, 0x12
        /*1436*/ 	.short	(.L_893 - .L_892)
	.align		4
.L_892:
        /*1438*/ 	.word	index@(_ZN2at6native61_GLOBAL__N__44eb8e94_28_ForeachBinaryOpScalarList_cu_dda10a6925multi_tensor_apply_kernelINS1_28TensorListScalarListMetadataIhLi1EEENS1_25BinaryOpScalarListFunctorIhLi1ELi1ELi0EEEJSt7dividesIhEEEEvT_T0_DpT1_)
        /*143c*/ 	.word	0x00000000


	//----- nvinfo : EIATTR_MIN_STACK_SIZE
	.align		4
.L_893:
        /*1440*/ 	.byte	0x04, 0x12
        /*1442*/ 	.short	(.L_895 - .L_894)
	.align		4
.L_894:
        /*1444*/ 	.word	index@(_ZN2at6native61_GLOBAL__N__44eb8e94_28_ForeachBinaryOpScalarList_cu_dda10a6925multi_tensor_apply_kernelINS1_28TensorListScalarListMetadataIfLi2EEENS1_25BinaryOpScalarListFunctorIN3c108BFloat16ELi2ELi1ELi1EEEJSt10multipliesIfEEEEvT_T0_DpT1_)
        /*1448*/ 	.word	0x00000000


	//----- nvinfo : EIATTR_MIN_STACK_SIZE
	.align		4
.L_895:
        /*144c*/ 	.byte	0x04, 0x12
        /*144e*/ 	.short	(.L_897 - .L_896)
	.align		4
.L_896:
        /*1450*/ 	.word	index@(_ZN2at6native61_GLOBAL__N__44eb8e94_28_ForeachBinaryOpScalarList_cu_dda10a6925multi_tensor_apply_kernelINS1_28TensorListScalarListMetadataIfLi2EEENS1_25BinaryOpScalarListFunctorIN3c104HalfELi2ELi1ELi1EEEJSt10multipliesIfEEEEvT_T0_DpT1_)
        /*1454*/ 	.word	0x00000000


	//----- nvinfo : EIATTR_MIN_STACK_SIZE
	.align		4
.L_897:
        /*1458*/ 	.byte	0x04, 0x12
        /*145a*/ 	.short	(.L_899 - .L_898)
	.align		4
.L_898:
        /*145c*/ 	.word	index@(_ZN2at6native61_GLOBAL__N__44eb8e94_28_ForeachBinaryOpScalarList_cu_dda10a6925multi_tensor_apply_kernelINS1_28TensorListScalarListMetadataIbLi2EEENS1_25BinaryOpScalarListFunctorIbLi2ELi1ELi1EEEJSt10multipliesIbEEEEvT_T0_DpT1_)
        /*1460*/ 	.word	0x00000000


	//----- nvinfo : EIATTR_MIN_STACK_SIZE
	.align		4
.L_899:
        /*1464*/ 	.byte	0x04, 0x12
        /*1466*/ 	.short	(.L_901 - .L_900)
	.align		4
.L_900:
        /*1468*/ 	.word	index@(_ZN2at6native61_GLOBAL__N__44eb8e94_28_ForeachBinaryOpScalarList_cu_dda10a6925multi_tensor_apply_kernelINS1_28TensorListScalarListMetadataIN3c107complexIfEELi2EEENS1_25BinaryOpScalarListFunctorIS6_Li2ELi1ELi1EEEJSt10multipliesIS6_EEEEvT_T0_DpT1_)
        /*146c*/ 	.word	0x00000000


	//----- nvinfo : EIATTR_MIN_STACK_SIZE
	.align		4
.L_901:
        /*1470*/ 	.byte	0x04, 0x12
        /*1472*/ 	.short	(.L_903 - .L_902)
	.align		4
.L_902:
        /*1474*/ 	.word	index@(_ZN2at6native61_GLOBAL__N__44eb8e94_28_ForeachBinaryOpScalarList_cu_dda10a6925multi_tensor_apply_kernelINS1_28TensorListScalarListMetadataIN3c107complexIdEELi2EEENS1_25BinaryOpScalarListFunctorIS6_Li2ELi1ELi1EEEJSt10multipliesIS6_EEEEvT_T0_DpT1_)
        /*1478*/ 	.word	0x00000000


	//----- nvinfo : EIATTR_MIN_STACK_SIZE
	.align		4
.L_903:
        /*147c*/ 	.byte	0x04, 0x12
        /*147e*/ 	.short	(.L_905 - .L_904)
	.align		4
.L_904:
        /*1480*/ 	.word	index@(_ZN2at6native61_GLOBAL__N__44eb8e94_28_ForeachBinaryOpScalarList_cu_dda10a6925multi_tensor_apply_kernelINS1_28TensorListScalarListMetadataIfLi2EEENS1_25BinaryOpScalarListFunctorIfLi2ELi1ELi1EEEJSt10multipliesIfEEEEvT_T0_DpT1_)
        /*1484*/ 	.word	0x00000000


	//----- nvinfo : EIATTR_MIN_STACK_SIZE
	.align		4
.L_905:
        /*1488*/ 	.byte	0x04, 0x12
        /*148a*/ 	.short	(.L_907 - .L_906)
	.align		4
.L_906:
        /*148c*/ 	.word	index@(_ZN2at6native61_GLOBAL__N__44eb8e94_28_ForeachBinaryOpScalarList_cu_dda10a6925multi_tensor_apply_kernelINS1_28TensorListScalarListMetadataIdLi2EEENS1_25BinaryOpScalarListFunctorIdLi2ELi1ELi1EEEJSt10multipliesIdEEEEvT_T0_DpT1_)
        /*1490*/ 	.word	0x00000000


	//----- nvinfo : EIATTR_MIN_STACK_SIZE
	.align		4
.L_907:
        /*1494*/ 	.byte	0x04, 0x12
        /*1496*/ 	.short	(.L_909 - .L_908)
	.align		4
.L_908:
        /*1498*/ 	.word	index@(_ZN2at6native61_GLOBAL__N__44eb8e94_28_ForeachBinaryOpScalarList_cu_dda10a6925multi_tensor_apply_kernelINS1_28TensorListScalarListMetadataIsLi2EEENS1_25BinaryOpScalarListFunctorIsLi2ELi1ELi1EEEJSt10multipliesIsEEEEvT_T0_DpT1_)
        /*149c*/ 	.word	0x00000000


	//----- nvinfo : EIATTR_MIN_STACK_SIZE
	.align		4
.L_909:
        /*14a0*/ 	.byte	0x04, 0x12
        /*14a2*/ 	.short	(.L_911 - .L_910)
	.align		4
.L_910:
        /*14a4*/ 	.word	index@(_ZN2at6native61_GLOBAL__N__44eb8e94_28_ForeachBinaryOpScalarList_cu_dda10a6925multi_tensor_apply_kernelINS1_28TensorListScalarListMetadataIlLi2EEENS1_25BinaryOpScalarListFunctorIlLi2ELi1ELi1EEEJSt10multipliesIlEEEEvT_T0_DpT1_)
        /*14a8*/ 	.word	0x00000000


	//----- nvinfo : EIATTR_MIN_STACK_SIZE
	.align		4
.L_911:
        /*14ac*/ 	.byte	0x04, 0x12
        /*14ae*/ 	.short	(.L_913 - .L_912)
	.align		4
.L_912:
        /*14b0*/ 	.word	index@(_ZN2at6native61_GLOBAL__N__44eb8e94_28_ForeachBinaryOpScalarList_cu_dda10a6925multi_tensor_apply_kernelINS1_28TensorListScalarListMetadataIiLi2EEENS1_25BinaryOpScalarListFunctorIiLi2ELi1ELi1EEEJSt10multipliesIiEEEEvT_T0_DpT1_)
        /*14b4*/ 	.word	0x00000000


	//----- nvinfo : EIATTR_MIN_STACK_SIZE
	.align		4
.L_913:
        /*14b8*/ 	.byte	0x04, 0x12
        /*14ba*/ 	.short	(.L_915 - .L_914)
	.align		4
.L_914:
        /*14bc*/ 	.word	index@(_ZN2at6native61_GLOBAL__N__44eb8e94_28_ForeachBinaryOpScalarList_cu_dda10a6925multi_tensor_apply_kernelINS1_28TensorListScalarListMetadataIaLi2EEENS1_25BinaryOpScalarListFunctorIaLi2ELi1ELi1EEEJSt10multipliesIaEEEEvT_T0_DpT1_)
        /*14c0*/ 	.word	0x00000000


	//----- nvinfo : EIATTR_MIN_STACK_SIZE
	.align		4
.L_915:
        /*14c4*/ 	.byte	0x04, 0x12
        /*14c6*/ 	.short	(.L_917 - .L_916)
	.align		4
.L_916:
        /*14c8*/ 	.word	index@(_ZN2at6native61_GLOBAL__N__44eb8e94_28_ForeachBinaryOpScalarList_cu_dda10a6925multi_tensor_apply_kernelINS1_28TensorListScalarListMetadataIhLi2EEENS1_25BinaryOpScalarListFunctorIhLi2ELi1ELi1EEEJSt10multipliesIhEEEEvT_T0_DpT1_)
        /*14cc*/ 	.word	0x00000000


	//----- nvinfo : EIATTR_MIN_STACK_SIZE
	.align		4
.L_917:
        /*14d0*/ 	.byte	0x04, 0x12
        /*14d2*/ 	.short	(.L_919 - .L_918)
	.align		4
.L_918:
        /*14d4*/ 	.word	index@(_ZN2at6native61_GLOBAL__N__44eb8e94_28_ForeachBinaryOpScalarList_cu_dda10a6925multi_tensor_apply_kernelINS1_28TensorListScalarListMetadataIfLi1EEENS1_25BinaryOpScalarListFunctorIN3c108BFloat16ELi1ELi1ELi0EEEJSt10multipliesIfEEEEvT_T0_DpT1_)
        /*14d8*/ 	.word	0x00000000


	//----- nvinfo : EIATTR_MIN_STACK_SIZE
	.align		4
.L_919:
        /*14dc*/ 	.byte	0x04, 0x12
        /*14de*/ 	.short	(.L_921 - .L_920)
	.align		4
.L_920:
        /*14e0*/ 	.word	index@(_ZN2at6native61_GLOBAL__N__44eb8e94_28_ForeachBinaryOpScalarList_cu_dda10a6925multi_tensor_apply_kernelINS1_28TensorListScalarListMetadataIfLi1EEENS1_25BinaryOpScalarListFunctorIN3c104HalfELi1ELi1ELi0EEEJSt10multipliesIfEEEEvT_T0_DpT1_)
        /*14e4*/ 	.word	0x00000000


	//----- nvinfo : EIATTR_MIN_STACK_SIZE
	.align		4
.L_921:
        /*14e8*/ 	.byte	0x04, 0x12
        /*14ea*/ 	.short	(.L_923 - .L_922)
	.align		4
.L_922:
        /*14ec*/ 	.word	index@(_ZN2at6native61_GLOBAL__N__44eb8e94_28_ForeachBinaryOpScalarList_cu_dda10a6925multi_tensor_apply_kernelINS1_28TensorListScalarListMetadataIbLi1EEENS1_25BinaryOpScalarListFunctorIbLi1ELi1ELi0EEEJSt10multipliesIbEEEEvT_T0_DpT1_)
        /*14f0*/ 	.word	0x00000000


	//----- nvinfo : EIATTR_MIN_STACK_SIZE
	.align		4
.L_923:
        /*14f4*/ 	.byte	0x04, 0x12
        /*14f6*/ 	.short	(.L_925 - .L_924)
	.align		4
.L_924:
        /*14f8*/ 	.word	index@(_ZN2at6native61_GLOBAL__N__44eb8e94_28_ForeachBinaryOpScalarList_cu_dda10a6925multi_tensor_apply_kernelINS1_28TensorListScalarListMetadataIN3c107complexIfEELi1EEENS1_25BinaryOpScalarListFunctorIS6_Li1ELi1ELi0EEEJSt10multipliesIS6_EEEEvT_T0_DpT1_)
        /*14fc*/ 	.word	0x00000000


	//----- nvinfo : EIATTR_MIN_STACK_SIZE
	.align		4
.L_925:
        /*1500*/ 	.byte	0x04, 0x12
        /*1502*/ 	.short	(.L_927 - .L_926)
	.align		4
.L_926:
        /*1504*/ 	.word	index@(_ZN2at6native61_GLOBAL__N__44eb8e94_28_ForeachBinaryOpScalarList_cu_dda10a6925multi_tensor_apply_kernelINS1_28TensorListScalarListMetadataIN3c107complexIdEELi1EEENS1_25BinaryOpScalarListFunctorIS6_Li1ELi1ELi0EEEJSt10multipliesIS6_EEEEvT_T0_DpT1_)
        /*1508*/ 	.word	0x00000000


	//----- nvinfo : EIATTR_MIN_STACK_SIZE
	.align		4
.L_927:
        /*150c*/ 	.byte	0x04, 0x12
        /*150e*/ 	.short	(.L_929 - .L_928)
	.align		4
.L_928:
        /*1510*/ 	.word	index@(_ZN2at6native61_GLOBAL__N__44eb8e94_28_ForeachBinaryOpScalarList_cu_dda10a6925multi_tensor_apply_kernelINS1_28TensorListScalarListMetadataIfLi1EEENS1_25BinaryOpScalarListFunctorIfLi1ELi1ELi0EEEJSt10multipliesIfEEEEvT_T0_DpT1_)
        /*1514*/ 	.word	0x00000000


	//----- nvinfo : EIATTR_MIN_STACK_SIZE
	.align		4
.L_929:
        /*1518*/ 	.byte	0x04, 0x12
        /*151a*/ 	.short	(.L_931 - .L_930)
	.align		4
.L_930:
        /*151c*/ 	.word	index@(_ZN2at6native61_GLOBAL__N__44eb8e94_28_ForeachBinaryOpScalarList_cu_dda10a6925multi_tensor_apply_kernelINS1_28TensorListScalarListMetadataIdLi1EEENS1_25BinaryOpScalarListFunctorIdLi1ELi1ELi0EEEJSt10multipliesIdEEEEvT_T0_DpT1_)
        /*1520*/ 	.word	0x00000000


	//----- nvinfo : EIATTR_MIN_STACK_SIZE
	.align		4
.L_931:
        /*1524*/ 	.byte	0x04, 0x12
        /*1526*/ 	.short	(.L_933 - .L_932)
	.align		4
.L_932:
        /*1528*/ 	.word	index@(_ZN2at6native61_GLOBAL__N__44eb8e94_28_ForeachBinaryOpScalarList_cu_dda10a6925multi_tensor_apply_kernelINS1_28TensorListScalarListMetadataIsLi1EEENS1_25BinaryOpScalarListFunctorIsLi1ELi1ELi0EEEJSt10multipliesIsEEEEvT_T0_DpT1_)
        /*152c*/ 	.word	0x00000000


	//----- nvinfo : EIATTR_MIN_STACK_SIZE
	.align		4
.L_933:
        /*1530*/ 	.byte	0x04, 0x12
        /*1532*/ 	.short	(.L_935 - .L_934)
	.align		4
.L_934:
        /*1534*/ 	.word	index@(_ZN2at6native61_GLOBAL__N__44eb8e94_28_ForeachBinaryOpScalarList_cu_dda10a6925multi_tensor_apply_kernelINS1_28TensorListScalarListMetadataIlLi1EEENS1_25BinaryOpScalarListFunctorIlLi1ELi1ELi0EEEJSt10multipliesIlEEEEvT_T0_DpT1_)
        /*1538*/ 	.word	0x00000000


	//----- nvinfo : EIATTR_MIN_STACK_SIZE
	.align		4
.L_935:
        /*153c*/ 	.byte	0x04, 0x12
        /*153e*/ 	.short	(.L_937 - .L_936)
	.align		4
.L_936:
        /*1540*/ 	.word	index@(_ZN2at6native61_GLOBAL__N__44eb8e94_28_ForeachBinaryOpScalarList_cu_dda10a6925multi_tensor_apply_kernelINS1_28TensorListScalarListMetadataIiLi1EEENS1_25BinaryOpScalarListFunctorIiLi1ELi1ELi0EEEJSt10multipliesIiEEEEvT_T0_DpT1_)
        /*1544*/ 	.word	0x00000000


	//----- nvinfo : EIATTR_MIN_STACK_SIZE
	.align		4
.L_937:
        /*1548*/ 	.byte	0x04, 0x12
        /*154a*/ 	.short	(.L_939 - .L_938)
	.align		4
.L_938:
        /*154c*/ 	.word	index@(_ZN2at6native61_GLOBAL__N__44eb8e94_28_ForeachBinaryOpScalarList_cu_dda10a6925multi_tensor_apply_kernelINS1_28TensorListScalarListMetadataIaLi1EEENS1_25BinaryOpScalarListFunctorIaLi1ELi1ELi0EEEJSt10multipliesIaEEEEvT_T0_DpT1_)
        /*1550*/ 	.word	0x00000000


	//----- nvinfo : EIATTR_MIN_STACK_SIZE
	.align		4
.L_939:
        /*1554*/ 	.byte	0x04, 0x12
        /*1556*/ 	.short	(.L_941 - .L_940)
	.align		4
.L_940:
        /*1558*/ 	.word	index@(_ZN2at6native61_GLOBAL__N__44eb8e94_28_ForeachBinaryOpScalarList_cu_dda10a6925multi_tensor_apply_kernelINS1_28TensorListScalarListMetadataIhLi1EEENS1_25BinaryOpScalarListFunctorIhLi1ELi1ELi0EEEJSt10multipliesIhEEEEvT_T0_DpT1_)
        /*155c*/ 	.word	0x00000000


	//----- nvinfo : EIATTR_MIN_STACK_SIZE
	.align		4
.L_941:
        /*1560*/ 	.byte	0x04, 0x12
        /*1562*/ 	.short	(.L_943 - .L_942)
	.align		4
.L_942:
        /*1564*/ 	.word	index@(_ZN2at6native61_GLOBAL__N__44eb8e94_28_ForeachBinaryOpScalarList_cu_dda10a6925multi_tensor_apply_kernelINS1_28TensorListScalarListMetadataIfLi2EEENS1_25BinaryOpScalarListFunctorIN3c108BFloat16ELi2ELi1ELi1EEEJSt4plusIfEEEEvT_T0_DpT1_)
        /*1568*/ 	.word	0x00000000


	//----- nvinfo : EIATTR_MIN_STACK_SIZE
	.align		4
.L_943:
        /*156c*/ 	.byte	0x04, 0x12
        /*156e*/ 	.short	(.L_945 - .L_944)
	.align		4
.L_944:
        /*1570*/ 	.word	index@(_ZN2at6native61_GLOBAL__N__44eb8e94_28_ForeachBinaryOpScalarList_cu_dda10a6925multi_tensor_apply_kernelINS1_28TensorListScalarListMetadataIfLi2EEENS1_25BinaryOpScalarListFunctorIN3c104HalfELi2ELi1ELi1EEEJSt4plusIfEEEEvT_T0_DpT1_)
        /*1574*/ 	.word	0x00000000


	//----- nvinfo : EIATTR_MIN_STACK_SIZE
	.align		4
.L_945:
        /*1578*/ 	.byte	0x04, 0x12
        /*157a*/ 	.short	(.L_947 - .L_946)
	.align		4
.L_946:
        /*157c*/ 	.word	index@(_ZN2at6native61_GLOBAL__N__44eb8e94_28_ForeachBinaryOpScalarList_cu_dda10a6925multi_tensor_apply_kernelINS1_28TensorListScalarListMetadataIbLi2EEENS1_25BinaryOpScalarListFunctorIbLi2ELi1ELi1EEEJSt4plusIbEEEEvT_T0_DpT1_)
        /*1580*/ 	.word	0x00000000


	//----- nvinfo : EIATTR_MIN_STACK_SIZE
	.align		4
.L_947:
        /*1584*/ 	.byte	0x04, 0x12
        /*1586*/ 	.short	(.L_949 - .L_948)
	.align		4
.L_948:
        /*1588*/ 	.word	index@(_ZN2at6native61_GLOBAL__N__44eb8e94_28_ForeachBinaryOpScalarList_cu_dda10a6925multi_tensor_apply_kernelINS1_28TensorListScalarListMetadataIN3c107complexIfEELi2EEENS1_25BinaryOpScalarListFunctorIS6_Li2ELi1ELi1EEEJSt4plusIS6_EEEEvT_T0_DpT1_)
        /*158c*/ 	.word	0x00000000


	//----- nvinfo : EIATTR_MIN_STACK_SIZE
	.align		4
.L_949:
        /*1590*/ 	.byte	0x04, 0x12
        /*1592*/ 	.short	(.L_951 - .L_950)
	.align		4
.L_950:
        /*1594*/ 	.word	index@(_ZN2at6native61_GLOBAL__N__44eb8e94_28_ForeachBinaryOpScalarList_cu_dda10a6925multi_tensor_apply_kernelINS1_28TensorListScalarListMetadataIN3c107complexIdEELi2EEENS1_25BinaryOpScalarListFunctorIS6_Li2ELi1ELi1EEEJSt4plusIS6_EEEEvT_T0_DpT1_)
        /*1598*/ 	.word	0x00000000


	//----- nvinfo : EIATTR_MIN_STACK_SIZE
	.align		4
.L_951:
        /*159c*/ 	.byte	0x04, 0x12
        /*159e*/ 	.short	(.L_953 - .L_952)
	.align		4
.L_952:
        /*15a0*/ 	.word	index@(_ZN2at6native61_GLOBAL__N__44eb8e94_28_ForeachBinaryOpScalarList_cu_dda10a6925multi_tensor_apply_kernelINS1_28TensorListScalarListMetadataIfLi2EEENS1_25BinaryOpScalarListFunctorIfLi2ELi1ELi1EEEJSt4plusIfEEEEvT_T0_DpT1_)
        /*15a4*/ 	.word	0x00000000


	//----- nvinfo : EIATTR_MIN_STACK_SIZE
	.align		4
.L_953:
        /*15a8*/ 	.byte	0x04, 0x12
        /*15aa*/ 	.short	(.L_955 - .L_954)
	.align		4
.L_954:
        /*15ac*/ 	.word	index@(_ZN2at6native61_GLOBAL__N__44eb8e94_28_ForeachBinaryOpScalarList_cu_dda10a6925multi_tensor_apply_kernelINS1_28TensorListScalarListMetadataIdLi2EEENS1_25BinaryOpScalarListFunctorIdLi2ELi1ELi1EEEJSt4plusIdEEEEvT_T0_DpT1_)
        /*15b0*/ 	.word	0x00000000


	//----- nvinfo : EIATTR_MIN_STACK_SIZE
	.align		4
.L_955:
        /*15b4*/ 	.byte	0x04, 0x12
        /*15b6*/ 	.short	(.L_957 - .L_956)
	.align		4
.L_956:
        /*15b8*/ 	.word	index@(_ZN2at6native61_GLOBAL__N__44eb8e94_28_ForeachBinaryOpScalarList_cu_dda10a6925multi_tensor_apply_kernelINS1_28TensorListScalarListMetadataIsLi2EEENS1_25BinaryOpScalarListFunctorIsLi2ELi1ELi1EEEJSt4plusIsEEEEvT_T0_DpT1_)
        /*15bc*/ 	.word	0x00000000


	//----- nvinfo : EIATTR_MIN_STACK_SIZE
	.align		4
.L_957:
        /*15c0*/ 	.byte	0x04, 0x12
        /*15c2*/ 	.short	(.L_959 - .L_958)
	.align		4
.L_958:
        /*15c4*/ 	.word	index@(_ZN2at6native61_GLOBAL__N__44eb8e94_28_ForeachBinaryOpScalarList_cu_dda10a6925multi_tensor_apply_kernelINS1_28TensorListScalarListMetadataIlLi2EEENS1_25BinaryOpScalarListFunctorIlLi2ELi1ELi1EEEJSt4plusIlEEEEvT_T0_DpT1_)
        /*15c8*/ 	.word	0x00000000


	//----- nvinfo : EIATTR_MIN_STACK_SIZE
	.align		4
.L_959:
        /*15cc*/ 	.byte	0x04, 0x12
        /*15ce*/ 	.short	(.L_961 - .L_960)
	.align		4
.L_960:
        /*15d0*/ 	.word	index@(_ZN2at6native61_GLOBAL__N__44eb8e94_28_ForeachBinaryOpScalarList_cu_dda10a6925multi_tensor_apply_kernelINS1_28TensorListScalarListMetadataIiLi2EEENS1_25BinaryOpScalarListFunctorIiLi2ELi1ELi1EEEJSt4plusIiEEEEvT_T0_DpT1_)
        /*15d4*/ 	.word	0x00000000


	//----- nvinfo : EIATTR_MIN_STACK_SIZE
	.align		4
.L_961:
        /*15d8*/ 	.byte	0x04, 0x12
        /*15da*/ 	.short	(.L_963 - .L_962)
	.align		4
.L_962:
        /*15dc*/ 	.word	index@(_ZN2at6native61_GLOBAL__N__44eb8e94_28_ForeachBinaryOpScalarList_cu_dda10a6925multi_tensor_apply_kernelINS1_28TensorListScalarListMetadataIaLi2EEENS1_25BinaryOpScalarListFunctorIaLi2ELi1ELi1EEEJSt4plusIaEEEEvT_T0_DpT1_)
        /*15e0*/ 	.word	0x00000000


	//----- nvinfo : EIATTR_MIN_STACK_SIZE
	.align		4
.L_963:
        /*15e4*/ 	.byte	0x04, 0x12
        /*15e6*/ 	.short	(.L_965 - .L_964)
	.align		4
.L_964:
        /*15e8*/ 	.word	index@(_ZN2at6native61_GLOBAL__N__44eb8e94_28_ForeachBinaryOpScalarList_cu_dda10a6925multi_tensor_apply_kernelINS1_28TensorListScalarListMetadataIhLi2EEENS1_25BinaryOpScalarListFunctorIhLi2ELi1ELi1EEEJSt4plusIhEEEEvT_T0_DpT1_)
        /*15ec*/ 	.word	0x00000000


	//----- nvinfo : EIATTR_MIN_STACK_SIZE
	.align		4
.L_965:
        /*15f0*/ 	.byte	0x04, 0x12
        /*15f2*/ 	.short	(.L_967 - .L_966)
	.align		4
.L_966:
        /*15f4*/ 	.word	index@(_ZN2at6native61_GLOBAL__N__44eb8e94_28_ForeachBinaryOpScalarList_cu_dda10a6925multi_tensor_apply_kernelINS1_28TensorListScalarListMetadataIfLi1EEENS1_25BinaryOpScalarListFunctorIN3c108BFloat16ELi1ELi1ELi0EEEJSt4plusIfEEEEvT_T0_DpT1_)
        /*15f8*/ 	.word	0x00000000


	//----- nvinfo : EIATTR_MIN_STACK_SIZE
	.align		4
.L_967:
        /*15fc*/ 	.byte	0x04, 0x12
        /*15fe*/ 	.short	(.L_969 - .L_968)
	.align		4
.L_968:
        /*1600*/ 	.word	index@(_ZN2at6native61_GLOBAL__N__44eb8e94_28_ForeachBinaryOpScalarList_cu_dda10a6925multi_tensor_apply_kernelINS1_28TensorListScalarListMetadataIfLi1EEENS1_25BinaryOpScalarListFunctorIN3c104HalfELi1ELi1ELi0EEEJSt4plusIfEEEEvT_T0_DpT1_)
        /*1604*/ 	.word	0x00000000


	//----- nvinfo : EIATTR_MIN_STACK_SIZE
	.align		4
.L_969:
        /*1608*/ 	.byte	0x04, 0x12
        /*160a*/ 	.short	(.L_971 - .L_970)
	.align		4
.L_970:
        /*160c*/ 	.word	index@(_ZN2at6native61_GLOBAL__N__44eb8e94_28_ForeachBinaryOpScalarList_cu_dda10a6925multi_tensor_apply_kernelINS1_28TensorListScalarListMetadataIbLi1EEENS1_25BinaryOpScalarListFunctorIbLi1ELi1ELi0EEEJSt4plusIbEEEEvT_T0_DpT1_)
        /*1610*/ 	.word	0x00000000


	//----- nvinfo : EIATTR_MIN_STACK_SIZE
	.align		4
.L_971:
        /*1614*/ 	.byte	0x04, 0x12
        /*1616*/ 	.short	(.L_973 - .L_972)
	.align		4
.L_972:
        /*1618*/ 	.word	index@(_ZN2at6native61_GLOBAL__N__44eb8e94_28_ForeachBinaryOpScalarList_cu_dda10a6925multi_tensor_apply_kernelINS1_28TensorListScalarListMetadataIN3c107complexIfEELi1EEENS1_25BinaryOpScalarListFunctorIS6_Li1ELi1ELi0EEEJSt4plusIS6_EEEEvT_T0_DpT1_)
        /*161c*/ 	.word	0x00000000


	//----- nvinfo : EIATTR_MIN_STACK_SIZE
	.align		4
.L_973:
        /*1620*/ 	.byte	0x04, 0x12
        /*1622*/ 	.short	(.L_975 - .L_974)
	.align		4
.L_974:
        /*1624*/ 	.word	index@(_ZN2at6native61_GLOBAL__N__44eb8e94_28_ForeachBinaryOpScalarList_cu_dda10a6925multi_tensor_apply_kernelINS1_28TensorListScalarListMetadataIN3c107complexIdEELi1EEENS1_25BinaryOpScalarListFunctorIS6_Li1ELi1ELi0EEEJSt4plusIS6_EEEEvT_T0_DpT1_)
        /*1628*/ 	.word	0x00000000


	//----- nvinfo : EIATTR_MIN_STACK_SIZE
	.align		4
.L_975:
        /*162c*/ 	.byte	0x04, 0x12
        /*162e*/ 	.short	(.L_977 - .L_976)
	.align		4
.L_976:
        /*1630*/ 	.word	index@(_ZN2at6native61_GLOBAL__N__44eb8e94_28_ForeachBinaryOpScalarList_cu_dda10a6925multi_tensor_apply_kernelINS1_28TensorListScalarListMetadataIfLi1EEENS1_25BinaryOpScalarListFunctorIfLi1ELi1ELi0EEEJSt4plusIfEEEEvT_T0_DpT1_)
        /*1634*/ 	.word	0x00000000


	//----- nvinfo : EIATTR_MIN_STACK_SIZE
	.align		4
.L_977:
        /*1638*/ 	.byte	0x04, 0x12
        /*163a*/ 	.short	(.L_979 - .L_978)
	.align		4
.L_978:
        /*163c*/ 	.word	index@(_ZN2at6native61_GLOBAL__N__44eb8e94_28_ForeachBinaryOpScalarList_cu_dda10a6925multi_tensor_apply_kernelINS1_28TensorListScalarListMetadataIdLi1EEENS1_25BinaryOpScalarListFunctorIdLi1ELi1ELi0EEEJSt4plusIdEEEEvT_T0_DpT1_)
        /*1640*/ 	.word	0x00000000


	//----- nvinfo : EIATTR_MIN_STACK_SIZE
	.align		4
.L_979:
        /*1644*/ 	.byte	0x04, 0x12
        /*1646*/ 	.short	(.L_981 - .L_980)
	.align		4
.L_980:
        /*1648*/ 	.word	index@(_ZN2at6native61_GLOBAL__N__44eb8e94_28_ForeachBinaryOpScalarList_cu_dda10a6925multi_tensor_apply_kernelINS1_28TensorListScalarListMetadataIsLi1EEENS1_25BinaryOpScalarListFunctorIsLi1ELi1ELi0EEEJSt4plusIsEEEEvT_T0_DpT1_)
        /*164c*/ 	.word	0x00000000


	//----- nvinfo : EIATTR_MIN_STACK_SIZE
	.align		4
.L_981:
        /*1650*/ 	.byte	0x04, 0x12
        /*1652*/ 	.short	(.L_983 - .L_982)
	.align		4
.L_982:
        /*1654*/ 	.word	index@(_ZN2at6native61_GLOBAL__N__44eb8e94_28_ForeachBinaryOpScalarList_cu_dda10a6925multi_tensor_apply_kernelINS1_28TensorListScalarListMetadataIlLi1EEENS1_25BinaryOpScalarListFunctorIlLi1ELi1ELi0EEEJSt4plusIlEEEEvT_T0_DpT1_)
        /*1658*/ 	.word	0x00000000


	//----- nvinfo : EIATTR_MIN_STACK_SIZE
	.align		4
.L_983:
        /*165c*/ 	.byte	0x04, 0x12
        /*165e*/ 	.short	(.L_985 - .L_984)
	.align		4
.L_984:
        /*1660*/ 	.word	index@(_ZN2at6native61_GLOBAL__N__44eb8e94_28_ForeachBinaryOpScalarList_cu_dda10a6925multi_tensor_apply_kernelINS1_28TensorListScalarListMetadataIiLi1EEENS1_25BinaryOpScalarListFunctorIiLi1ELi1ELi0EEEJSt4plusIiEEEEvT_T0_DpT1_)
        /*1664*/ 	.word	0x00000000


	//----- nvinfo : EIATTR_MIN_STACK_SIZE
	.align		4
.L_985:
        /*1668*/ 	.byte	0x04, 0x12
        /*166a*/ 	.short	(.L_987 - .L_986)
	.align		4
.L_986:
        /*166c*/ 	.word	index@(_ZN2at6native61_GLOBAL__N__44eb8e94_28_ForeachBinaryOpScalarList_cu_dda10a6925multi_tensor_apply_kernelINS1_28TensorListScalarListMetadataIaLi1EEENS1_25BinaryOpScalarListFunctorIaLi1ELi1ELi0EEEJSt4plusIaEEEEvT_T0_DpT1_)
        /*1670*/ 	.word	0x00000000


	//----- nvinfo : EIATTR_MIN_STACK_SIZE
	.align		4
.L_987:
        /*1674*/ 	.byte	0x04, 0x12
        /*1676*/ 	.short	(.L_989 - .L_988)
	.align		4
.L_988:
        /*1678*/ 	.word	index@(_ZN2at6native61_GLOBAL__N__44eb8e94_28_ForeachBinaryOpScalarList_cu_dda10a6925multi_tensor_apply_kernelINS1_28TensorListScalarListMetadataIhLi1EEENS1_25BinaryOpScalarListFunctorIhLi1ELi1ELi0EEEJSt4plusIhEEEEvT_T0_DpT1_)
        /*167c*/ 	.word	0x00000000
.L_989:


//--------------------- .nv.compat                --------------------------
	.section	.nv.compat,"",@"SHT_CUDA_COMPAT_INFO"
	.align	4
        /*0000*/ 	.byte	0x02, 0x09, 0x01, 0x00, 0x02, 0x02, 0x01, 0x00, 0x02, 0x05, 0x05, 0x00, 0x03, 0x07, 0x01, 0x01
        /*0010*/ 	.byte	0x02, 0x03, 0x00, 0x00, 0x02, 0x06, 0x01, 0x00, 0x04, 0x0b, 0x08, 0x00, 0x00, 0x00, 0x00, 0x00
        /*0020*/ 	.byte	0x00, 0x00, 0x00, 0x00


//--------------------- .nv.info._ZN2at6native61_GLOBAL__N__44eb8e94_28_ForeachBinaryOpScalarList_cu_dda10a6925multi_tensor_apply_kernelINS1_28TensorListScalarListMetadataIfLi2EEENS1_25BinaryOpScalarListFunctorIN3c108BFloat16ELi2ELi1ELi1EEEJNS0_7maximumIfEEEEEvT_T0_DpT1_ --------------------------
	.section	.nv.info._ZN2at6native61_GLOBAL__N__44eb8e94_28_ForeachBinaryOpScalarList_cu_dda10a6925multi_tensor_apply_kernelINS1_28TensorListScalarListMetadataIfLi2EEENS1_25BinaryOpScalarListFunctorIN3c108BFloat16ELi2ELi1ELi1EEEJNS0_7maximumIfEEEEEvT_T0_DpT1_,"",@"SHT_CUDA_INFO"
	.sectionflags	@""
	.align	4


	//----- nvinfo : EIATTR_CUDA_API_VERSION
	.align		4
        /*0000*/ 	.byte	0x04, 0x37
        /*0002*/ 	.short	(.L_991 - .L_990)
.L_990:
        /*0004*/ 	.word	0x00000082


	//----- nvinfo : EIATTR_KPARAM_INFO
	.align		4
.L_991:
        /*0008*/ 	.byte	0x04, 0x17
        /*000a*/ 	.short	(.L_993 - .L_992)
.L_992:
        /*000c*/ 	.word	0x00000000
        /*0010*/ 	.short	0x0002
        /*0012*/ 	.short	0x0d41
        /*0014*/ 	.byte	0x00, 0xf0, 0x05, 0x00


	//----- nvinfo : EIATTR_KPARAM_INFO
	.align		4
.L_993:
        /*0018*/ 	.byte	0x04, 0x17
        /*001a*/ 	.short	(.L_995 - .L_994)
.L_994:
        /*001c*/ 	.word	0x00000000
        /*0020*/ 	.short	0x0001
        /*0022*/ 	.short	0x0d40
        /*0024*/ 	.byte	0x00, 0xf0, 0x05, 0x00


	//----- nvinfo : EIATTR_KPARAM_INFO
	.align		4
.L_995:
        /*0028*/ 	.byte	0x04, 0x17
        /*002a*/ 	.short	(.L_997 - .L_996)
.L_996:
        /*002c*/ 	.word	0x00000000
        /*0030*/ 	.short	0x0000
        /*0032*/ 	.short	0x0000
        /*0034*/ 	.byte	0x00, 0xf0, 0x01, 0x35


	//----- nvinfo : EIATTR_SPARSE_MMA_MASK
	.align		4
.L_997:
        /*0038*/ 	.byte	0x03, 0x50
        /*003a*/ 	.short	0x0000


	//----- nvinfo : EIATTR_MAXREG_COUNT
	.align		4
        /*003c*/ 	.byte	0x03, 0x1b
        /*003e*/ 	.short	0x0080


	//----- nvinfo : EIATTR_MERCURY_ISA_VERSION
	.align		4
        /*0040*/ 	.byte	0x03, 0x5f
        /*0042*/ 	.short	0x0101


	//----- nvinfo : EIATTR_EXIT_INSTR_OFFSETS
	.align		4
        /*0044*/ 	.byte	0x04, 0x1c
        /*0046*/ 	.short	(.L_999 - .L_998)


	//   ....[0]....
.L_998:
        /*0048*/ 	.word	0x00000190


	//   ....[1]....
        /*004c*/ 	.word	0x00000740


	//   ....[2]....
        /*0050*/ 	.word	0x000007a0


	//   ....[3]....
        /*0054*/ 	.word	0x00000a60


	//----- nvinfo : EIATTR_MAX_THREADS
	.align		4
.L_999:
        /*0058*/ 	.byte	0x04, 0x05
        /*005a*/ 	.short	(.L_1001 - .L_1000)
.L_1000:
        /*005c*/ 	.word	0x00000200
        /*0060*/ 	.word	0x00000001
        /*0064*/ 	.word	0x00000001


	//----- nvinfo : EIATTR_CRS_STACK_SIZE
	.align		4
.L_1001:
        /*0068*/ 	.byte	0x04, 0x1e
        /*006a*/ 	.short	(.L_1003 - .L_1002)
.L_1002:
        /*006c*/ 	.word	0x00000000


	//----- nvinfo : EIATTR_CBANK_PARAM_SIZE
	.align		4
.L_1003:
        /*0070*/ 	.byte	0x03, 0x19
        /*0072*/ 	.short	0x0d42


	//----- nvinfo : EIATTR_PARAM_CBANK
	.align		4
        /*0074*/ 	.byte	0x04, 0x0a
        /*0076*/ 	.short	(.L_1005 - .L_1004)
	.align		4
.L_1004:
        /*0078*/ 	.word	index@(.nv.constant0._ZN2at6native61_GLOBAL__N__44eb8e94_28_ForeachBinaryOpScalarList_cu_dda10a6925multi_tensor_apply_kernelINS1_28TensorListScalarListMetadataIfLi2EEENS1_25BinaryOpScalarListFunctorIN3c108BFloat16ELi2ELi1ELi1EEEJNS0_7maximumIfEEEEEvT_T0_DpT1_)
        /*007c*/ 	.short	0x0210
        /*007e*/ 	.short	0x0d42


	//----- nvinfo : EIATTR_SW_WAR
	.align		4
.L_1005:
        /*0080*/ 	.byte	0x04, 0x36
        /*0082*/ 	.short	(.L_1007 - .L_1006)
.L_1006:
        /*0084*/ 	.word	0x00000008
.L_1007:


//--------------------- .nv.info._ZN2at6native61_GLOBAL__N__44eb8e94_28_ForeachBinaryOpScalarList_cu_dda10a6925multi_tensor_apply_kernelINS1_28TensorListScalarListMetadataIfLi2EEENS1_25BinaryOpScalarListFunctorIN3c104HalfELi2ELi1ELi1EEEJNS0_7maximumIfEEEEEvT_T0_DpT1_ --------------------------
	.section	.nv.info._ZN2at6native61_GLOBAL__N__44eb8e94_28_ForeachBinaryOpScalarList_cu_dda10a6925multi_tensor_apply_kernelINS1_28TensorListScalarListMetadataIfLi2EEENS1_25BinaryOpScalarListFunctorIN3c104HalfELi2ELi1ELi1EEEJNS0_7maximumIfEEEEEvT_T0_DpT1_,"",@"SHT_CUDA_INFO"
	.sectionflags	@""
	.align	4


	//----- nvinfo : EIATTR_CUDA_API_VERSION
	.align		4
        /*0000*/ 	.byte	0x04, 0x37
        /*0002*/ 	.short	(.L_1009 - .L_1008)
.L_1008:
        /*0004*/ 	.word	0x00000082


	//----- nvinfo : EIATTR_KPARAM_INFO
	.align		4
.L_1009:
        /*0008*/ 	.byte	0x04, 0x17
        /*000a*/ 	.short	(.L_1011 - .L_1010)
.L_1010:
        /*000c*/ 	.word	0x00000000
        /*0010*/ 	.short	0x0002
        /*0012*/ 	.short	0x0d41
        /*0014*/ 	.byte	0x00, 0xf0, 0x05, 0x00


	//----- nvinfo : EIATTR_KPARAM_INFO
	.align		4
.L_1011:
        /*0018*/ 	.byte	0x04, 0x17
        /*001a*/ 	.short	(.L_1013 - .L_1012)
.L_1012:
        /*001c*/ 	.word	0x00000000
        /*0020*/ 	.short	0x0001
        /*0022*/ 	.short	0x0d40
        /*0024*/ 	.byte	0x00, 0xf0, 0x05, 0x00


	//----- nvinfo : EIATTR_KPARAM_INFO
	.align		4
.L_1013:
        /*0028*/ 	.byte	0x04, 0x17
        /*002a*/ 	.short	(.L_1015 - .L_1014)
.L_1014:
        /*002c*/ 	.word	0x00000000
        /*0030*/ 	.short	0x0000
        /*0032*/ 	.short	0x0000
        /*0034*/ 	.byte	0x00, 0xf0, 0x01, 0x35


	//----- nvinfo : EIATTR_SPARSE_MMA_MASK
	.align		4
.L_1015:
        /*0038*/ 	.byte	0x03, 0x50
        /*003a*/ 	.short	0x0000


	//----- nvinfo : EIATTR_MAXREG_COUNT
	.align		4
        /*003c*/ 	.byte	0x03, 0x1b
        /*003e*/ 	.short	0x0080


	//----- nvinfo : EIATTR_MERCURY_ISA_VERSION
	.align		4
        /*0040*/ 	.byte	0x03, 0x5f
        /*0042*/ 	.short	0x0101


	//----- nvinfo : EIATTR_EXIT_INSTR_OFFSETS
	.align		4
        /*0044*/ 	.byte	0x04, 0x1c
        /*0046*/ 	.short	(.L_1017 - .L_1016)


	//   ....[0]....
.L_1016:
        /*0048*/ 	.word	0x00000190


	//   ....[1]....
        /*004c*/ 	.word	0x00000700


	//   ....[2]....
        /*0050*/ 	.word	0x00000760


	//   ....[3]....
        /*0054*/ 	.word	0x00000a00


	//----- nvinfo : EIATTR_MAX_THREADS
	.align		4
.L_1017:
        /*0058*/ 	.byte	0x04, 0x05
        /*005a*/ 	.short	(.L_1019 - .L_1018)
.L_1018:
        /*005c*/ 	.word	0x00000200
        /*0060*/ 	.word	0x00000001
        /*0064*/ 	.word	0x00000001


	//----- nvinfo : EIATTR_CRS_STACK_SIZE
	.align		4
.L_1019:
        /*0068*/ 	.byte	0x04, 0x1e
        /*006a*/ 	.short	(.L_1021 - .L_1020)
.L_1020:
        /*006c*/ 	.word	0x00000000


	//----- nvinfo : EIATTR_CBANK_PARAM_SIZE
	.align		4
.L_1021:
        /*0070*/ 	.byte	0x03, 0x19
        /*0072*/ 	.short	0x0d42


	//----- nvinfo : EIATTR_PARAM_CBANK
	.align		4
        /*0074*/ 	.byte	0x04, 0x0a
        /*0076*/ 	.short	(.L_1023 - .L_1022)
	.align		4
.L_1022:
        /*0078*/ 	.word	index@(.nv.constant0._ZN2at6native61_GLOBAL__N__44eb8e94_28_ForeachBinaryOpScalarList_cu_dda10a6925multi_tensor_apply_kernelINS1_28TensorListScalarListMetadataIfLi2EEENS1_25BinaryOpScalarListFunctorIN3c104HalfELi2ELi1ELi1EEEJNS0_7maximumIfEEEEEvT_T0_DpT1_)
        /*007c*/ 	.short	0x0210
        /*007e*/ 	.short	0x0d42


	//----- nvinfo : EIATTR_SW_WAR
	.align		4
.L_1023:
        /*0080*/ 	.byte	0x04, 0x36
        /*0082*/ 	.short	(.L_1025 - .L_1024)
.L_1024:
        /*0084*/ 	.word	0x00000008
.L_1025:


//--------------------- .nv.info._ZN2at6native61_GLOBAL__N__44eb8e94_28_ForeachBinaryOpScalarList_cu_dda10a6925multi_tensor_apply_kernelINS1_28TensorListScalarListMetadataIfLi2EEENS1_25BinaryOpScalarListFunctorIfLi2ELi1ELi1EEEJNS0_7maximumIfEEEEEvT_T0_DpT1_ --------------------------
	.section	.nv.info._ZN2at6native61_GLOBAL__N__44eb8e94_28_ForeachBinaryOpScalarList_cu_dda10a6925multi_tensor_apply_kernelINS1_28TensorListScalarListMetadataIfLi2EEENS1_25BinaryOpScalarListFunctorIfLi2ELi1ELi1EEEJNS0_7maximumIfEEEEEvT_T0_DpT1_,"",@"SHT_CUDA_INFO"
	.sectionflags	@""
	.align	4


	//----- nvinfo : EIATTR_CUDA_API_VERSION
	.align		4
        /*0000*/ 	.byte	0x04, 0x37
        /*0002*/ 	.short	(.L_1027 - .L_1026)
.L_1026:
        /*0004*/ 	.word	0x00000082


	//----- nvinfo : EIATTR_KPARAM_INFO
	.align		4
.L_1027:
        /*0008*/ 	.byte	0x04, 0x17
        /*000a*/ 	.short	(.L_1029 - .L_1028)
.L_1028:
        /*000c*/ 	.word	0x00000000
        /*0010*/ 	.short	0x0002
        /*0012*/ 	.short	0x0d41
        /*0014*/ 	.byte	0x00, 0xf0, 0x05, 0x00


	//----- nvinfo : EIATTR_KPARAM_INFO
	.align		4
.L_1029:
        /*0018*/ 	.byte	0x04, 0x17
        /*001a*/ 	.short	(.L_1031 - .L_1030)
.L_1030:
        /*001c*/ 	.word	0x00000000
        /*0020*/ 	.short	0x0001
        /*0022*/ 	.short	0x0d40
        /*0024*/ 	.byte	0x00, 0xf0, 0x05, 0x00


	//----- nvinfo : EIATTR_KPARAM_INFO
	.align		4
.L_1031:
        /*0028*/ 	.byte	0x04, 0x17
        /*002a*/ 	.short	(.L_1033 - .L_1032)
.L_1032:
        /*002c*/ 	.word	0x00000000
        /*0030*/ 	.short	0x0000
        /*0032*/ 	.short	0x0000
        /*0034*/ 	.byte	0x00, 0xf0, 0x01, 0x35


	//----- nvinfo : EIATTR_SPARSE_MMA_MASK
	.align		4
.L_1033:
        /*0038*/ 	.byte	0x03, 0x50
        /*003a*/ 	.short	0x0000


	//----- nvinfo : EIATTR_MAXREG_COUNT
	.align		4
        /*003c*/ 	.byte	0x03, 0x1b
        /*003e*/ 	.short	0x0080


	//----- nvinfo : EIATTR_MERCURY_ISA_VERSION
	.align		4
        /*0040*/ 	.byte	0x03, 0x5f
        /*0042*/ 	.short	0x0101


	//----- nvinfo : EIATTR_EXIT_INSTR_OFFSETS
	.align		4
        /*0044*/ 	.byte	0x04, 0x1c
        /*0046*/ 	.short	(.L_1035 - .L_1034)


	//   ....[0]....
.L_1034:
        /*0048*/ 	.word	0x00000190


	//   ....[1]....
        /*004c*/ 	.word	0x00000680


	//   ....[2]....
        /*0050*/ 	.word	0x000006e0


	//   ....[3]....
        /*0054*/ 	.word	0x00000920


	//----- nvinfo : EIATTR_MAX_THREADS
	.align		4
.L_1035:
        /*0058*/ 	.byte	0x04, 0x05
        /*005a*/ 	.short	(.L_1037 - .L_1036)
.L_1036:
        /*005c*/ 	.word	0x00000200
        /*0060*/ 	.word	0x00000001
        /*0064*/ 	.word	0x00000001


	//----- nvinfo : EIATTR_CRS_STACK_SIZE
	.align		4
.L_1037:
        /*0068*/ 	.byte	0x04, 0x1e
        /*006a*/ 	.short	(.L_1039 - .L_1038)
.L_1038:
        /*006c*/ 	.word	0x00000000


	//----- nvinfo : EIATTR_CBANK_PARAM_SIZE
	.align		4
.L_1039:
        /*0070*/ 	.byte	0x03, 0x19
        /*0072*/ 	.short	0x0d42


	//----- nvinfo : EIATTR_PARAM_CBANK
	.align		4
        /*0074*/ 	.byte	0x04, 0x0a
        /*0076*/ 	.short	(.L_1041 - .L_1040)
	.align		4
.L_1040:
        /*0078*/ 	.word	index@(.nv.constant0._ZN2at6native61_GLOBAL__N__44eb8e94_28_ForeachBinaryOpScalarList_cu_dda10a6925multi_tensor_apply_kernelINS1_28TensorListScalarListMetadataIfLi2EEENS1_25BinaryOpScalarListFunctorIfLi2ELi1ELi1EEEJNS0_7maximumIfEEEEEvT_T0_DpT1_)
        /*007c*/ 	.short	0x0210
        /*007e*/ 	.short	0x0d42


	//----- nvinfo : EIATTR_SW_WAR
	.align		4
.L_1041:
        /*0080*/ 	.byte	0x04, 0x36
        /*0082*/ 	.short	(.L_1043 - .L_1042)
.L_1042:
        /*0084*/ 	.word	0x00000008
.L_1043:


//--------------------- .nv.info._ZN2at6native61_GLOBAL__N__44eb8e94_28_ForeachBinaryOpScalarList_cu_dda10a6925multi_tensor_apply_kernelINS1_28TensorListScalarListMetadataIdLi2EEENS1_25BinaryOpScalarListFunctorIdLi2ELi1ELi1EEEJNS0_7maximumIdEEEEEvT_T0_DpT1_ --------------------------
	.section	.nv.info._ZN2at6native61_GLOBAL__N__44eb8e94_28_ForeachBinaryOpScalarList_cu_dda10a6925multi_tensor_apply_kernelINS1_28TensorListScalarListMetadataIdLi2EEENS1_25BinaryOpScalarListFunctorIdLi2ELi1ELi1EEEJNS0_7maximumIdEEEEEvT_T0_DpT1_,"",@"SHT_CUDA_INFO"
	.sectionflags	@""
	.align	4


	//----- nvinfo : EIATTR_CUDA_API_VERSION
	.align		4
        /*0000*/ 	.byte	0x04, 0x37
        /*0002*/ 	.short	(.L_1045 - .L_1044)
.L_1044:
        /*0004*/ 	.word	0x00000082


	//----- nvinfo : EIATTR_KPARAM_INFO
	.align		4
.L_1045:
        /*0008*/ 	.byte	0x04, 0x17
        /*000a*/ 	.short	(.L_1047 - .L_1046)
.L_1046:
        /*000c*/ 	.word	0x00000000
        /*0010*/ 	.short	0x0002
        /*0012*/ 	.short	0x0e41
        /*0014*/ 	.byte	0x00, 0xf0, 0x05, 0x00


	//----- nvinfo : EIATTR_KPARAM_INFO
	.align		4
.L_1047:
        /*0018*/ 	.byte	0x04, 0x17
        /*001a*/ 	.short	(.L_1049 - .L_1048)
.L_1048:
        /*001c*/ 	.word	0x00000000
        /*0020*/ 	.short	0x0001
        /*0022*/ 	.short	0x0e40
        /*0024*/ 	.byte	0x00, 0xf0, 0x05, 0x00


	//----- nvinfo : EIATTR_KPARAM_INFO
	.align		4
.L_1049:
        /*0028*/ 	.byte	0x04, 0x17
        /*002a*/ 	.short	(.L_1051 - .L_1050)
.L_1050:
        /*002c*/ 	.word	0x00000000
        /*0030*/ 	.short	0x0000
        /*0032*/ 	.short	0x0000
        /*0034*/ 	.byte	0x00, 0xf0, 0x01, 0x39


	//----- nvinfo : EIATTR_SPARSE_MMA_MASK
	.align		4
.L_1051:
        /*0038*/ 	.byte	0x03, 0x50
        /*003a*/ 	.short	0x0000


	//----- nvinfo : EIATTR_MAXREG_COUNT
	.align		4
        /*003c*/ 	.byte	0x03, 0x1b
        /*003e*/ 	.short	0x0080


	//----- nvinfo : EIATTR_MERCURY_ISA_VERSION
	.align		4
        /*0040*/ 	.byte	0x03, 0x5f
        /*0042*/ 	.short	0x0101


	//----- nvinfo : EIATTR_EXIT_INSTR_OFFSETS
	.align		4
        /*0044*/ 	.byte	0x04, 0x1c
        /*0046*/ 	.short	(.L_1053 - .L_1052)


	//   ....[0]....
.L_1052:
        /*0048*/ 	.word	0x00000190


	//   ....[1]....
        /*004c*/ 	.word	0x00000680


	//   ....[2]....
        /*0050*/ 	.word	0x000006e0


	//   ....[3]....
        /*0054*/ 	.word	0x000009c0


	//----- nvinfo : EIATTR_MAX_THREADS
	.align		4
.L_1053:
        /*0058*/ 	.byte	0x04, 0x05
        /*005a*/ 	.short	(.L_1055 - .L_1054)
.L_1054:
        /*005c*/ 	.word	0x00000200
        /*0060*/ 	.word	0x00000001
        /*0064*/ 	.word	0x00000001


	//----- nvinfo : EIATTR_CRS_STACK_SIZE
	.align		4
.L_1055:
        /*0068*/ 	.byte	0x04, 0x1e
        /*006a*/ 	.short	(.L_1057 - .L_1056)
.L_1056:
        /*006c*/ 	.word	0x00000000


	//----- nvinfo : EIATTR_CBANK_PARAM_SIZE
	.align		4
.L_1057:
        /*0070*/ 	.byte	0x03, 0x19
        /*0072*/ 	.short	0x0e42


	//----- nvinfo : EIATTR_PARAM_CBANK
	.align		4
        /*0074*/ 	.byte	0x04, 0x0a
        /*0076*/ 	.short	(.L_1059 - .L_1058)
	.align		4
.L_1058:
        /*0078*/ 	.word	index@(.nv.constant0._ZN2at6native61_GLOBAL__N__44eb8e94_28_ForeachBinaryOpScalarList_cu_dda10a6925multi_tensor_apply_kernelINS1_28TensorListScalarListMetadataIdLi2EEENS1_25BinaryOpScalarListFunctorIdLi2ELi1ELi1EEEJNS0_7maximumIdEEEEEvT_T0_DpT1_)
        /*007c*/ 	.short	0x0210
        /*007e*/ 	.short	0x0e42


	//----- nvinfo : EIATTR_SW_WAR
	.align		4
.L_1059:
        /*0080*/ 	.byte	0x04, 0x36
        /*0082*/ 	.short	(.L_1061 - .L_1060)
.L_1060:
        /*0084*/ 	.word	0x00000008
.L_1061:


//--------------------- .nv.info._ZN2at6native61_GLOBAL__N__44eb8e94_28_ForeachBinaryOpScalarList_cu_dda10a6925multi_tensor_apply_kernelINS1_28TensorListScalarListMetadataIsLi2EEENS1_25BinaryOpScalarListFunctorIsLi2ELi1ELi1EEEJNS0_7maximumIsEEEEEvT_T0_DpT1_ --------------------------
	.section	.nv.info._ZN2at6native61_GLOBAL__N__44eb8e94_28_ForeachBinaryOpScalarList_cu_dda10a6925multi_tensor_apply_kernelINS1_28TensorListScalarListMetadataIsLi2EEENS1_25BinaryOpScalarListFunctorIsLi2ELi1ELi1EEEJNS0_7maximumIsEEEEEvT_T0_DpT1_,"",@"SHT_CUDA_INFO"
	.sectionflags	@""
	.align	4


	//----- nvinfo : EIATTR_CUDA_API_VERSION
	.align		4
        /*0000*/ 	.byte	0x04, 0x37
        /*0002*/ 	.short	(.L_1063 - .L_1062)
.L_1062:
        /*0004*/ 	.word	0x00000082


	//----- nvinfo : EIATTR_KPARAM_INFO
	.align		4
.L_1063:
        /*0008*/ 	.byte	0x04, 0x17
        /*000a*/ 	.short	(.L_1065 - .L_1064)
.L_1064:
        /*000c*/ 	.word	0x00000000
        /*0010*/ 	.short	0x0002
        /*0012*/ 	.short	0x0cc1
        /*0014*/ 	.byte	0x00, 0xf0, 0x05, 0x00


	//----- nvinfo : EIATTR_KPARAM_INFO
	.align		4
.L_1065:
        /*0018*/ 	.byte	0x04, 0x17
        /*001a*/ 	.short	(.L_1067 - .L_1066)
.L_1066:
        /*001c*/ 	.word	0x00000000
        /*0020*/ 	.short	0x0001
        /*0022*/ 	.short	0x0cc0
        /*0024*/ 	.byte	0x00, 0xf0, 0x05, 0x00


	//----- nvinfo : EIATTR_KPARAM_INFO
	.align		4
.L_1067:
        /*0028*/ 	.byte	0x04, 0x17
        /*002a*/ 	.short	(.L_1069 - .L_1068)
.L_1068:
        /*002c*/ 	.word	0x00000000
        /*0030*/ 	.short	0x0000
        /*0032*/ 	.short	0x0000
        /*0034*/ 	.byte	0x00, 0xf0, 0x01, 0x33


	//----- nvinfo : EIATTR_SPARSE_MMA_MASK
	.align		4
.L_1069:
        /*0038*/ 	.byte	0x03, 0x50
        /*003a*/ 	.short	0x0000


	//----- nvinfo : EIATTR_MAXREG_COUNT
	.align		4
        /*003c*/ 	.byte	0x03, 0x1b
        /*003e*/ 	.short	0x0080


	//----- nvinfo : EIATTR_MERCURY_ISA_VERSION
	.align		4
        /*0040*/ 	.byte	0x03, 0x5f
        /*0042*/ 	.short	0x0101


	//----- nvinfo : EIATTR_EXIT_INSTR_OFFSETS
	.align		4
        /*0044*/ 	.byte	0x04, 0x1c
        /*0046*/ 	.short	(.L_1071 - .L_1070)


	//   ....[0]....
.L_1070:
        /*0048*/ 	.word	0x00000190


	//   ....[1]....
        /*004c*/ 	.word	0x000005c0


	//   ....[2]....
        /*0050*/ 	.word	0x00000620


	//   ....[3]....
        /*0054*/ 	.word	0x000007f0


	//----- nvinfo : EIATTR_MAX_THREADS
	.align		4
.L_1071:
        /*0058*/ 	.byte	0x04, 0x05
        /*005a*/ 	.short	(.L_1073 - .L_1072)
.L_1072:
        /*005c*/ 	.word	0x00000200
        /*0060*/ 	.word	0x00000001
        /*0064*/ 	.word	0x00000001


	//----- nvinfo : EIATTR_CRS_STACK_SIZE
	.align		4
.L_1073:
        /*0068*/ 	.byte	0x04, 0x1e
        /*006a*/ 	.short	(.L_1075 - .L_1074)
.L_1074:
        /*006c*/ 	.word	0x00000000


	//----- nvinfo : EIATTR_CBANK_PARAM_SIZE
	.align		4
.L_1075:
        /*0070*/ 	.byte	0x03, 0x19
        /*0072*/ 	.short	0x0cc2


	//----- nvinfo : EIATTR_PARAM_CBANK
	.align		4
        /*0074*/ 	.byte	0x04, 0x0a
        /*0076*/ 	.short	(.L_1077 - .L_1076)
	.align		4
.L_1076:
        /*0078*/ 	.word	index@(.nv.constant0._ZN2at6native61_GLOBAL__N__44eb8e94_28_ForeachBinaryOpScalarList_cu_dda10a6925multi_tensor_apply_kernelINS1_28TensorListScalarListMetadataIsLi2EEENS1_25BinaryOpScalarListFunctorIsLi2ELi1ELi1EEEJNS0_7maximumIsEEEEEvT_T0_DpT1_)
        /*007c*/ 	.short	0x0210
        /*007e*/ 	.short	0x0cc2


	//----- nvinfo : EIATTR_SW_WAR
	.align		4
.L_1077:
        /*0080*/ 	.byte	0x04, 0x36
        /*0082*/ 	.short	(.L_1079 - .L_1078)
.L_1078:
        /*0084*/ 	.word	0x00000008
.L_1079:


//--------------------- .nv.info._ZN2at6native61_GLOBAL__N__44eb8e94_28_ForeachBinaryOpScalarList_cu_dda10a6925multi_tensor_apply_kernelINS1_28TensorListScalarListMetadataIlLi2EEENS1_25BinaryOpScalarListFunctorIlLi2ELi1ELi1EEEJNS0_7maximumIlEEEEEvT_T0_DpT1_ --------------------------
	.section	.nv.info._ZN2at6native61_GLOBAL__N__44eb8e94_28_ForeachBinaryOpScalarList_cu_dda10a6925multi_tensor_apply_kernelINS1_28TensorListScalarListMetadataIlLi2EEENS1_25BinaryOpScalarListFunctorIlLi2ELi1ELi1EEEJNS0_7maximumIlEEEEEvT_T0_DpT1_,"",@"SHT_CUDA_INFO"
	.sectionflags	@""
	.align	4


	//----- nvinfo : EIATTR_CUDA_API_VERSION
	.align		4
        /*0000*/ 	.byte	0x04, 0x37
        /*0002*/ 	.short	(.L_1081 - .L_1080)
.L_1080:
        /*0004*/ 	.word	0x00000082


	//----- nvinfo : EIATTR_KPARAM_INFO
	.align		4
.L_1081:
        /*0008*/ 	.byte	0x04, 0x17
        /*000a*/ 	.short	(.L_1083 - .L_1082)
.L_1082:
        /*000c*/ 	.word	0x00000000
        /*0010*/ 	.short	0x0002
        /*0012*/ 	.short	0x0e41
        /*0014*/ 	.byte	0x00, 0xf0, 0x05, 0x00


	//----- nvinfo : EIATTR_KPARAM_INFO
	.align		4
.L_1083:
        /*0018*/ 	.byte	0x04, 0x17
        /*001a*/ 	.short	(.L_1085 - .L_1084)
.L_1084:
        /*001c*/ 	.word	0x00000000
        /*0020*/ 	.short	0x0001
        /*0022*/ 	.short	0x0e40
        /*0024*/ 	.byte	0x00, 0xf0, 0x05, 0x00


	//----- nvinfo : EIATTR_KPARAM_INFO
	.align		4
.L_1085:
        /*0028*/ 	.byte	0x04, 0x17
        /*002a*/ 	.short	(.L_1087 - .L_1086)
.L_1086:
        /*002c*/ 	.word	0x00000000
        /*0030*/ 	.short	0x0000
        /*0032*/ 	.short	0x0000
        /*0034*/ 	.byte	0x00, 0xf0, 0x01, 0x39


	//----- nvinfo : EIATTR_SPARSE_MMA_MASK
	.align		4
.L_1087:
        /*0038*/ 	.byte	0x03, 0x50
        /*003a*/ 	.short	0x0000


	//----- nvinfo : EIATTR_MAXREG_COUNT
	.align		4
        /*003c*/ 	.byte	0x03, 0x1b
        /*003e*/ 	.short	0x0080


	//----- nvinfo : EIATTR_MERCURY_ISA_VERSION
	.align		4
        /*0040*/ 	.byte	0x03, 0x5f
        /*0042*/ 	.short	0x0101


	//----- nvinfo : EIATTR_EXIT_INSTR_OFFSETS
	.align		4
        /*0044*/ 	.byte	0x04, 0x1c
        /*0046*/ 	.short	(.L_1089 - .L_1088)


	//   ....[0]....
.L_1088:
        /*0048*/ 	.word	0x00000190


	//   ....[1]....
        /*004c*/ 	.word	0x00000680


	//   ....[2]....
        /*0050*/ 	.word	0x000006e0


	//   ....[3]....
        /*0054*/ 	.word	0x000009c0


	//----- nvinfo : EIATTR_MAX_THREADS
	.align		4
.L_1089:
        /*0058*/ 	.byte	0x04, 0x05
        /*005a*/ 	.short	(.L_1091 - .L_1090)
.L_1090:
        /*005c*/ 	.word	0x00000200
        /*0060*/ 	.word	0x00000001
        /*0064*/ 	.word	0x00000001


	//----- nvinfo : EIATTR_CRS_STACK_SIZE
	.align		4
.L_1091:
        /*0068*/ 	.byte	0x04, 0x1e
        /*006a*/ 	.short	(.L_1093 - .L_1092)
.L_1092:
        /*006c*/ 	.word	0x00000000


	//----- nvinfo : EIATTR_CBANK_PARAM_SIZE
	.align		4
.L_1093:
        /*0070*/ 	.byte	0x03, 0x19
        /*0072*/ 	.short	0x0e42


	//----- nvinfo : EIATTR_PARAM_CBANK
	.align		4
        /*0074*/ 	.byte	0x04, 0x0a
        /*0076*/ 	.short	(.L_1095 - .L_1094)
	.align		4
.L_1094:
        /*0078*/ 	.word	index@(.nv.constant0._ZN2at6native61_GLOBAL__N__44eb8e94_28_ForeachBinaryOpScalarList_cu_dda10a6925multi_tensor_apply_kernelINS1_28TensorListScalarListMetadataIlLi2EEENS1_25BinaryOpScalarListFunctorIlLi2ELi1ELi1EEEJNS0_7maximumIlEEEEEvT_T0_DpT1_)
        /*007c*/ 	.short	0x0210
        /*007e*/ 	.short	0x0e42


	//----- nvinfo : EIATTR_SW_WAR
	.align		4
.L_1095:
        /*0080*/ 	.byte	0x04, 0x36
        /*0082*/ 	.short	(.L_1097 - .L_1096)
.L_1096:
        /*0084*/ 	.word	0x00000008
.L_1097:


//--------------------- .nv.info._ZN2at6native61_GLOBAL__N__44eb8e94_28_ForeachBinaryOpScalarList_cu_dda10a6925multi_tensor_apply_kernelINS1_28TensorListScalarListMetadataIiLi2EEENS1_25BinaryOpScalarListFunctorIiLi2ELi1ELi1EEEJNS0_7maximumIiEEEEEvT_T0_DpT1_ --------------------------
	.section	.nv.info._ZN2at6native61_GLOBAL__N__44eb8e94_28_ForeachBinaryOpScalarList_cu_dda10a6925multi_tensor_apply_kernelINS1_28TensorListScalarListMetadataIiLi2EEENS1_25BinaryOpScalarListFunctorIiLi2ELi1ELi1EEEJNS0_7maximumIiEEEEEvT_T0_DpT1_,"",@"SHT_CUDA_INFO"
	.sectionflags	@""
	.align	4


	//----- nvinfo : EIATTR_CUDA_API_VERSION
	.align		4
        /*0000*/ 	.byte	0x04, 0x37
        /*0002*/ 	.short	(.L_1099 - .L_1098)
.L_1098:
        /*0004*/ 	.word	0x00000082


	//----- nvinfo : EIATTR_KPARAM_INFO
	.align		4
.L_1099:
        /*0008*/ 	.byte	0x04, 0x17
        /*000a*/ 	.short	(.L_1101 - .L_1100)
.L_1100:
        /*000c*/ 	.word	0x00000000
        /*0010*/ 	.short	0x0002
        /*0012*/ 	.short	0x0d41
        /*0014*/ 	.byte	0x00, 0xf0, 0x05, 0x00


	//----- nvinfo : EIATTR_KPARAM_INFO
	.align		4
.L_1101:
        /*0018*/ 	.byte	0x04, 0x17
        /*001a*/ 	.short	(.L_1103 - .L_1102)
.L_1102:
        /*001c*/ 	.word	0x00000000
        /*0020*/ 	.short	0x0001
        /*0022*/ 	.short	0x0d40
        /*0024*/ 	.byte	0x00, 0xf0, 0x05, 0x00


	//----- nvinfo : EIATTR_KPARAM_INFO
	.align		4
.L_1103:
        /*0028*/ 	.byte	0x04, 0x17
        /*002a*/ 	.short	(.L_1105 - .L_1104)
.L_1104:
        /*002c*/ 	.word	0x00000000
        /*0030*/ 	.short	0x0000
        /*0032*/ 	.short	0x0000
        /*0034*/ 	.byte	0x00, 0xf0, 0x01, 0x35


	//----- nvinfo : EIATTR_SPARSE_MMA_MASK
	.align		4
.L_1105:
        /*0038*/ 	.byte	0x03, 0x50
        /*003a*/ 	.short	0x0000


	//----- nvinfo : EIATTR_MAXREG_COUNT
	.align		4
        /*003c*/ 	.byte	0x03, 0x1b
        /*003e*/ 	.short	0x0080


	//----- nvinfo : EIATTR_MERCURY_ISA_VERSION
	.align		4
        /*0040*/ 	.byte	0x03, 0x5f
        /*0042*/ 	.short	0x0101


	//----- nvinfo : EIATTR_EXIT_INSTR_OFFSETS
	.align		4
        /*0044*/ 	.byte	0x04, 0x1c
        /*0046*/ 	.short	(.L_1107 - .L_1106)


	//   ....[0]....
.L_1106:
        /*0048*/ 	.word	0x00000190


	//   ....[1]....
        /*004c*/ 	.word	0x000005c0


	//   ....[2]....
        /*0050*/ 	.word	0x00000620


	//   ....[3]....
        /*0054*/ 	.word	0x000007a0


	//----- nvinfo : EIATTR_MAX_THREADS
	.align		4
.L_1107:
        /*0058*/ 	.byte	0x04, 0x05
        /*005a*/ 	.short	(.L_1109 - .L_1108)
.L_1108:
        /*005c*/ 	.word	0x00000200
        /*0060*/ 	.word	0x00000001
        /*0064*/ 	.word	0x00000001


	//----- nvinfo : EIATTR_CRS_STACK_SIZE
	.align		4
.L_1109:
        /*0068*/ 	.byte	0x04, 0x1e
        /*006a*/ 	.short	(.L_1111 - .L_1110)
.L_1110:
        /*006c*/ 	.word	0x00000000


	//----- nvinfo : EIATTR_CBANK_PARAM_SIZE
	.align		4
.L_1111:
        /*0070*/ 	.byte	0x03, 0x19
        /*0072*/ 	.short	0x0d42


	//----- nvinfo : EIATTR_PARAM_CBANK
	.align		4
        /*0074*/ 	.byte	0x04, 0x0a
        /*0076*/ 	.short	(.L_1113 - .L_1112)
	.align		4
.L_1112:
        /*0078*/ 	.word	index@(.nv.constant0._ZN2at6native61_GLOBAL__N__44eb8e94_28_ForeachBinaryOpScalarList_cu_dda10a6925multi_tensor_apply_kernelINS1_28TensorListScalarListMetadataIiLi2EEENS1_25BinaryOpScalarListFunctorIiLi2ELi1ELi1EEEJNS0_7maximumIiEEEEEvT_T0_DpT1_)
        /*007c*/ 	.short	0x0210
        /*007e*/ 	.short	0x0d42


	//----- nvinfo : EIATTR_SW_WAR
	.align		4
.L_1113:
        /*0080*/ 	.byte	0x04, 0x36
        /*0082*/ 	.short	(.L_1115 - .L_1114)
.L_1114:
        /*0084*/ 	.word	0x00000008
.L_1115:


//--------------------- .nv.info._ZN2at6native61_GLOBAL__N__44eb8e94_28_ForeachBinaryOpScalarList_cu_dda10a6925multi_tensor_apply_kernelINS1_28TensorListScalarListMetadataIaLi2EEENS1_25BinaryOpScalarListFunctorIaLi2ELi1ELi1EEEJNS0_7maximumIaEEEEEvT_T0_DpT1_ --------------------------
	.section	.nv.info._ZN2at6native61_GLOBAL__N__44eb8e94_28_ForeachBinaryOpScalarList_cu_dda10a6925multi_tensor_apply_kernelINS1_28TensorListScalarListMetadataIaLi2EEENS1_25BinaryOpScalarListFunctorIaLi2ELi1ELi1EEEJNS0_7maximumIaEEEEEvT_T0_DpT1_,"",@"SHT_CUDA_INFO"
	.sectionflags	@""
	.align	4


	//----- nvinfo : EIATTR_CUDA_API_VERSION
	.align		4
        /*0000*/ 	.byte	0x04, 0x37
        /*0002*/ 	.short	(.L_1117 - .L_1116)
.L_1116:
        /*0004*/ 	.word	0x00000082


	//----- nvinfo : EIATTR_KPARAM_INFO
	.align		4
.L_1117:
        /*0008*/ 	.byte	0x04, 0x17
        /*000a*/ 	.short	(.L_1119 - .L_1118)
.L_1118:
        /*000c*/ 	.word	0x00000000
        /*0010*/ 	.short	0x0002
        /*0012*/ 	.short	0x0c81
        /*0014*/ 	.byte	0x00, 0xf0, 0x05, 0x00


	//----- nvinfo : EIATTR_KPARAM_INFO
	.align		4
.L_1119:
        /*0018*/ 	.byte	0x04, 0x17
        /*001a*/ 	.short	(.L_1121 - .L_1120)
.L_1120:
        /*001c*/ 	.word	0x00000000
        /*0020*/ 	.short	0x0001
        /*0022*/ 	.short	0x0c80
        /*0024*/ 	.byte	0x00, 0xf0, 0x05, 0x00


	//----- nvinfo : EIATTR_KPARAM_INFO
	.align		4
.L_1121:
        /*0028*/ 	.byte	0x04, 0x17
        /*002a*/ 	.short	(.L_1123 - .L_1122)
.L_1122:
        /*002c*/ 	.word	0x00000000
        /*0030*/ 	.short	0x0000
        /*0032*/ 	.short	0x0000
        /*0034*/ 	.byte	0x00, 0xf0, 0x01, 0x32


	//----- nvinfo : EIATTR_SPARSE_MMA_MASK
	.align		4
.L_1123:
        /*0038*/ 	.byte	0x03, 0x50
        /*003a*/ 	.short	0x0000


	//----- nvinfo : EIATTR_MAXREG_COUNT
	.align		4
        /*003c*/ 	.byte	0x03, 0x1b
        /*003e*/ 	.short	0x0080


	//----- nvinfo : EIATTR_MERCURY_ISA_VERSION
	.align		4
        /*0040*/ 	.byte	0x03, 0x5f
        /*0042*/ 	.short	0x0101


	//----- nvinfo : EIATTR_EXIT_INSTR_OFFSETS
	.align		4
        /*0044*/ 	.byte	0x04, 0x1c
        /*0046*/ 	.short	(.L_1125 - .L_1124)


	//   ....[0]....
.L_1124:
        /*0048*/ 	.word	0x00000190


	//   ....[1]....
        /*004c*/ 	.word	0x00000640


	//   ....[2]....
        /*0050*/ 	.word	0x000006a0


	//   ....[3]....
        /*0054*/ 	.word	0x000008f0


	//----- nvinfo : EIATTR_MAX_THREADS
	.align		4
.L_1125:
        /*0058*/ 	.byte	0x04, 0x05
        /*005a*/ 	.short	(.L_1127 - .L_1126)
.L_1126:
        /*005c*/ 	.word	0x00000200
        /*0060*/ 	.word	0x00000001
        /*0064*/ 	.word	0x00000001


	//----- nvinfo : EIATTR_CRS_STACK_SIZE
	.align		4
.L_1127:
        /*0068*/ 	.byte	0x04, 0x1e
        /*006a*/ 	.short	(.L_1129 - .L_1128)
.L_1128:
        /*006c*/ 	.word	0x00000000


	//----- nvinfo : EIATTR_CBANK_PARAM_SIZE
	.align		4
.L_1129:
        /*0070*/ 	.byte	0x03, 0x19
        /*0072*/ 	.short	0x0c82


	//----- nvinfo : EIATTR_PARAM_CBANK
	.align		4
        /*0074*/ 	.byte	0x04, 0x0a
        /*0076*/ 	.short	(.L_1131 - .L_1130)
	.align		4
.L_1130:
        /*0078*/ 	.word	index@(.nv.constant0._ZN2at6native61_GLOBAL__N__44eb8e94_28_ForeachBinaryOpScalarList_cu_dda10a6925multi_tensor_apply_kernelINS1_28TensorListScalarListMetadataIaLi2EEENS1_25BinaryOpScalarListFunctorIaLi2ELi1ELi1EEEJNS0_7maximumIaEEEEEvT_T0_DpT1_)
        /*007c*/ 	.short	0x0210
        /*007e*/ 	.short	0x0c82


	//----- nvinfo : EIATTR_SW_WAR
	.align		4
.L_1131:
        /*0080*/ 	.byte	0x04, 0x36
        /*0082*/ 	.short	(.L_1133 - .L_1132)
.L_1132:
        /*0084*/ 	.word	0x00000008
.L_1133:


//--------------------- .nv.info._ZN2at6native61_GLOBAL__N__44eb8e94_28_ForeachBinaryOpScalarList_cu_dda10a6925multi_tensor_apply_kernelINS1_28TensorListScalarListMetadataIhLi2EEENS1_25BinaryOpScalarListFunctorIhLi2ELi1ELi1EEEJNS0_7maximumIhEEEEEvT_T0_DpT1_ --------------------------
	.section	.nv.info._ZN2at6native61_GLOBAL__N__44eb8e94_28_ForeachBinaryOpScalarList_cu_dda10a6925multi_tensor_apply_kernelINS1_28TensorListScalarListMetadataIhLi2EEENS1_25BinaryOpScalarListFunctorIhLi2ELi1ELi1EEEJNS0_7maximumIhEEEEEvT_T0_DpT1_,"",@"SHT_CUDA_INFO"
	.sectionflags	@""
	.align	4


	//----- nvinfo : EIATTR_CUDA_API_VERSION
	.align		4
        /*0000*/ 	.byte	0x04, 0x37
        /*0002*/ 	.short	(.L_1135 - .L_1134)
.L_1134:
        /*0004*/ 	.word	0x00000082


	//----- nvinfo : EIATTR_KPARAM_INFO
	.align		4
.L_1135:
        /*0008*/ 	.byte	0x04, 0x17
        /*000a*/ 	.short	(.L_1137 - .L_1136)
.L_1136:
        /*000c*/ 	.word	0x00000000
        /*0010*/ 	.short	0x0002
        /*0012*/ 	.short	0x0c81
        /*0014*/ 	.byte	0x00, 0xf0, 0x05, 0x00


	//----- nvinfo : EIATTR_KPARAM_INFO
	.align		4
.L_1137:
        /*0018*/ 	.byte	0x04, 0x17
        /*001a*/ 	.short	(.L_1139 - .L_1138)
.L_1138:
        /*001c*/ 	.word	0x00000000
        /*0020*/ 	.short	0x0001
        /*0022*/ 	.short	0x0c80
        /*0024*/ 	.byte	0x00, 0xf0, 0x05, 0x00


	//----- nvinfo : EIATTR_KPARAM_INFO
	.align		4
.L_1139:
        /*0028*/ 	.byte	0x04, 0x17
        /*002a*/ 	.short	(.L_1141 - .L_1140)
.L_1140:
        /*002c*/ 	.word	0x00000000
        /*0030*/ 	.short	0x0000
        /*0032*/ 	.short	0x0000
        /*0034*/ 	.byte	0x00, 0xf0, 0x01, 0x32


	//----- nvinfo : EIATTR_SPARSE_MMA_MASK
	.align		4
.L_1141:
        /*0038*/ 	.byte	0x03, 0x50
        /*003a*/ 	.short	0x0000


	//----- nvinfo : EIATTR_MAXREG_COUNT
	.align		4
        /*003c*/ 	.byte	0x03, 0x1b
        /*003e*/ 	.short	0x0080


	//----- nvinfo : EIATTR_MERCURY_ISA_VERSION
	.align		4
        /*0040*/ 	.byte	0x03, 0x5f
        /*0042*/ 	.short	0x0101


	//----- nvinfo : EIATTR_EXIT_INSTR_OFFSETS
	.align		4
        /*0044*/ 	.byte	0x04, 0x1c
        /*0046*/ 	.short	(.L_1143 - .L_1142)


	//   ....[0]....
.L_1142:
        /*0048*/ 	.word	0x00000190


	//   ....[1]....
        /*004c*/ 	.word	0x00000610


	//   ....[2]....
        /*0050*/ 	.word	0x00000670


	//   ....[3]....
        /*0054*/ 	.word	0x00000870


	//----- nvinfo : EIATTR_MAX_THREADS
	.align		4
.L_1143:
        /*0058*/ 	.byte	0x04, 0x05
        /*005a*/ 	.short	(.L_1145 - .L_1144)
.L_1144:
        /*005c*/ 	.word	0x00000200
        /*0060*/ 	.word	0x00000001
        /*0064*/ 	.word	0x00000001


	//----- nvinfo : EIATTR_CRS_STACK_SIZE
	.align		4
.L_1145:
        /*0068*/ 	.byte	0x04, 0x1e
        /*006a*/ 	.short	(.L_1147 - .L_1146)
.L_1146:
        /*006c*/ 	.word	0x00000000


	//----- nvinfo : EIATTR_CBANK_PARAM_SIZE
	.align		4
.L_1147:
        /*0070*/ 	.byte	0x03, 0x19
        /*0072*/ 	.short	0x0c82


	//----- nvinfo : EIATTR_PARAM_CBANK
	.align		4
        /*0074*/ 	.byte	0x04, 0x0a
        /*0076*/ 	.short	(.L_1149 - .L_1148)
	.align		4
.L_1148:
        /*0078*/ 	.word	index@(.nv.constant0._ZN2at6native61_GLOBAL__N__44eb8e94_28_ForeachBinaryOpScalarList_cu_dda10a6925multi_tensor_apply_kernelINS1_28TensorListScalarListMetadataIhLi2EEENS1_25BinaryOpScalarListFunctorIhLi2ELi1ELi1EEEJNS0_7maximumIhEEEEEvT_T0_DpT1_)
        /*007c*/ 	.short	0x0210
        /*007e*/ 	.short	0x0c82


	//----- nvinfo : EIATTR_SW_WAR
	.align		4
.L_1149:
        /*0080*/ 	.byte	0x04, 0x36
        /*0082*/ 	.short	(.L_1151 - .L_1150)
.L_1150:
        /*0084*/ 	.word	0x00000008
.L_1151:


//--------------------- .nv.info._ZN2at6native61_GLOBAL__N__44eb8e94_28_ForeachBinaryOpScalarList_cu_dda10a6925multi_tensor_apply_kernelINS1_28TensorListScalarListMetadataIfLi1EEENS1_25BinaryOpScalarListFunctorIN3c108BFloat16ELi1ELi1ELi0EEEJNS0_7maximumIfEEEEEvT_T0_DpT1_ --------------------------
	.section	.nv.info._ZN2at6native61_GLOBAL__N__44eb8e94_28_ForeachBinaryOpScalarList_cu_dda10a6925multi_tensor_apply_kernelINS1_28TensorListScalarListMetadataIfLi1EEENS1_25BinaryOpScalarListFunctorIN3c108BFloat16ELi1ELi1ELi0EEEJNS0_7maximumIfEEEEEvT_T0_DpT1_,"",@"SHT_CUDA_INFO"
	.sectionflags	@""
	.align	4


	//----- nvinfo : EIATTR_CUDA_API_VERSION
	.align		4
        /*0000*/ 	.byte	0x04, 0x37
        /*0002*/ 	.short	(.L_1153 - .L_1152)
.L_1152:
        /*0004*/ 	.word	0x00000082


	//----- nvinfo : EIATTR_KPARAM_INFO
	.align		4
.L_1153:
        /*0008*/ 	.byte	0x04, 0x17
        /*000a*/ 	.short	(.L_1155 - .L_1154)
.L_1154:
        /*000c*/ 	.word	0x00000000
        /*0010*/ 	.short	0x0002
        /*0012*/ 	.short	0x0dc1
        /*0014*/ 	.byte	0x00, 0xf0, 0x05, 0x00


	//----- nvinfo : EIATTR_KPARAM_INFO
	.align		4
.L_1155:
        /*0018*/ 	.byte	0x04, 0x17
        /*001a*/ 	.short	(.L_1157 - .L_1156)
.L_1156:
        /*001c*/ 	.word	0x00000000
        /*0020*/ 	.short	0x0001
        /*0022*/ 	.short	0x0dc0
        /*0024*/ 	.byte	0x00, 0xf0, 0x05, 0x00


	//----- nvinfo : EIATTR_KPARAM_INFO
	.align		4
.L_1157:
        /*0028*/ 	.byte	0x04, 0x17
        /*002a*/ 	.short	(.L_1159 - .L_1158)
.L_1158:
        /*002c*/ 	.word	0x00000000
        /*0030*/ 	.short	0x0000
        /*0032*/ 	.short	0x0000
        /*0034*/ 	.byte	0x00, 0xf0, 0x01, 0x37


	//----- nvinfo : EIATTR_SPARSE_MMA_MASK
	.align		4
.L_1159:
        /*0038*/ 	.byte	0x03, 0x50
        /*003a*/ 	.short	0x0000


	//----- nvinfo : EIATTR_MAXREG_COUNT
	.align		4
        /*003c*/ 	.byte	0x03, 0x1b
        /*003e*/ 	.short	0x0080


	//----- nvinfo : EIATTR_MERCURY_ISA_VERSION
	.align		4
        /*0040*/ 	.byte	0x03, 0x5f
        /*0042*/ 	.short	0x0101


	//----- nvinfo : EIATTR_EXIT_INSTR_OFFSETS
	.align		4
        /*0044*/ 	.byte	0x04, 0x1c
        /*0046*/ 	.short	(.L_1161 - .L_1160)


	//   ....[0]....
.L_1160:
        /*0048*/ 	.word	0x00000170


	//   ....[1]....
        /*004c*/ 	.word	0x00000660


	//   ....[2]....
        /*0050*/ 	.word	0x000006c0


	//   ....[3]....
        /*0054*/ 	.word	0x00000940


	//----- nvinfo : EIATTR_MAX_THREADS
	.align		4
.L_1161:
        /*0058*/ 	.byte	0x04, 0x05
        /*005a*/ 	.short	(.L_1163 - .L_1162)
.L_1162:
        /*005c*/ 	.word	0x00000200
        /*0060*/ 	.word	0x00000001
        /*0064*/ 	.word	0x00000001


	//----- nvinfo : EIATTR_CRS_STACK_SIZE
	.align		4
.L_1163:
        /*0068*/ 	.byte	0x04, 0x1e
        /*006a*/ 	.short	(.L_1165 - .L_1164)
.L_1164:
        /*006c*/ 	.word	0x00000000


	//----- nvinfo : EIATTR_CBANK_PARAM_SIZE
	.align		4
.L_1165:
        /*0070*/ 	.byte	0x03, 0x19
        /*0072*/ 	.short	0x0dc2


	//----- nvinfo : EIATTR_PARAM_CBANK
	.align		4
        /*0074*/ 	.byte	0x04, 0x0a
        /*0076*/ 	.short	(.L_1167 - .L_1166)
	.align		4
.L_1166:
        /*0078*/ 	.word	index@(.nv.constant0._ZN2at6native61_GLOBAL__N__44eb8e94_28_ForeachBinaryOpScalarList_cu_dda10a6925multi_tensor_apply_kernelINS1_28TensorListScalarListMetadataIfLi1EEENS1_25BinaryOpScalarListFunctorIN3c108BFloat16ELi1ELi1ELi0EEEJNS0_7maximumIfEEEEEvT_T0_DpT1_)
        /*007c*/ 	.short	0x0210
        /*007e*/ 	.short	0x0dc2


	//----- nvinfo : EIATTR_SW_WAR
	.align		4
.L_1167:
        /*0080*/ 	.byte	0x04, 0x36
        /*0082*/ 	.short	(.L_1169 - .L_1168)
.L_1168:
        /*0084*/ 	.word	0x00000008
.L_1169:


//--------------------- .nv.info._ZN2at6native61_GLOBAL__N__44eb8e94_28_ForeachBinaryOpScalarList_cu_dda10a6925multi_tensor_apply_kernelINS1_28TensorListScalarListMetadataIfLi1EEENS1_25BinaryOpScalarListFunctorIN3c104HalfELi1ELi1ELi0EEEJNS0_7maximumIfEEEEEvT_T0_DpT1_ --------------------------
	.section	.nv.info._ZN2at6native61_GLOBAL__N__44eb8e94_28_ForeachBinaryOpScalarList_cu_dda10a6925multi_tensor_apply_kernelINS1_28TensorListScalarListMetadataIfLi1EEENS1_25BinaryOpScalarListFunctorIN3c104HalfELi1ELi1ELi0EEEJNS0_7maximumIfEEEEEvT_T0_DpT1_,"",@"SHT_CUDA_INFO"
	.sectionflags	@""
	.align	4


	//----- nvinfo : EIATTR_CUDA_API_VERSION
	.align		4
        /*0000*/ 	.byte	0x04, 0x37
        /*0002*/ 	.short	(.L_1171 - .L_1170)
.L_1170:
        /*0004*/ 	.word	0x00000082


	//----- nvinfo : EIATTR_KPARAM_INFO
	.align		4
.L_1171:
        /*0008*/ 	.byte	0x04, 0x17
        /*000a*/ 	.short	(.L_1173 - .L_1172)
.L_1172:
        /*000c*/ 	.word	0x00000000
        /*0010*/ 	.short	0x0002
        /*0012*/ 	.short	0x0dc1
        /*0014*/ 	.byte	0x00, 0xf0, 0x05, 0x00


	//----- nvinfo : EIATTR_KPARAM_INFO
	.align		4
.L_1173:
        /*0018*/ 	.byte	0x04, 0x17
        /*001a*/ 	.short	(.L_1175 - .L_1174)
.L_1174:
        /*001c*/ 	.word	0x00000000
        /*0020*/ 	.short	0x0001
        /*0022*/ 	.short	0x0dc0
        /*0024*/ 	.byte	0x00, 0xf0, 0x05, 0x00


	//----- nvinfo : EIATTR_KPARAM_INFO
	.align		4
.L_1175:
        /*0028*/ 	.byte	0x04, 0x17
        /*002a*/ 	.short	(.L_1177 - .L_1176)
.L_1176:
        /*002c*/ 	.word	0x00000000
        /*0030*/ 	.short	0x0000
        /*0032*/ 	.short	0x0000
        /*0034*/ 	.byte	0x00, 0xf0, 0x01, 0x37


	//----- nvinfo : EIATTR_SPARSE_MMA_MASK
	.align		4
.L_1177:
        /*0038*/ 	.byte	0x03, 0x50
        /*003a*/ 	.short	0x0000


	//----- nvinfo : EIATTR_MAXREG_COUNT
	.align		4
        /*003c*/ 	.byte	0x03, 0x1b
        /*003e*/ 	.short	0x0080


	//----- nvinfo : EIATTR_MERCURY_ISA_VERSION
	.align		4
        /*0040*/ 	.byte	0x03, 0x5f
        /*0042*/ 	.short	0x0101


	//----- nvinfo : EIATTR_EXIT_INSTR_OFFSETS
	.align		4
        /*0044*/ 	.byte	0x04, 0x1c
        /*0046*/ 	.short	(.L_1179 - .L_1178)


	//   ....[0]....
.L_1178:
        /*0048*/ 	.word	0x00000170


	//   ....[1]....
        /*004c*/ 	.word	0x00000660


	//   ....[2]....
        /*0050*/ 	.word	0x000006c0


	//   ....[3]....
        /*0054*/ 	.word	0x00000920


	//----- nvinfo : EIATTR_MAX_THREADS
	.align		4
.L_1179:
        /*0058*/ 	.byte	0x04, 0x05
        /*005a*/ 	.short	(.L_1181 - .L_1180)
.L_1180:
        /*005c*/ 	.word	0x00000200
        /*0060*/ 	.word	0x00000001
        /*0064*/ 	.word	0x00000001


	//----- nvinfo : EIATTR_CRS_STACK_SIZE
	.align		4
.L_1181:
        /*0068*/ 	.byte	0x04, 0x1e
        /*006a*/ 	.short	(.L_1183 - .L_1182)
.L_1182:
        /*006c*/ 	.word	0x00000000


	//----- nvinfo : EIATTR_CBANK_PARAM_SIZE
	.align		4
.L_1183:
        /*0070*/ 	.byte	0x03, 0x19
        /*0072*/ 	.short	0x0dc2


	//----- nvinfo : EIATTR_PARAM_CBANK
	.align		4
        /*0074*/ 	.byte	0x04, 0x0a
        /*0076*/ 	.short	(.L_1185 - .L_1184)
	.align		4
.L_1184:
        /*0078*/ 	.word	index@(.nv.constant0._ZN2at6native61_GLOBAL__N__44eb8e94_28_ForeachBinaryOpScalarList_cu_dda10a6925multi_tensor_apply_kernelINS1_28TensorListScalarListMetadataIfLi1EEENS1_25BinaryOpScalarListFunctorIN3c104HalfELi1ELi1ELi0EEEJNS0_7maximumIfEEEEEvT_T0_DpT1_)
        /*007c*/ 	.short	0x0210
        /*007e*/ 	.short	0x0dc2


	//----- nvinfo : EIATTR_SW_WAR
	.align		4
.L_1185:
        /*0080*/ 	.byte	0x04, 0x36
        /*0082*/ 	.short	(.L_1187 - .L_1186)
.L_1186:
        /*0084*/ 	.word	0x00000008
.L_1187:


//--------------------- .nv.info._ZN2at6native61_GLOBAL__N__44eb8e94_28_ForeachBinaryOpScalarList_cu_dda10a6925multi_tensor_apply_kernelINS1_28TensorListScalarListMetadataIfLi1EEENS1_25BinaryOpScalarListFunctorIfLi1ELi1ELi0EEEJNS0_7maximumIfEEEEEvT_T0_DpT1_ --------------------------
	.section	.nv.info._ZN2at6native61_GLOBAL__N__44eb8e94_28_ForeachBinaryOpScalarList_cu_dda10a6925multi_tensor_apply_kernelINS1_28TensorListScalarListMetadataIfLi1EEENS1_25BinaryOpScalarListFunctorIfLi1ELi1ELi0EEEJNS0_7maximumIfEEEEEvT_T0_DpT1_,"",@"SHT_CUDA_INFO"
	.sectionflags	@""
	.align	4


	//----- nvinfo : EIATTR_CUDA_API_VERSION
	.align		4
        /*0000*/ 	.byte	0x04, 0x37
        /*0002*/ 	.short	(.L_1189 - .L_1188)
.L_1188:
        /*0004*/ 	.word	0x00000082


	//----- nvinfo : EIATTR_KPARAM_INFO
	.align		4
.L_1189:
        /*0008*/ 	.byte	0x04, 0x17
        /*000a*/ 	.short	(.L_1191 - .L_1190)
.L_1190:
        /*000c*/ 	.word	0x00000000
        /*0010*/ 	.short	0x0002
        /*0012*/ 	.short	0x0dc1
        /*0014*/ 	.byte	0x00, 0xf0, 0x05, 0x00


	//----- nvinfo : EIATTR_KPARAM_INFO
	.align		4
.L_1191:
        /*0018*/ 	.byte	0x04, 0x17
        /*001a*/ 	.short	(.L_1193 - .L_1192)
.L_1192:
        /*001c*/ 	.word	0x00000000
        /*0020*/ 	.short	0x0001
        /*0022*/ 	.short	0x0dc0
        /*0024*/ 	.byte	0x00, 0xf0, 0x05, 0x00


	//----- nvinfo : EIATTR_KPARAM_INFO
	.align		4
.L_1193:
        /*0028*/ 	.byte	0x04, 0x17
        /*002a*/ 	.short	(.L_1195 - .L_1194)
.L_1194:
        /*002c*/ 	.word	0x00000000
        /*0030*/ 	.short	0x0000
        /*0032*/ 	.short	0x0000
        /*0034*/ 	.byte	0x00, 0xf0, 0x01, 0x37


	//----- nvinfo : EIATTR_SPARSE_MMA_MASK
	.align		4
.L_1195:
        /*0038*/ 	.byte	0x03, 0x50
        /*003a*/ 	.short	0x0000


	//----- nvinfo : EIATTR_MAXREG_COUNT
	.align		4
        /*003c*/ 	.byte	0x03, 0x1b
        /*003e*/ 	.short	0x0080


	//----- nvinfo : EIATTR_MERCURY_ISA_VERSION
	.align		4
        /*0040*/ 	.byte	0x03, 0x5f
        /*0042*/ 	.short	0x0101


	//----- nvinfo : EIATTR_EXIT_INSTR_OFFSETS
	.align		4
        /*0044*/ 	.byte	0x04, 0x1c
        /*0046*/ 	.short	(.L_1197 - .L_1196)


	//   ....[0]....
.L_1196:
        /*0048*/ 	.word	0x00000170


	//   ....[1]....
        /*004c*/ 	.word	0x000005e0


	//   ....[2]....
        /*0050*/ 	.word	0x00000640


	//   ....[3]....
        /*0054*/ 	.word	0x00000840


	//----- nvinfo : EIATTR_MAX_THREADS
	.align		4
.L_1197:
        /*0058*/ 	.byte	0x04, 0x05
        /*005a*/ 	.short	(.L_1199 - .L_1198)
.L_1198:
        /*005c*/ 	.word	0x00000200
        /*0060*/ 	.word	0x00000001
        /*0064*/ 	.word	0x00000001


	//----- nvinfo : EIATTR_CRS_STACK_SIZE
	.align		4
.L_1199:
        /*0068*/ 	.byte	0x04, 0x1e
        /*006a*/ 	.short	(.L_1201 - .L_1200)
.L_1200:
        /*006c*/ 	.word	0x00000000


	//----- nvinfo : EIATTR_CBANK_PARAM_SIZE
	.align		4
.L_1201:
        /*0070*/ 	.byte	0x03, 0x19
        /*0072*/ 	.short	0x0dc2


	//----- nvinfo : EIATTR_PARAM_CBANK
	.align		4
        /*0074*/ 	.byte	0x04, 0x0a
        /*0076*/ 	.short	(.L_1203 - .L_1202)
	.align		4
.L_1202:
        /*0078*/ 	.word	index@(.nv.constant0._ZN2at6native61_GLOBAL__N__44eb8e94_28_ForeachBinaryOpScalarList_cu_dda10a6925multi_tensor_apply_kernelINS1_28TensorListScalarListMetadataIfLi1EEENS1_25BinaryOpScalarListFunctorIfLi1ELi1ELi0EEEJNS0_7maximumIfEEEEEvT_T0_DpT1_)
        /*007c*/ 	.short	0x0210
        /*007e*/ 	.short	0x0dc2


	//----- nvinfo : EIATTR_SW_WAR
	.align		4
.L_1203:
        /*0080*/ 	.byte	0x04, 0x36
        /*0082*/ 	.short	(.L_1205 - .L_1204)
.L_1204:
        /*0084*/ 	.word	0x00000008
.L_1205:


//--------------------- .nv.info._ZN2at6native61_GLOBAL__N__44eb8e94_28_ForeachBinaryOpScalarList_cu_dda10a6925multi_tensor_apply_kernelINS1_28TensorListScalarListMetadataIdLi1EEENS1_25BinaryOpScalarListFunctorIdLi1ELi1ELi0EEEJNS0_7maximumIdEEEEEvT_T0_DpT1_ --------------------------
	.section	.nv.info._ZN2at6native61_GLOBAL__N__44eb8e94_28_ForeachBinaryOpScalarList_cu_dda10a6925multi_tensor_apply_kernelINS1_28TensorListScalarListMetadataIdLi1EEENS1_25BinaryOpScalarListFunctorIdLi1ELi1ELi0EEEJNS0_7maximumIdEEEEEvT_T0_DpT1_,"",@"SHT_CUDA_INFO"
	.sectionflags	@""
	.align	4


	//----- nvinfo : EIATTR_CUDA_API_VERSION
	.align		4
        /*0000*/ 	.byte	0x04, 0x37
        /*0002*/ 	.short	(.L_1207 - .L_1206)
.L_1206:
        /*0004*/ 	.word	0x00000082


	//----- nvinfo : EIATTR_KPARAM_INFO
	.align		4
.L_1207:
        /*0008*/ 	.byte	0x04, 0x17
        /*000a*/ 	.short	(.L_1209 - .L_1208)
.L_1208:
        /*000c*/ 	.word	0x00000000
        /*0010*/ 	.short	0x0002
        /*0012*/ 	.short	0x0f41
        /*0014*/ 	.byte	0x00, 0xf0, 0x05, 0x00


	//----- nvinfo : EIATTR_KPARAM_INFO
	.align		4
.L_1209:
        /*0018*/ 	.byte	0x04, 0x17
        /*001a*/ 	.short	(.L_1211 - .L_1210)
.L_1210:
        /*001c*/ 	.word	0x00000000
        /*0020*/ 	.short	0x0001
        /*0022*/ 	.short	0x0f40
        /*0024*/ 	.byte	0x00, 0xf0, 0x05, 0x00


	//----- nvinfo : EIATTR_KPARAM_INFO
	.align		4
.L_1211:
        /*0028*/ 	.byte	0x04, 0x17
        /*002a*/ 	.short	(.L_1213 - .L_1212)
.L_1212:
        /*002c*/ 	.word	0x00000000
        /*0030*/ 	.short	0x0000
        /*0032*/ 	.short	0x0000
        /*0034*/ 	.byte	0x00, 0xf0, 0x01, 0x3d


	//----- nvinfo : EIATTR_SPARSE_MMA_MASK
	.align		4
.L_1213:
        /*0038*/ 	.byte	0x03, 0x50
        /*003a*/ 	.short	0x0000


	//----- nvinfo : EIATTR_MAXREG_COUNT
	.align		4
        /*003c*/ 	.byte	0x03, 0x1b
        /*003e*/ 	.short	0x0080


	//----- nvinfo : EIATTR_MERCURY_ISA_VERSION
	.align		4
        /*0040*/ 	.byte	0x03, 0x5f
        /*0042*/ 	.short	0x0101


	//----- nvinfo : EIATTR_EXIT_INSTR_OFFSETS
	.align		4
        /*0044*/ 	.byte	0x04, 0x1c
        /*0046*/ 	.short	(.L_1215 - .L_1214)


	//   ....[0]....
.L_1214:
        /*0048*/ 	.word	0x00000150


	//   ....[1]....
        /*004c*/ 	.word	0x000005c0


	//   ....[2]....
        /*0050*/ 	.word	0x00000620


	//   ....[3]....
        /*0054*/ 	.word	0x00000880


	//----- nvinfo : EIATTR_MAX_THREADS
	.align		4
.L_1215:
        /*0058*/ 	.byte	0x04, 0x05
        /*005a*/ 	.short	(.L_1217 - .L_1216)
.L_1216:
        /*005c*/ 	.word	0x00000200
        /*0060*/ 	.word	0x00000001
        /*0064*/ 	.word	0x00000001


	//----- nvinfo : EIATTR_CRS_STACK_SIZE
	.align		4
.L_1217:
        /*0068*/ 	.byte	0x04, 0x1e
        /*006a*/ 	.short	(.L_1219 - .L_1218)
.L_1218:
        /*006c*/ 	.word	0x00000000


	//----- nvinfo : EIATTR_CBANK_PARAM_SIZE
	.align		4
.L_1219:
        /*0070*/ 	.byte	0x03, 0x19
        /*0072*/ 	.short	0x0f42


	//----- nvinfo : EIATTR_PARAM_CBANK
	.align		4
        /*0074*/ 	.byte	0x04, 0x0a
        /*0076*/ 	.short	(.L_1221 - .L_1220)
	.align		4
.L_1220:
        /*0078*/ 	.word	index@(.nv.constant0._ZN2at6native61_GLOBAL__N__44eb8e94_28_ForeachBinaryOpScalarList_cu_dda10a6925multi_tensor_apply_kernelINS1_28TensorListScalarListMetadataIdLi1EEENS1_25BinaryOpScalarListFunctorIdLi1ELi1ELi0EEEJNS0_7maximumIdEEEEEvT_T0_DpT1_)
        /*007c*/ 	.short	0x0210
        /*007e*/ 	.short	0x0f42


	//----- nvinfo : EIATTR_SW_WAR
	.align		4
.L_1221:
        /*0080*/ 	.byte	0x04, 0x36
        /*0082*/ 	.short	(.L_1223 - .L_1222)
.L_1222:
        /*0084*/ 	.word	0x00000008
.L_1223:


//--------------------- .nv.info._ZN2at6native61_GLOBAL__N__44eb8e94_28_ForeachBinaryOpScalarList_cu_dda10a6925multi_tensor_apply_kernelINS1_28TensorListScalarListMetadataIsLi1EEENS1_25BinaryOpScalarListFunctorIsLi1ELi1ELi0EEEJNS0_7maximumIsEEEEEvT_T0_DpT1_ --------------------------
	.section	.nv.info._ZN2at6native61_GLOBAL__N__44eb8e94_28_ForeachBinaryOpScalarList_cu_dda10a6925multi_tensor_apply_kernelINS1_28TensorListScalarListMetadataIsLi1EEENS1_25BinaryOpScalarListFunctorIsLi1ELi1ELi0EEEJNS0_7maximumIsEEEEEvT_T0_DpT1_,"",@"SHT_CUDA_INFO"
	.sectionflags	@""
	.align	4


	//----- nvinfo : EIATTR_CUDA_API_VERSION
	.align		4
        /*0000*/ 	.byte	0x04, 0x37
        /*0002*/ 	.short	(.L_1225 - .L_1224)
.L_1224:
        /*0004*/ 	.word	0x00000082


	//----- nvinfo : EIATTR_KPARAM_INFO
	.align		4
.L_1225:
        /*0008*/ 	.byte	0x04, 0x17
        /*000a*/ 	.short	(.L_1227 - .L_1226)
.L_1226:
        /*000c*/ 	.word	0x00000000
        /*0010*/ 	.short	0x0002
        /*0012*/ 	.short	0x0d01
        /*0014*/ 	.byte	0x00, 0xf0, 0x05, 0x00


	//----- nvinfo : EIATTR_KPARAM_INFO
	.align		4
.L_1227:
        /*0018*/ 	.byte	0x04, 0x17
        /*001a*/ 	.short	(.L_1229 - .L_1228)
.L_1228:
        /*001c*/ 	.word	0x00000000
        /*0020*/ 	.short	0x0001
        /*0022*/ 	.short	0x0d00
        /*0024*/ 	.byte	0x00, 0xf0, 0x05, 0x00


	//----- nvinfo : EIATTR_KPARAM_INFO
	.align		4
.L_1229:
        /*0028*/ 	.byte	0x04, 0x17
        /*002a*/ 	.short	(.L_1231 - .L_1230)
.L_1230:
        /*002c*/ 	.word	0x00000000
        /*0030*/ 	.short	0x0000
        /*0032*/ 	.short	0x0000
        /*0034*/ 	.byte	0x00, 0xf0, 0x01, 0x34


	//----- nvinfo : EIATTR_SPARSE_MMA_MASK
	.align		4
.L_1231:
        /*0038*/ 	.byte	0x03, 0x50
        /*003a*/ 	.short	0x0000


	//----- nvinfo : EIATTR_MAXREG_COUNT
	.align		4
        /*003c*/ 	.byte	0x03, 0x1b
        /*003e*/ 	.short	0x0080


	//----- nvinfo : EIATTR_MERCURY_ISA_VERSION
	.align		4
        /*0040*/ 	.byte	0x03, 0x5f
        /*0042*/ 	.short	0x0101


	//----- nvinfo : EIATTR_EXIT_INSTR_OFFSETS
	.align		4
        /*0044*/ 	.byte	0x04, 0x1c
        /*0046*/ 	.short	(.L_1233 - .L_1232)


	//   ....[0]....
.L_1232:
        /*0048*/ 	.word	0x00000170


	//   ....[1]....
        /*004c*/ 	.word	0x00000520


	//   ....[2]....
        /*0050*/ 	.word	0x00000580


	//   ....[3]....
        /*0054*/ 	.word	0x00000710


	//----- nvinfo : EIATTR_MAX_THREADS
	.align		4
.L_1233:
        /*0058*/ 	.byte	0x04, 0x05
        /*005a*/ 	.short	(.L_1235 - .L_1234)
.L_1234:
        /*005c*/ 	.word	0x00000200
        /*0060*/ 	.word	0x00000001
        /*0064*/ 	.word	0x00000001


	//----- nvinfo : EIATTR_CRS_STACK_SIZE
	.align		4
.L_1235:
        /*0068*/ 	.byte	0x04, 0x1e
        /*006a*/ 	.short	(.L_1237 - .L_1236)
.L_1236:
        /*006c*/ 	.word	0x00000000


	//----- nvinfo : EIATTR_CBANK_PARAM_SIZE
	.align		4
.L_1237:
        /*0070*/ 	.byte	0x03, 0x19
        /*0072*/ 	.short	0x0d02


	//----- nvinfo : EIATTR_PARAM_CBANK
	.align		4
        /*0074*/ 	.byte	0x04, 0x0a
        /*0076*/ 	.short	(.L_1239 - .L_1238)
	.align		4
.L_1238:
        /*0078*/ 	.word	index@(.nv.constant0._ZN2at6native61_GLOBAL__N__44eb8e94_28_ForeachBinaryOpScalarList_cu_dda10a6925multi_tensor_apply_kernelINS1_28TensorListScalarListMetadataIsLi1EEENS1_25BinaryOpScalarListFunctorIsLi1ELi1ELi0EEEJNS0_7maximumIsEEEEEvT_T0_DpT1_)
        /*007c*/ 	.short	0x0210
        /*007e*/ 	.short	0x0d02


	//----- nvinfo : EIATTR_SW_WAR
	.align		4
.L_1239:
        /*0080*/ 	.byte	0x04, 0x36
        /*0082*/ 	.short	(.L_1241 - .L_1240)
.L_1240:
        /*0084*/ 	.word	0x00000008
.L_1241:


//--------------------- .nv.info._ZN2at6native61_GLOBAL__N__44eb8e94_28_ForeachBinaryOpScalarList_cu_dda10a6925multi_tensor_apply_kernelINS1_28TensorListScalarListMetadataIlLi1EEENS1_25BinaryOpScalarListFunctorIlLi1ELi1ELi0EEEJNS0_7maximumIlEEEEEvT_T0_DpT1_ --------------------------
	.section	.nv.info._ZN2at6native61_GLOBAL__N__44eb8e94_28_ForeachBinaryOpScalarList_cu_dda10a6925multi_tensor_apply_kernelINS1_28TensorListScalarListMetadataIlLi1EEENS1_25BinaryOpScalarListFunctorIlLi1ELi1ELi0EEEJNS0_7maximumIlEEEEEvT_T0_DpT1_,"",@"SHT_CUDA_INFO"
	.sectionflags	@""
	.align	4


	//----- nvinfo : EIATTR_CUDA_API_VERSION
	.align		4
        /*0000*/ 	.byte	0x04, 0x37
        /*0002*/ 	.short	(.L_1243 - .L_1242)
.L_1242:
        /*0004*/ 	.word	0x00000082


	//----- nvinfo : EIATTR_KPARAM_INFO
	.align		4
.L_1243:
        /*0008*/ 	.byte	0x04, 0x17
        /*000a*/ 	.short	(.L_1245 - .L_1244)
.L_1244:
        /*000c*/ 	.word	0x00000000
        /*0010*/ 	.short	0x0002
        /*0012*/ 	.short	0x0f41
        /*0014*/ 	.byte	0x00, 0xf0, 0x05, 0x00


	//----- nvinfo : EIATTR_KPARAM_INFO
	.align		4
.L_1245:
        /*0018*/ 	.byte	0x04, 0x17
        /*001a*/ 	.short	(.L_1247 - .L_1246)
.L_1246:
        /*001c*/ 	.word	0x00000000
        /*0020*/ 	.short	0x0001
        /*0022*/ 	.short	0x0f40
        /*0024*/ 	.byte	0x00, 0xf0, 0x05, 0x00


	//----- nvinfo : EIATTR_KPARAM_INFO
	.align		4
.L_1247:
        /*0028*/ 	.byte	0x04, 0x17
        /*002a*/ 	.short	(.L_1249 - .L_1248)
.L_1248:
        /*002c*/ 	.word	0x00000000
        /*0030*/ 	.short	0x0000
        /*0032*/ 	.short	0x0000
        /*0034*/ 	.byte	0x00, 0xf0, 0x01, 0x3d


	//----- nvinfo : EIATTR_SPARSE_MMA_MASK
	.align		4
.L_1249:
        /*0038*/ 	.byte	0x03, 0x50
        /*003a*/ 	.short	0x0000


	//----- nvinfo : EIATTR_MAXREG_COUNT
	.align		4
        /*003c*/ 	.byte	0x03, 0x1b
        /*003e*/ 	.short	0x0080


	//----- nvinfo : EIATTR_MERCURY_ISA_VERSION
	.align		4
        /*0040*/ 	.byte	0x03, 0x5f
        /*0042*/ 	.short	0x0101


	//----- nvinfo : EIATTR_EXIT_INSTR_OFFSETS
	.align		4
        /*0044*/ 	.byte	0x04, 0x1c
        /*0046*/ 	.short	(.L_1251 - .L_1250)


	//   ....[0]....
.L_1250:
        /*0048*/ 	.word	0x00000150


	//   ....[1]....
        /*004c*/ 	.word	0x000005c0


	//   ....[2]....
        /*0050*/ 	.word	0x00000620


	//   ....[3]....
        /*0054*/ 	.word	0x00000880


	//----- nvinfo : EIATTR_MAX_THREADS
	.align		4
.L_1251:
        /*0058*/ 	.byte	0x04, 0x05
        /*005a*/ 	.short	(.L_1253 - .L_1252)
.L_1252:
        /*005c*/ 	.word	0x00000200
        /*0060*/ 	.word	0x00000001
        /*0064*/ 	.word	0x00000001


	//----- nvinfo : EIATTR_CRS_STACK_SIZE
	.align		4
.L_1253:
        /*0068*/ 	.byte	0x04, 0x1e
        /*006a*/ 	.short	(.L_1255 - .L_1254)
.L_1254:
        /*006c*/ 	.word	0x00000000


	//----- nvinfo : EIATTR_CBANK_PARAM_SIZE
	.align		4
.L_1255:
        /*0070*/ 	.byte	0x03, 0x19
        /*0072*/ 	.short	0x0f42


	//----- nvinfo : EIATTR_PARAM_CBANK
	.align		4
        /*0074*/ 	.byte	0x04, 0x0a
        /*0076*/ 	.short	(.L_1257 - .L_1256)
	.align		4
.L_1256:
        /*0078*/ 	.word	index@(.nv.constant0._ZN2at6native61_GLOBAL__N__44eb8e94_28_ForeachBinaryOpScalarList_cu_dda10a6925multi_tensor_apply_kernelINS1_28TensorListScalarListMetadataIlLi1EEENS1_25BinaryOpScalarListFunctorIlLi1ELi1ELi0EEEJNS0_7maximumIlEEEEEvT_T0_DpT1_)
        /*007c*/ 	.short	0x0210
        /*007e*/ 	.short	0x0f42


	//----- nvinfo : EIATTR_SW_WAR
	.align		4
.L_1257:
        /*0080*/ 	.byte	0x04, 0x36
        /*0082*/ 	.short	(.L_1259 - .L_1258)
.L_1258:
        /*0084*/ 	.word	0x00000008
.L_1259:


//--------------------- .nv.info._ZN2at6native61_GLOBAL__N__44eb8e94_28_ForeachBinaryOpScalarList_cu_dda10a6925multi_tensor_apply_kernelINS1_28TensorListScalarListMetadataIiLi1EEENS1_25BinaryOpScalarListFunctorIiLi1ELi1ELi0EEEJNS0_7maximumIiEEEEEvT_T0_DpT1_ --------------------------
	.section	.nv.info._ZN2at6native61_GLOBAL__N__44eb8e94_28_ForeachBinaryOpScalarList_cu_dda10a6925multi_tensor_apply_kernelINS1_28TensorListScalarListMetadataIiLi1EEENS1_25BinaryOpScalarListFunctorIiLi1ELi1ELi0EEEJNS0_7maximumIiEEEEEvT_T0_DpT1_,"",@"SHT_CUDA_INFO"
	.sectionflags	@""
	.align	4


	//----- nvinfo : EIATTR_CUDA_API_VERSION
	.align		4
        /*0000*/ 	.byte	0x04, 0x37
        /*0002*/ 	.short	(.L_1261 - .L_1260)
.L_1260:
        /*0004*/ 	.word	0x00000082


	//----- nvinfo : EIATTR_KPARAM_INFO
	.align		4
.L_1261:
        /*0008*/ 	.byte	0x04, 0x17
        /*000a*/ 	.short	(.L_1263 - .L_1262)
.L_1262:
        /*000c*/ 	.word	0x00000000
        /*0010*/ 	.short	0x0002
        /*0012*/ 	.short	0x0dc1
        /*0014*/ 	.byte	0x00, 0xf0, 0x05, 0x00


	//----- nvinfo : EIATTR_KPARAM_INFO
	.align		4
.L_1263:
        /*0018*/ 	.byte	0x04, 0x17
        /*001a*/ 	.short	(.L_1265 - .L_1264)
.L_1264:
        /*001c*/ 	.word	0x00000000
        /*0020*/ 	.short	0x0001
        /*0022*/ 	.short	0x0dc0
        /*0024*/ 	.byte	0x00, 0xf0, 0x05, 0x00


	//----- nvinfo : EIATTR_KPARAM_INFO
	.align		4
.L_1265:
        /*0028*/ 	.byte	0x04, 0x17
        /*002a*/ 	.short	(.L_1267 - .L_1266)
.L_1266:
        /*002c*/ 	.word	0x00000000
        /*0030*/ 	.short	0x0000
        /*0032*/ 	.short	0x0000
        /*0034*/ 	.byte	0x00, 0xf0, 0x01, 0x37


	//----- nvinfo : EIATTR_SPARSE_MMA_MASK
	.align		4
.L_1267:
        /*0038*/ 	.byte	0x03, 0x50
        /*003a*/ 	.short	0x0000


	//----- nvinfo : EIATTR_MAXREG_COUNT
	.align		4
        /*003c*/ 	.byte	0x03, 0x1b
        /*003e*/ 	.short	0x0080


	//----- nvinfo : EIATTR_MERCURY_ISA_VERSION
	.align		4
        /*0040*/ 	.byte	0x03, 0x5f
        /*0042*/ 	.short	0x0101


	//----- nvinfo : EIATTR_EXIT_INSTR_OFFSETS
	.align		4
        /*0044*/ 	.byte	0x04, 0x1c
        /*0046*/ 	.short	(.L_1269 - .L_1268)


	//   ....[0]....
.L_1268:
        /*0048*/ 	.word	0x00000170


	//   ....[1]....
        /*004c*/ 	.word	0x00000520


	//   ....[2]....
        /*0050*/ 	.word	0x00000580


	//   ....[3]....
        /*0054*/ 	.word	0x000006c0


	//----- nvinfo : EIATTR_MAX_THREADS
	.align		4
.L_1269:
        /*0058*/ 	.byte	0x04, 0x05
        /*005a*/ 	.short	(.L_1271 - .L_1270)
.L_1270:
        /*005c*/ 	.word	0x00000200
        /*0060*/ 	.word	0x00000001
        /*0064*/ 	.word	0x00000001


	//----- nvinfo : EIATTR_CRS_STACK_SIZE
	.align		4
.L_1271:
        /*0068*/ 	.byte	0x04, 0x1e
        /*006a*/ 	.short	(.L_1273 - .L_1272)
.L_1272:
        /*006c*/ 	.word	0x00000000


	//----- nvinfo : EIATTR_CBANK_PARAM_SIZE
	.align		4
.L_1273:
        /*0070*/ 	.byte	0x03, 0x19
        /*0072*/ 	.short	0x0dc2


	//----- nvinfo : EIATTR_PARAM_CBANK
	.align		4
        /*0074*/ 	.byte	0x04, 0x0a
        /*0076*/ 	.short	(.L_1275 - .L_1274)
	.align		4
.L_1274:
        /*0078*/ 	.word	index@(.nv.constant0._ZN2at6native61_GLOBAL__N__44eb8e94_28_ForeachBinaryOpScalarList_cu_dda10a6925multi_tensor_apply_kernelINS1_28TensorListScalarListMetadataIiLi1EEENS1_25BinaryOpScalarListFunctorIiLi1ELi1ELi0EEEJNS0_7maximumIiEEEEEvT_T0_DpT1_)
        /*007c*/ 	.short	0x0210
        /*007e*/ 	.short	0x0dc2


	//----- nvinfo : EIATTR_SW_WAR
	.align		4
.L_1275:
        /*0080*/ 	.byte	0x04, 0x36
        /*0082*/ 	.short	(.L_1277 - .L_1276)
.L_1276:
        /*0084*/ 	.word	0x00000008
.L_1277:


//--------------------- .nv.info._ZN2at6native61_GLOBAL__N__44eb8e94_28_ForeachBinaryOpScalarList_cu_dda10a6925multi_tensor_apply_kernelINS1_28TensorListScalarListMetadataIaLi1EEENS1_25BinaryOpScalarListFunctorIaLi1ELi1ELi0EEEJNS0_7maximumIaEEEEEvT_T0_DpT1_ --------------------------
	.section	.nv.info._ZN2at6native61_GLOBAL__N__44eb8e94_28_ForeachBinaryOpScalarList_cu_dda10a6925multi_tensor_apply_kernelINS1_28TensorListScalarListMetadataIaLi1EEENS1_25BinaryOpScalarListFunctorIaLi1ELi1ELi0EEEJNS0_7maximumIaEEEEEvT_T0_DpT1_,"",@"SHT_CUDA_INFO"
	.sectionflags	@""
	.align	4


	//----- nvinfo : EIATTR_CUDA_API_VERSION
	.align		4
        /*0000*/ 	.byte	0x04, 0x37
        /*0002*/ 	.short	(.L_1279 - .L_1278)
.L_1278:
        /*0004*/ 	.word	0x00000082


	//----- nvinfo : EIATTR_KPARAM_INFO
	.align		4
.L_1279:
        /*0008*/ 	.byte	0x04, 0x17
        /*000a*/ 	.short	(.L_1281 - .L_1280)
.L_1280:
        /*000c*/ 	.word	0x00000000
        /*0010*/ 	.short	0x0002
        /*0012*/ 	.short	0x0ca1
        /*0014*/ 	.byte	0x00, 0xf0, 0x05, 0x00


	//----- nvinfo : EIATTR_KPARAM_INFO
	.align		4
.L_1281:
        /*0018*/ 	.byte	0x04, 0x17
        /*001a*/ 	.short	(.L_1283 - .L_1282)
.L_1282:
        /*001c*/ 	.word	0x00000000
        /*0020*/ 	.short	0x0001
        /*0022*/ 	.short	0x0ca0
        /*0024*/ 	.byte	0x00, 0xf0, 0x05, 0x00


	//----- nvinfo : EIATTR_KPARAM_INFO
	.align		4
.L_1283:
        /*0028*/ 	.byte	0x04, 0x17
        /*002a*/ 	.short	(.L_1285 - .L_1284)
.L_1284:
        /*002c*/ 	.word	0x00000000
        /*0030*/ 	.short	0x0000
        /*0032*/ 	.short	0x0000
        /*0034*/ 	.byte	0x00, 0xf0, 0x81, 0x32


	//----- nvinfo : EIATTR_SPARSE_MMA_MASK
	.align		4
.L_1285:
        /*0038*/ 	.byte	0x03, 0x50
        /*003a*/ 	.short	0x0000


	//----- nvinfo : EIATTR_MAXREG_COUNT
	.align		4
        /*003c*/ 	.byte	0x03, 0x1b
        /*003e*/ 	.short	0x0080


	//----- nvinfo : EIATTR_MERCURY_ISA_VERSION
	.align		4
        /*0040*/ 	.byte	0x03, 0x5f
        /*0042*/ 	.short	0x0101


	//----- nvinfo : EIATTR_EXIT_INSTR_OFFSETS
	.align		4
        /*0044*/ 	.byte	0x04, 0x1c
        /*0046*/ 	.short	(.L_1287 - .L_1286)


	//   ....[0]....
.L_1286:
        /*0048*/ 	.word	0x00000150


	//   ....[1]....
        /*004c*/ 	.word	0x00000580


	//   ....[2]....
        /*0050*/ 	.word	0x000005e0


	//   ....[3]....
        /*0054*/ 	.word	0x000007f0


	//----- nvinfo : EIATTR_MAX_THREADS
	.align		4
.L_1287:
        /*0058*/ 	.byte	0x04, 0x05
        /*005a*/ 	.short	(.L_1289 - .L_1288)
.L_1288:
        /*005c*/ 	.word	0x00000200
        /*0060*/ 	.word	0x00000001
        /*0064*/ 	.word	0x00000001


	//----- nvinfo : EIATTR_CRS_STACK_SIZE
	.align		4
.L_1289:
        /*0068*/ 	.byte	0x04, 0x1e
        /*006a*/ 	.short	(.L_1291 - .L_1290)
.L_1290:
        /*006c*/ 	.word	0x00000000


	//----- nvinfo : EIATTR_CBANK_PARAM_SIZE
	.align		4
.L_1291:
        /*0070*/ 	.byte	0x03, 0x19
        /*0072*/ 	.short	0x0ca2


	//----- nvinfo : EIATTR_PARAM_CBANK
	.align		4
        /*0074*/ 	.byte	0x04, 0x0a
        /*0076*/ 	.short	(.L_1293 - .L_1292)
	.align		4
.L_1292:
        /*0078*/ 	.word	index@(.nv.constant0._ZN2at6native61_GLOBAL__N__44eb8e94_28_ForeachBinaryOpScalarList_cu_dda10a6925multi_tensor_apply_kernelINS1_28TensorListScalarListMetadataIaLi1EEENS1_25BinaryOpScalarListFunctorIaLi1ELi1ELi0EEEJNS0_7maximumIaEEEEEvT_T0_DpT1_)
        /*007c*/ 	.short	0x0210
        /*007e*/ 	.short	0x0ca2


	//----- nvinfo : EIATTR_SW_WAR
	.align		4
.L_1293:
        /*0080*/ 	.byte	0x04, 0x36
        /*0082*/ 	.short	(.L_1295 - .L_1294)
.L_1294:
        /*0084*/ 	.word	0x00000008
.L_1295:


//--------------------- .nv.info._ZN2at6native61_GLOBAL__N__44eb8e94_28_ForeachBinaryOpScalarList_cu_dda10a6925multi_tensor_apply_kernelINS1_28TensorListScalarListMetadataIhLi1EEENS1_25BinaryOpScalarListFunctorIhLi1ELi1ELi0EEEJNS0_7maximumIhEEEEEvT_T0_DpT1_ --------------------------
	.section	.nv.info._ZN2at6native61_GLOBAL__N__44eb8e94_28_ForeachBinaryOpScalarList_cu_dda10a6925multi_tensor_apply_kernelINS1_28TensorListScalarListMetadataIhLi1EEENS1_25BinaryOpScalarListFunctorIhLi1ELi1ELi0EEEJNS0_7maximumIhEEEEEvT_T0_DpT1_,"",@"SHT_CUDA_INFO"
	.sectionflags	@""
	.align	4


	//----- nvinfo : EIATTR_CUDA_API_VERSION
	.align		4
        /*0000*/ 	.byte	0x04, 0x37
        /*0002*/ 	.short	(.L_1297 - .L_1296)
.L_1296:
        /*0004*/ 	.word	0x00000082


	//----- nvinfo : EIATTR_KPARAM_INFO
	.align		4
.L_1297:
        /*0008*/ 	.byte	0x04, 0x17
        /*000a*/ 	.short	(.L_1299 - .L_1298)
.L_1298:
        /*000c*/ 	.word	0x00000000
        /*0010*/ 	.short	0x0002
        /*0012*/ 	.short	0x0ca1
        /*0014*/ 	.byte	0x00, 0xf0, 0x05, 0x00


	//----- nvinfo : EIATTR_KPARAM_INFO
	.align		4
.L_1299:
        /*0018*/ 	.byte	0x04, 0x17
        /*001a*/ 	.short	(.L_1301 - .L_1300)
.L_1300:
        /*001c*/ 	.word	0x00000000
        /*0020*/ 	.short	0x0001
        /*0022*/ 	.short	0x0ca0
        /*0024*/ 	.byte	0x00, 0xf0, 0x05, 0x00


	//----- nvinfo : EIATTR_KPARAM_INFO
	.align		4
.L_1301:
        /*0028*/ 	.byte	0x04, 0x17
        /*002a*/ 	.short	(.L_1303 - .L_1302)
.L_1302:
        /*002c*/ 	.word	0x00000000
        /*0030*/ 	.short	0x0000
        /*0032*/ 	.short	0x0000
        /*0034*/ 	.byte	0x00, 0xf0, 0x81, 0x32


	//----- nvinfo : EIATTR_SPARSE_MMA_MASK
	.align		4
.L_1303:
        /*0038*/ 	.byte	0x03, 0x50
        /*003a*/ 	.short	0x0000


	//----- nvinfo : EIATTR_MAXREG_COUNT
	.align		4
        /*003c*/ 	.byte	0x03, 0x1b
        /*003e*/ 	.short	0x0080


	//----- nvinfo : EIATTR_MERCURY_ISA_VERSION
	.align		4
        /*0040*/ 	.byte	0x03, 0x5f
        /*0042*/ 	.short	0x0101


	//----- nvinfo : EIATTR_EXIT_INSTR_OFFSETS
	.align		4
        /*0044*/ 	.byte	0x04, 0x1c
        /*0046*/ 	.short	(.L_1305 - .L_1304)


	//   ....[0]....
.L_1304:
        /*0048*/ 	.word	0x00000150


	//   ....[1]....
        /*004c*/ 	.word	0x00000540


	//   ....[2]....
        /*0050*/ 	.word	0x000005a0


	//   ....[3]....
        /*0054*/ 	.word	0x00000750


	//----- nvinfo : EIATTR_MAX_THREADS
	.align		4
.L_1305:
        /*0058*/ 	.byte	0x04, 0x05
        /*005a*/ 	.short	(.L_1307 - .L_1306)
.L_1306:
        /*005c*/ 	.word	0x00000200
        /*0060*/ 	.word	0x00000001
        /*0064*/ 	.word	0x00000001


	//----- nvinfo : EIATTR_CRS_STACK_SIZE
	.align		4
.L_1307:
        /*0068*/ 	.byte	0x04, 0x1e
        /*006a*/ 	.short	(.L_1309 - .L_1308)
.L_1308:
        /*006c*/ 	.word	0x00000000


	//----- nvinfo : EIATTR_CBANK_PARAM_SIZE
	.align		4
.L_1309:
        /*0070*/ 	.byte	0x03, 0x19
        /*0072*/ 	.short	0x0ca2


	//----- nvinfo : EIATTR_PARAM_CBANK
	.align		4
        /*0074*/ 	.byte	0x04, 0x0a
        /*0076*/ 	.short	(.L_1311 - .L_1310)
	.align		4
.L_1310:
        /*0078*/ 	.word	index@(.nv.constant0._ZN2at6native61_GLOBAL__N__44eb8e94_28_ForeachBinaryOpScalarList_cu_dda10a6925multi_tensor_apply_kernelINS1_28TensorListScalarListMetadataIhLi1EEENS1_25BinaryOpScalarListFunctorIhLi1ELi1ELi0EEEJNS0_7maximumIhEEEEEvT_T0_DpT1_)
        /*007c*/ 	.short	0x0210
        /*007e*/ 	.short	0x0ca2


	//----- nvinfo : EIATTR_SW_WAR
	.align		4
.L_1311:
        /*0080*/ 	.byte	0x04, 0x36
        /*0082*/ 	.short	(.L_1313 - .L_1312)
.L_1312:
        /*0084*/ 	.word	0x00000008
.L_1313:


//--------------------- .nv.info._ZN2at6native61_GLOBAL__N__44eb8e94_28_ForeachBinaryOpScalarList_cu_dda10a6925multi_tensor_apply_kernelINS1_28TensorListScalarListMetadataIfLi2EEENS1_25BinaryOpScalarListFunctorIN3c108BFloat16ELi2ELi1ELi1EEEJNS0_7minimumIfEEEEEvT_T0_DpT1_ --------------------------
	.section	.nv.info._ZN2at6native61_GLOBAL__N__44eb8e94_28_ForeachBinaryOpScalarList_cu_dda10a6925multi_tensor_apply_kernelINS1_28TensorListScalarListMetadataIfLi2EEENS1_25BinaryOpScalarListFunctorIN3c108BFloat16ELi2ELi1ELi1EEEJNS0_7minimumIfEEEEEvT_T0_DpT1_,"",@"SHT_CUDA_INFO"
	.sectionflags	@""
	.align	4


	//----- nvinfo : EIATTR_CUDA_API_VERSION
	.align		4
        /*0000*/ 	.byte	0x04, 0x37
        /*0002*/ 	.short	(.L_1315 - .L_1314)
.L_1314:
        /*0004*/ 	.word	0x00000082


	//----- nvinfo : EIATTR_KPARAM_INFO
	.align		4
.L_1315:
        /*0008*/ 	.byte	0x04, 0x17
        /*000a*/ 	.short	(.L_1317 - .L_1316)
.L_1316:
        /*000c*/ 	.word	0x00000000
        /*0010*/ 	.short	0x0002
        /*0012*/ 	.short	0x0d41
        /*0014*/ 	.byte	0x00, 0xf0, 0x05, 0x00


	//----- nvinfo : EIATTR_KPARAM_INFO
	.align		4
.L_1317:
        /*0018*/ 	.byte	0x04, 0x17
        /*001a*/ 	.short	(.L_1319 - .L_1318)
.L_1318:
        /*001c*/ 	.word	0x00000000
        /*0020*/ 	.short	0x0001
        /*0022*/ 	.short	0x0d40
        /*0024*/ 	.byte	0x00, 0xf0, 0x05, 0x00


	//----- nvinfo : EIATTR_KPARAM_INFO
	.align		4
.L_1319:
        /*0028*/ 	.byte	0x04, 0x17
        /*002a*/ 	.short	(.L_1321 - .L_1320)
.L_1320:
        /*002c*/ 	.word	0x00000000
        /*0030*/ 	.short	0x0000
        /*0032*/ 	.short	0x0000
        /*0034*/ 	.byte	0x00, 0xf0, 0x01, 0x35


	//----- nvinfo : EIATTR_SPARSE_MMA_MASK
	.align		4
.L_1321:
        /*0038*/ 	.byte	0x03, 0x50
        /*003a*/ 	.short	0x0000


	//----- nvinfo : EIATTR_MAXREG_COUNT
	.align		4
        /*003c*/ 	.byte	0x03, 0x1b
        /*003e*/ 	.short	0x0080


	//----- nvinfo : EIATTR_MERCURY_ISA_VERSION
	.align		4
        /*0040*/ 	.byte	0x03, 0x5f
        /*0042*/ 	.short	0x0101


	//----- nvinfo : EIATTR_EXIT_INSTR_OFFSETS
	.align		4
        /*0044*/ 	.byte	0x04, 0x1c
        /*0046*/ 	.short	(.L_1323 - .L_1322)


	//   ....[0]....
.L_1322:
        /*0048*/ 	.word	0x00000190


	//   ....[1]....
        /*004c*/ 	.word	0x00000740


	//   ....[2]....
        /*0050*/ 	.word	0x000007a0


	//   ....[3]....
        /*0054*/ 	.word	0x00000a60


	//----- nvinfo : EIATTR_MAX_THREADS
	.align		4
.L_1323:
        /*0058*/ 	.byte	0x04, 0x05
        /*005a*/ 	.short	(.L_1325 - .L_1324)
.L_1324:
        /*005c*/ 	.word	0x00000200
        /*0060*/ 	.word	0x00000001
        /*0064*/ 	.word	0x00000001


	//----- nvinfo : EIATTR_CRS_STACK_SIZE
	.align		4
.L_1325:
        /*0068*/ 	.byte	0x04, 0x1e
        /*006a*/ 	.short	(.L_1327 - .L_1326)
.L_1326:
        /*006c*/ 	.word	0x00000000


	//----- nvinfo : EIATTR_CBANK_PARAM_SIZE
	.align		4
.L_1327:
        /*0070*/ 	.byte	0x03, 0x19
        /*0072*/ 	.short	0x0d42


	//----- nvinfo : EIATTR_PARAM_CBANK
	.align		4
        /*0074*/ 	.byte	0x04, 0x0a
        /*0076*/ 	.short	(.L_1329 - .L_1328)
	.align		4
.L_1328:
        /*0078*/ 	.word	index@(.nv.constant0._ZN2at6native61_GLOBAL__N__44eb8e94_28_ForeachBinaryOpScalarList_cu_dda10a6925multi_tensor_apply_kernelINS1_28TensorListScalarListMetadataIfLi2EEENS1_25BinaryOpScalarListFunctorIN3c108BFloat16ELi2ELi1ELi1EEEJNS0_7minimumIfEEEEEvT_T0_DpT1_)
        /*007c*/ 	.short	0x0210
        /*007e*/ 	.short	0x0d42


	//----- nvinfo : EIATTR_SW_WAR
	.align		4
.L_1329:
        /*0080*/ 	.byte	0x04, 0x36
        /*0082*/ 	.short	(.L_1331 - .L_1330)
.L_1330:
        /*0084*/ 	.word	0x00000008
.L_1331:


//--------------------- .nv.info._ZN2at6native61_GLOBAL__N__44eb8e94_28_ForeachBinaryOpScalarList_cu_dda10a6925multi_tensor_apply_kernelINS1_28TensorListScalarListMetadataIfLi2EEENS1_25BinaryOpScalarListFunctorIN3c104HalfELi2ELi1ELi1EEEJNS0_7minimumIfEEEEEvT_T0_DpT1_ --------------------------
	.section	.nv.info._ZN2at6native61_GLOBAL__N__44eb8e94_28_ForeachBinaryOpScalarList_cu_dda10a6925multi_tensor_apply_kernelINS1_28TensorListScalarListMetadataIfLi2EEENS1_25BinaryOpScalarListFunctorIN3c104HalfELi2ELi1ELi1EEEJNS0_7minimumIfEEEEEvT_T0_DpT1_,"",@"SHT_CUDA_INFO"
	.sectionflags	@""
	.align	4


	//----- nvinfo : EIATTR_CUDA_API_VERSION
	.align		4
        /*0000*/ 	.byte	0x04, 0x37
        /*0002*/ 	.short	(.L_1333 - .L_1332)
.L_1332:
        /*0004*/ 	.word	0x00000082


	//----- nvinfo : EIATTR_KPARAM_INFO
	.align		4
.L_1333:
        /*0008*/ 	.byte	0x04, 0x17
        /*000a*/ 	.short	(.L_1335 - .L_1334)
.L_1334:
        /*000c*/ 	.word	0x00000000
        /*0010*/ 	.short	0x0002
        /*0012*/ 	.short	0x0d41
        /*0014*/ 	.byte	0x00, 0xf0, 0x05, 0x00


	//----- nvinfo : EIATTR_KPARAM_INFO
	.align		4
.L_1335:
        /*0018*/ 	.byte	0x04, 0x17
        /*001a*/ 	.short	(.L_1337 - .L_1336)
.L_1336:
        /*001c*/ 	.word	0x00000000
        /*0020*/ 	.short	0x0001
        /*0022*/ 	.short	0x0d40
        /*0024*/ 	.byte	0x00, 0xf0, 0x05, 0x00


	//----- nvinfo : EIATTR_KPARAM_INFO
	.align		4
.L_1337:
        /*0028*/ 	.byte	0x04, 0x17
        /*002a*/ 	.short	(.L_1339 - .L_1338)
.L_1338:
        /*002c*/ 	.word	0x00000000
        /*0030*/ 	.short	0x0000
        /*0032*/ 	.short	0x0000
        /*0034*/ 	.byte	0x00, 0xf0, 0x01, 0x35


	//----- nvinfo : EIATTR_SPARSE_MMA_MASK
	.align		4
.L_1339:
        /*0038*/ 	.byte	0x03, 0x50
        /*003a*/ 	.short	0x0000


	//----- nvinfo : EIATTR_MAXREG_COUNT
	.align		4
        /*003c*/ 	.byte	0x03, 0x1b
        /*003e*/ 	.short	0x0080


	//----- nvinfo : EIATTR_MERCURY_ISA_VERSION
	.align		4
        /*0040*/ 	.byte	0x03, 0x5f
        /*0042*/ 	.short	0x0101


	//----- nvinfo : EIATTR_EXIT_INSTR_OFFSETS
	.align		4
        /*0044*/ 	.byte	0x04, 0x1c
        /*0046*/ 	.short	(.L_1341 - .L_1340)


	//   ....[0]....
.L_1340:
        /*0048*/ 	.word	0x00000190


	//   ....[1]....
        /*004c*/ 	.word	0x00000700


	//   ....[2]....
        /*0050*/ 	.word	0x00000760


	//   ....[3]....
        /*0054*/ 	.word	0x00000a00


	//----- nvinfo : EIATTR_MAX_THREADS
	.align		4
.L_1341:
        /*0058*/ 	.byte	0x04, 0x05
        /*005a*/ 	.short	(.L_1343 - .L_1342)
.L_1342:
        /*005c*/ 	.word	0x00000200
        /*0060*/ 	.word	0x00000001
        /*0064*/ 	.word	0x00000001


	//----- nvinfo : EIATTR_CRS_STACK_SIZE
	.align		4
.L_1343:
        /*0068*/ 	.byte	0x04, 0x1e
        /*006a*/ 	.short	(.L_1345 - .L_1344)
.L_1344:
        /*006c*/ 	.word	0x00000000


	//----- nvinfo : EIATTR_CBANK_PARAM_SIZE
	.align		4
.L_1345:
        /*0070*/ 	.byte	0x03, 0x19
        /*0072*/ 	.short	0x0d42


	//----- nvinfo : EIATTR_PARAM_CBANK
	.align		4
        /*0074*/ 	.byte	0x04, 0x0a
        /*0076*/ 	.short	(.L_1347 - .L_1346)
	.align		4
.L_1346:
        /*0078*/ 	.word	index@(.nv.constant0._ZN2at6native61_GLOBAL__N__44eb8e94_28_ForeachBinaryOpScalarList_cu_dda10a6925multi_tensor_apply_kernelINS1_28TensorListScalarListMetadataIfLi2EEENS1_25BinaryOpScalarListFunctorIN3c104HalfELi2ELi1ELi1EEEJNS0_7minimumIfEEEEEvT_T0_DpT1_)
        /*007c*/ 	.short	0x0210
        /*007e*/ 	.short	0x0d42


	//----- nvinfo : EIATTR_SW_WAR
	.align		4
.L_1347:
        /*0080*/ 	.byte	0x04, 0x36
        /*0082*/ 	.short	(.L_1349 - .L_1348)
.L_1348:
        /*0084*/ 	.word	0x00000008
.L_1349:


//--------------------- .nv.info._ZN2at6native61_GLOBAL__N__44eb8e94_28_ForeachBinaryOpScalarList_cu_dda10a6925multi_tensor_apply_kernelINS1_28TensorListScalarListMetadataIfLi2EEENS1_25BinaryOpScalarListFunctorIfLi2ELi1ELi1EEEJNS0_7minimumIfEEEEEvT_T0_DpT1_ --------------------------
	.section	.nv.info._ZN2at6native61_GLOBAL__N__44eb8e94_28_ForeachBinaryOpScalarList_cu_dda10a6925multi_tensor_apply_kernelINS1_28TensorListScalarListMetadataIfLi2EEENS1_25BinaryOpScalarListFunctorIfLi2ELi1ELi1EEEJNS0_7minimumIfEEEEEvT_T0_DpT1_,"",@"SHT_CUDA_INFO"
	.sectionflags	@""
	.align	4


	//----- nvinfo : EIATTR_CUDA_API_VERSION
	.align		4
        /*0000*/ 	.byte	0x04, 0x37
        /*0002*/ 	.short	(.L_1351 - .L_1350)
.L_1350:
        /*0004*/ 	.word	0x00000082


	//----- nvinfo : EIATTR_KPARAM_INFO
	.align		4
.L_1351:
        /*0008*/ 	.byte	0x04, 0x17
        /*000a*/ 	.short	(.L_1353 - .L_1352)
.L_1352:
        /*000c*/ 	.word	0x00000000
        /*0010*/ 	.short	0x0002
        /*0012*/ 	.short	0x0d41
        /*0014*/ 	.byte	0x00, 0xf0, 0x05, 0x00


	//----- nvinfo : EIATTR_KPARAM_INFO
	.align		4
.L_1353:
        /*0018*/ 	.byte	0x04, 0x17
        /*001a*/ 	.short	(.L_1355 - .L_1354)
.L_1354:
        /*001c*/ 	.word	0x00000000
        /*0020*/ 	.short	0x0001
        /*0022*/ 	.short	0x0d40
        /*0024*/ 	.byte	0x00, 0xf0, 0x05, 0x00


	//----- nvinfo : EIATTR_KPARAM_INFO
	.align		4
.L_1355:
        /*0028*/ 	.byte	0x04, 0x17
        /*002a*/ 	.short	(.L_1357 - .L_1356)
.L_1356:
        /*002c*/ 	.word	0x00000000
        /*0030*/ 	.short	0x0000
        /*0032*/ 	.short	0x0000
        /*0034*/ 	.byte	0x00, 0xf0, 0x01, 0x35


	//----- nvinfo : EIATTR_SPARSE_MMA_MASK
	.align		4
.L_1357:
        /*0038*/ 	.byte	0x03, 0x50
        /*003a*/ 	.short	0x0000


	//----- nvinfo : EIATTR_MAXREG_COUNT
	.align		4
        /*003c*/ 	.byte	0x03, 0x1b
        /*003e*/ 	.short	0x0080


	//----- nvinfo : EIATTR_MERCURY_ISA_VERSION
	.align		4
        /*0040*/ 	.byte	0x03, 0x5f
        /*0042*/ 	.short	0x0101


	//----- nvinfo : EIATTR_EXIT_INSTR_OFFSETS
	.align		4
        /*0044*/ 	.byte	0x04, 0x1c
        /*0046*/ 	.short	(.L_1359 - .L_1358)


	//   ....[0]....
.L_1358:
        /*0048*/ 	.word	0x00000190


	//   ....[1]....
        /*004c*/ 	.word	0x00000680


	//   ....[2]....
        /*0050*/ 	.word	0x000006e0


	//   ....[3]....
        /*0054*/ 	.word	0x00000920


	//----- nvinfo : EIATTR_MAX_THREADS
	.align		4
.L_1359:
        /*0058*/ 	.byte	0x04, 0x05
        /*005a*/ 	.short	(.L_1361 - .L_1360)
.L_1360:
        /*005c*/ 	.word	0x00000200
        /*0060*/ 	.word	0x00000001
        /*0064*/ 	.word	0x00000001


	//----- nvinfo : EIATTR_CRS_STACK_SIZE
	.align		4
.L_1361:
        /*0068*/ 	.byte	0x04, 0x1e
        /*006a*/ 	.short	(.L_1363 - .L_1362)
.L_1362:
        /*006c*/ 	.word	0x00000000


	//----- nvinfo : EIATTR_CBANK_PARAM_SIZE
	.align		4
.L_1363:
        /*0070*/ 	.byte	0x03, 0x19
        /*0072*/ 	.short	0x0d42


	//----- nvinfo : EIATTR_PARAM_CBANK
	.align		4
        /*0074*/ 	.byte	0x04, 0x0a
        /*0076*/ 	.short	(.L_1365 - .L_1364)
	.align		4
.L_1364:
        /*0078*/ 	.word	index@(.nv.constant0._ZN2at6native61_GLOBAL__N__44eb8e94_28_ForeachBinaryOpScalarList_cu_dda10a6925multi_tensor_apply_kernelINS1_28TensorListScalarListMetadataIfLi2EEENS1_25BinaryOpScalarListFunctorIfLi2ELi1ELi1EEEJNS0_7minimumIfEEEEEvT_T0_DpT1_)
        /*007c*/ 	.short	0x0210
        /*007e*/ 	.short	0x0d42


	//----- nvinfo : EIATTR_SW_WAR
	.align		4
.L_1365:
        /*0080*/ 	.byte	0x04, 0x36
        /*0082*/ 	.short	(.L_1367 - .L_1366)
.L_1366:
        /*0084*/ 	.word	0x00000008
.L_1367:


//--------------------- .nv.info._ZN2at6native61_GLOBAL__N__44eb8e94_28_ForeachBinaryOpScalarList_cu_dda10a6925multi_tensor_apply_kernelINS1_28TensorListScalarListMetadataIdLi2EEENS1_25BinaryOpScalarListFunctorIdLi2ELi1ELi1EEEJNS0_7minimumIdEEEEEvT_T0_DpT1_ --------------------------
	.section	.nv.info._ZN2at6native61_GLOBAL__N__44eb8e94_28_ForeachBinaryOpScalarList_cu_dda10a6925multi_tensor_apply_kernelINS1_28TensorListScalarListMetadataIdLi2EEENS1_25BinaryOpScalarListFunctorIdLi2ELi1ELi1EEEJNS0_7minimumIdEEEEEvT_T0_DpT1_,"",@"SHT_CUDA_INFO"
	.sectionflags	@""
	.align	4


	//----- nvinfo : EIATTR_CUDA_API_VERSION
	.align		4
        /*0000*/ 	.byte	0x04, 0x37
        /*0002*/ 	.short	(.L_1369 - .L_1368)
.L_1368:
        /*0004*/ 	.word	0x00000082


	//----- nvinfo : EIATTR_KPARAM_INFO
	.align		4
.L_1369:
        /*0008*/ 	.byte	0x04, 0x17
        /*000a*/ 	.short	(.L_1371 - .L_1370)
.L_1370:
        /*000c*/ 	.word	0x00000000
        /*0010*/ 	.short	0x0002
        /*0012*/ 	.short	0x0e41
        /*0014*/ 	.byte	0x00, 0xf0, 0x05, 0x00


	//----- nvinfo : EIATTR_KPARAM_INFO
	.align		4
.L_1371:
        /*0018*/ 	.byte	0x04, 0x17
        /*001a*/ 	.short	(.L_1373 - .L_1372)
.L_1372:
        /*001c*/ 	.word	0x00000000
        /*0020*/ 	.short	0x0001
        /*0022*/ 	.short	0x0e40
        /*0024*/ 	.byte	0x00, 0xf0, 0x05, 0x00


	//----- nvinfo : EIATTR_KPARAM_INFO
	.align		4
.L_1373:
        /*0028*/ 	.byte	0x04, 0x17
        /*002a*/ 	.short	(.L_1375 - .L_1374)
.L_1374:
        /*002c*/ 	.word	0x00000000
        /*0030*/ 	.short	0x0000
        /*0032*/ 	.short	0x0000
        /*0034*/ 	.byte	0x00, 0xf0, 0x01, 0x39


	//----- nvinfo : EIATTR_SPARSE_MMA_MASK
	.align		4
.L_1375:
        /*0038*/ 	.byte	0x03, 0x50
        /*003a*/ 	.short	0x0000


	//----- nvinfo : EIATTR_MAXREG_COUNT
	.align		4
        /*003c*/ 	.byte	0x03, 0x1b
        /*003e*/ 	.short	0x0080


	//----- nvinfo : EIATTR_MERCURY_ISA_VERSION
	.align		4
        /*0040*/ 	.byte	0x03, 0x5f
        /*0042*/ 	.short	0x0101


	//----- nvinfo : EIATTR_EXIT_INSTR_OFFSETS
	.align		4
        /*0044*/ 	.byte	0x04, 0x1c
        /*0046*/ 	.short	(.L_1377 - .L_1376)


	//   ....[0]....
.L_1376:
        /*0048*/ 	.word	0x00000190


	//   ....[1]....
        /*004c*/ 	.word	0x00000680


	//   ....[2]....
        /*0050*/ 	.word	0x000006e0


	//   ....[3]....
        /*0054*/ 	.word	0x000009c0


	//----- nvinfo : EIATTR_MAX_THREADS
	.align		4
.L_1377:
        /*0058*/ 	.byte	0x04, 0x05
        /*005a*/ 	.short	(.L_1379 - .L_1378)
.L_1378:
        /*005c*/ 	.word	0x00000200
        /*0060*/ 	.word	0x00000001
        /*0064*/ 	.word	0x00000001


	//----- nvinfo : EIATTR_CRS_STACK_SIZE
	.align		4
.L_1379:
        /*0068*/ 	.byte	0x04, 0x1e
        /*006a*/ 	.short	(.L_1381 - .L_1380)
.L_1380:
        /*006c*/ 	.word	0x00000000


	//----- nvinfo : EIATTR_CBANK_PARAM_SIZE
	.align		4
.L_1381:
        /*0070*/ 	.byte	0x03, 0x19
        /*0072*/ 	.short	0x0e42


	//----- nvinfo : EIATTR_PARAM_CBANK
	.align		4
        /*0074*/ 	.byte	0x04, 0x0a
        /*0076*/ 	.short	(.L_1383 - .L_1382)
	.align		4
.L_1382:
        /*0078*/ 	.word	index@(.nv.constant0._ZN2at6native61_GLOBAL__N__44eb8e94_28_ForeachBinaryOpScalarList_cu_dda10a6925multi_tensor_apply_kernelINS1_28TensorListScalarListMetadataIdLi2EEENS1_25BinaryOpScalarListFunctorIdLi2ELi1ELi1EEEJNS0_7minimumIdEEEEEvT_T0_DpT1_)
        /*007c*/ 	.short	0x0210
        /*007e*/ 	.short	0x0e42


	//----- nvinfo : EIATTR_SW_WAR
	.align		4
.L_1383:
        /*0080*/ 	.byte	0x04, 0x36
        /*0082*/ 	.short	(.L_1385 - .L_1384)
.L_1384:
        /*0084*/ 	.word	0x00000008
.L_1385:


//--------------------- .nv.info._ZN2at6native61_GLOBAL__N__44eb8e94_28_ForeachBinaryOpScalarList_cu_dda10a6925multi_tensor_apply_kernelINS1_28TensorListScalarListMetadataIsLi2EEENS1_25BinaryOpScalarListFunctorIsLi2ELi1ELi1EEEJNS0_7minimumIsEEEEEvT_T0_DpT1_ --------------------------
	.section	.nv.info._ZN2at6native61_GLOBAL__N__44eb8e94_28_ForeachBinaryOpScalarList_cu_dda10a6925multi_tensor_apply_kernelINS1_28TensorListScalarListMetadataIsLi2EEENS1_25BinaryOpScalarListFunctorIsLi2ELi1ELi1EEEJNS0_7minimumIsEEEEEvT_T0_DpT1_,"",@"SHT_CUDA_INFO"
	.sectionflags	@""
	.align	4


	//----- nvinfo : EIATTR_CUDA_API_VERSION
	.align		4
        /*0000*/ 	.byte	0x04, 0x37
        /*0002*/ 	.short	(.L_1387 - .L_1386)
.L_1386:
        /*0004*/ 	.word	0x00000082


	//----- nvinfo : EIATTR_KPARAM_INFO
	.align		4
.L_1387:
        /*0008*/ 	.byte	0x04, 0x17
        /*000a*/ 	.short	(.L_1389 - .L_1388)
.L_1388:
        /*000c*/ 	.word	0x00000000
        /*0010*/ 	.short	0x0002
        /*0012*/ 	.short	0x0cc1
        /*0014*/ 	.byte	0x00, 0xf0, 0x05, 0x00


	//----- nvinfo : EIATTR_KPARAM_INFO
	.align		4
.L_1389:
        /*0018*/ 	.byte	0x04, 0x17
        /*001a*/ 	.short	(.L_1391 - .L_1390)
.L_1390:
        /*001c*/ 	.word	0x00000000
        /*0020*/ 	.short	0x0001
        /*0022*/ 	.short	0x0cc0
        /*0024*/ 	.byte	0x00, 0xf0, 0x05, 0x00


	//----- nvinfo : EIATTR_KPARAM_INFO
	.align		4
.L_1391:
        /*0028*/ 	.byte	0x04, 0x17
        /*002a*/ 	.short	(.L_1393 - .L_1392)
.L_1392:
        /*002c*/ 	.word	0x00000000
        /*0030*/ 	.short	0x0000
        /*0032*/ 	.short	0x0000
        /*0034*/ 	.byte	0x00, 0xf0, 0x01, 0x33


	//----- nvinfo : EIATTR_SPARSE_MMA_MASK
	.align		4
.L_1393:
        /*0038*/ 	.byte	0x03, 0x50
        /*003a*/ 	.short	0x0000


	//----- nvinfo : EIATTR_MAXREG_COUNT
	.align		4
        /*003c*/ 	.byte	0x03, 0x1b
        /*003e*/ 	.short	0x0080


	//----- nvinfo : EIATTR_MERCURY_ISA_VERSION
	.align		4
        /*0040*/ 	.byte	0x03, 0x5f
        /*0042*/ 	.short	0x0101


	//----- nvinfo : EIATTR_EXIT_INSTR_OFFSETS
	.align		4
        /*0044*/ 	.byte	0x04, 0x1c
        /*0046*/ 	.short	(.L_1395 - .L_1394)


	//   ....[0]....
.L_1394:
        /*0048*/ 	.word	0x00000190


	//   ....[1]....
        /*004c*/ 	.word	0x000005c0


	//   ....[2]....
        /*0050*/ 	.word	0x00000620


	//   ....[3]....
        /*0054*/ 	.word	0x000007f0


	//----- nvinfo : EIATTR_MAX_THREADS
	.align		4
.L_1395:
        /*0058*/ 	.byte	0x04, 0x05
        /*005a*/ 	.short	(.L_1397 - .L_1396)
.L_1396:
        /*005c*/ 	.word	0x00000200
        /*0060*/ 	.word	0x00000001
        /*0064*/ 	.word	0x00000001


	//----- nvinfo : EIATTR_CRS_STACK_SIZE
	.align		4
.L_1397:
        /*0068*/ 	.byte	0x04, 0x1e
        /*006a*/ 	.short	(.L_1399 - .L_1398)
.L_1398:
        /*006c*/ 	.word	0x00000000


	//----- nvinfo : EIATTR_CBANK_PARAM_SIZE
	.align		4
.L_1399:
        /*0070*/ 	.byte	0x03, 0x19
        /*0072*/ 	.short	0x0cc2


	//----- nvinfo : EIATTR_PARAM_CBANK
	.align		4
        /*0074*/ 	.byte	0x04, 0x0a
        /*0076*/ 	.short	(.L_1401 - .L_1400)
	.align		4
.L_1400:
        /*0078*/ 	.word	index@(.nv.constant0._ZN2at6native61_GLOBAL__N__44eb8e94_28_ForeachBinaryOpScalarList_cu_dda10a6925multi_tensor_apply_kernelINS1_28TensorListScalarListMetadataIsLi2EEENS1_25BinaryOpScalarListFunctorIsLi2ELi1ELi1EEEJNS0_7minimumIsEEEEEvT_T0_DpT1_)
        /*007c*/ 	.short	0x0210
        /*007e*/ 	.short	0x0cc2


	//----- nvinfo : EIATTR_SW_WAR
	.align		4
.L_1401:
        /*0080*/ 	.byte	0x04, 0x36
        /*0082*/ 	.short	(.L_1403 - .L_1402)
.L_1402:
        /*0084*/ 	.word	0x00000008
.L_1403:


//--------------------- .nv.info._ZN2at6native61_GLOBAL__N__44eb8e94_28_ForeachBinaryOpScalarList_cu_dda10a6925multi_tensor_apply_kernelINS1_28TensorListScalarListMetadataIlLi2EEENS1_25BinaryOpScalarListFunctorIlLi2ELi1ELi1EEEJNS0_7minimumIlEEEEEvT_T0_DpT1_ --------------------------
	.section	.nv.info._ZN2at6native61_GLOBAL__N__44eb8e94_28_ForeachBinaryOpScalarList_cu_dda10a6925multi_tensor_apply_kernelINS1_28TensorListScalarListMetadataIlLi2EEENS1_25BinaryOpScalarListFunctorIlLi2ELi1ELi1EEEJNS0_7minimumIlEEEEEvT_T0_DpT1_,"",@"SHT_CUDA_INFO"
	.sectionflags	@""
	.align	4


	//----- nvinfo : EIATTR_CUDA_API_VERSION
	.align		4
        /*0000*/ 	.byte	0x04, 0x37
        /*0002*/ 	.short	(.L_1405 - .L_1404)
.L_1404:
        /*0004*/ 	.word	0x00000082


	//----- nvinfo : EIATTR_KPARAM_INFO
	.align		4
.L_1405:
        /*0008*/ 	.byte	0x04, 0x17
        /*000a*/ 	.short	(.L_1407 - .L_1406)
.L_1406:
        /*000c*/ 	.word	0x00000000
        /*0010*/ 	.short	0x0002
        /*0012*/ 	.short	0x0e41
        /*0014*/ 	.byte	0x00, 0xf0, 0x05, 0x00


	//----- nvinfo : EIATTR_KPARAM_INFO
	.align		4
.L_1407:
        /*0018*/ 	.byte	0x04, 0x17
        /*001a*/ 	.short	(.L_1409 - .L_1408)
.L_1408:
        /*001c*/ 	.word	0x00000000
        /*0020*/ 	.short	0x0001
        /*0022*/ 	.short	0x0e40
        /*0024*/ 	.byte	0x00, 0xf0, 0x05, 0x00


	//----- nvinfo : EIATTR_KPARAM_INFO
	.align		4
.L_1409:
        /*0028*/ 	.byte	0x04, 0x17
        /*002a*/ 	.short	(.L_1411 - .L_1410)
.L_1410:
        /*002c*/ 	.word	0x00000000
        /*0030*/ 	.short	0x0000
        /*0032*/ 	.short	0x0000
        /*0034*/ 	.byte	0x00, 0xf0, 0x01, 0x39


	//----- nvinfo : EIATTR_SPARSE_MMA_MASK
	.align		4
.L_1411:
        /*0038*/ 	.byte	0x03, 0x50
        /*003a*/ 	.short	0x0000


	//----- nvinfo : EIATTR_MAXREG_COUNT
	.align		4
        /*003c*/ 	.byte	0x03, 0x1b
        /*003e*/ 	.short	0x0080


	//----- nvinfo : EIATTR_MERCURY_ISA_VERSION
	.align		4
        /*0040*/ 	.byte	0x03, 0x5f
        /*0042*/ 	.short	0x0101


	//----- nvinfo : EIATTR_EXIT_INSTR_OFFSETS
	.align		4
        /*0044*/ 	.byte	0x04, 0x1c
        /*0046*/ 	.short	(.L_1413 - .L_1412)


	//   ....[0]....
.L_1412:
        /*0048*/ 	.word	0x00000190


	//   ....[1]....
        /*004c*/ 	.word	0x00000680


	//   ....[2]....
        /*0050*/ 	.word	0x000006e0


	//   ....[3]....
        /*0054*/ 	.word	0x000009c0


	//----- nvinfo : EIATTR_MAX_THREADS
	.align		4
.L_1413:
        /*0058*/ 	.byte	0x04, 0x05
        /*005a*/ 	.short	(.L_1415 - .L_1414)
.L_1414:
        /*005c*/ 	.word	0x00000200
        /*0060*/ 	.word	0x00000001
        /*0064*/ 	.word	0x00000001


	//----- nvinfo : EIATTR_CRS_STACK_SIZE
	.align		4
.L_1415:
        /*0068*/ 	.byte	0x04, 0x1e
        /*006a*/ 	.short	(.L_1417 - .L_1416)
.L_1416:
        /*006c*/ 	.word	0x00000000


	//----- nvinfo : EIATTR_CBANK_PARAM_SIZE
	.align		4
.L_1417:
        /*0070*/ 	.byte	0x03, 0x19
        /*0072*/ 	.short	0x0e42


	//----- nvinfo : EIATTR_PARAM_CBANK
	.align		4
        /*0074*/ 	.byte	0x04, 0x0a
        /*0076*/ 	.short	(.L_1419 - .L_1418)
	.align		4
.L_1418:
        /*0078*/ 	.word	index@(.nv.constant0._ZN2at6native61_GLOBAL__N__44eb8e94_28_ForeachBinaryOpScalarList_cu_dda10a6925multi_tensor_apply_kernelINS1_28TensorListScalarListMetadataIlLi2EEENS1_25BinaryOpScalarListFunctorIlLi2ELi1ELi1EEEJNS0_7minimumIlEEEEEvT_T0_DpT1_)
        /*007c*/ 	.short	0x0210
        /*007e*/ 	.short	0x0e42


	//----- nvinfo : EIATTR_SW_WAR
	.align		4
.L_1419:
        /*0080*/ 	.byte	0x04, 0x36
        /*0082*/ 	.short	(.L_1421 - .L_1420)
.L_1420:
        /*0084*/ 	.word	0x00000008
.L_1421:


//--------------------- .nv.info._ZN2at6native61_GLOBAL__N__44eb8e94_28_ForeachBinaryOpScalarList_cu_dda10a6925multi_tensor_apply_kernelINS1_28TensorListScalarListMetadataIiLi2EEENS1_25BinaryOpScalarListFunctorIiLi2ELi1ELi1EEEJNS0_7minimumIiEEEEEvT_T0_DpT1_ --------------------------
	.section	.nv.info._ZN2at6native61_GLOBAL__N__44eb8e94_28_ForeachBinaryOpScalarList_cu_dda10a6925multi_tensor_apply_kernelINS1_28TensorListScalarListMetadataIiLi2EEENS1_25BinaryOpScalarListFunctorIiLi2ELi1ELi1EEEJNS0_7minimumIiEEEEEvT_T0_DpT1_,"",@"SHT_CUDA_INFO"
	.sectionflags	@""
	.align	4


	//----- nvinfo : EIATTR_CUDA_API_VERSION
	.align		4
        /*0000*/ 	.byte	0x04, 0x37
        /*0002*/ 	.short	(.L_1423 - .L_1422)
.L_1422:
        /*0004*/ 	.word	0x00000082


	//----- nvinfo : EIATTR_KPARAM_INFO
	.align		4
.L_1423:
        /*0008*/ 	.byte	0x04, 0x17
        /*000a*/ 	.short	(.L_1425 - .L_1424)
.L_1424:
        /*000c*/ 	.word	0x00000000
        /*0010*/ 	.short	0x0002
        /*0012*/ 	.short	0x0d41
        /*0014*/ 	.byte	0x00, 0xf0, 0x05, 0x00


	//----- nvinfo : EIATTR_KPARAM_INFO
	.align		4
.L_1425:
        /*0018*/ 	.byte	0x04, 0x17
        /*001a*/ 	.short	(.L_1427 - .L_1426)
.L_1426:
        /*001c*/ 	.word	0x00000000
        /*0020*/ 	.short	0x0001
        /*0022*/ 	.short	0x0d40
        /*0024*/ 	.byte	0x00, 0xf0, 0x05, 0x00


	//----- nvinfo : EIATTR_KPARAM_INFO
	.align		4
.L_1427:
        /*0028*/ 	.byte	0x04, 0x17
        /*002a*/ 	.short	(.L_1429 - .L_1428)
.L_1428:
        /*002c*/ 	.word	0x00000000
        /*0030*/ 	.short	0x0000
        /*0032*/ 	.short	0x0000
        /*0034*/ 	.byte	0x00, 0xf0, 0x01, 0x35


	//----- nvinfo : EIATTR_SPARSE_MMA_MASK
	.align		4
.L_1429:
        /*0038*/ 	.byte	0x03, 0x50
        /*003a*/ 	.short	0x0000


	//----- nvinfo : EIATTR_MAXREG_COUNT
	.align		4
        /*003c*/ 	.byte	0x03, 0x1b
        /*003e*/ 	.short	0x0080


	//----- nvinfo : EIATTR_MERCURY_ISA_VERSION
	.align		4
        /*0040*/ 	.byte	0x03, 0x5f
        /*0042*/ 	.short	0x0101


	//----- nvinfo : EIATTR_EXIT_INSTR_OFFSETS
	.align		4
        /*0044*/ 	.byte	0x04, 0x1c
        /*0046*/ 	.short	(.L_1431 - .L_1430)


	//   ....[0]....
.L_1430:
        /*0048*/ 	.word	0x00000190


	//   ....[1]....
        /*004c*/ 	.word	0x000005c0


	//   ....[2]....
        /*0050*/ 	.word	0x00000620


	//   ....[3]....
        /*0054*/ 	.word	0x000007a0


	//----- nvinfo : EIATTR_MAX_THREADS
	.align		4
.L_1431:
        /*0058*/ 	.byte	0x04, 0x05
        /*005a*/ 	.short	(.L_1433 - .L_1432)
.L_1432:
        /*005c*/ 	.word	0x00000200
        /*0060*/ 	.word	0x00000001
        /*0064*/ 	.word	0x00000001


	//----- nvinfo : EIATTR_CRS_STACK_SIZE
	.align		4
.L_1433:
        /*0068*/ 	.byte	0x04, 0x1e
        /*006a*/ 	.short	(.L_1435 - .L_1434)
.L_1434:
        /*006c*/ 	.word	0x00000000


	//----- nvinfo : EIATTR_CBANK_PARAM_SIZE
	.align		4
.L_1435:
        /*0070*/ 	.byte	0x03, 0x19
        /*0072*/ 	.short	0x0d42


	//----- nvinfo : EIATTR_PARAM_CBANK
	.align		4
        /*0074*/ 	.byte	0x04, 0x0a
        /*0076*/ 	.short	(.L_1437 - .L_1436)
	.align		4
.L_1436:
        /*0078*/ 	.word	index@(.nv.constant0._ZN2at6native61_GLOBAL__N__44eb8e94_28_ForeachBinaryOpScalarList_cu_dda10a6925multi_tensor_apply_kernelINS1_28TensorListScalarListMetadataIiLi2EEENS1_25BinaryOpScalarListFunctorIiLi2ELi1ELi1EEEJNS0_7minimumIiEEEEEvT_T0_DpT1_)
        /*007c*/ 	.short	0x0210
        /*007e*/ 	.short	0x0d42


	//----- nvinfo : EIATTR_SW_WAR
	.align		4
.L_1437:
        /*0080*/ 	.byte	0x04, 0x36
        /*0082*/ 	.short	(.L_1439 - .L_1438)
.L_1438:
        /*0084*/ 	.word	0x00000008
.L_1439:


//--------------------- .nv.info._ZN2at6native61_GLOBAL__N__44eb8e94_28_ForeachBinaryOpScalarList_cu_dda10a6925multi_tensor_apply_kernelINS1_28TensorListScalarListMetadataIaLi2EEENS1_25BinaryOpScalarListFunctorIaLi2ELi1ELi1EEEJNS0_7minimumIaEEEEEvT_T0_DpT1_ --------------------------
	.section	.nv.info._ZN2at6native61_GLOBAL__N__44eb8e94_28_ForeachBinaryOpScalarList_cu_dda10a6925multi_tensor_apply_kernelINS1_28TensorListScalarListMetadataIaLi2EEENS1_25BinaryOpScalarListFunctorIaLi2ELi1ELi1EEEJNS0_7minimumIaEEEEEvT_T0_DpT1_,"",@"SHT_CUDA_INFO"
	.sectionflags	@""
	.align	4


	//----- nvinfo : EIATTR_CUDA_API_VERSION
	.align		4
        /*0000*/ 	.byte	0x04, 0x37
        /*0002*/ 	.short	(.L_1441 - .L_1440)
.L_1440:
        /*0004*/ 	.word	0x00000082


	//----- nvinfo : EIATTR_KPARAM_INFO
	.align		4
.L_1441:
        /*0008*/ 	.byte	0x04, 0x17
        /*000a*/ 	.short	(.L_1443 - .L_1442)
.L_1442:
        /*000c*/ 	.word	0x00000000
        /*0010*/ 	.short	0x0002
        /*0012*/ 	.short	0x0c81
        /*0014*/ 	.byte	0x00, 0xf0, 0x05, 0x00


	//----- nvinfo : EIATTR_KPARAM_INFO
	.align		4
.L_1443:
        /*0018*/ 	.byte	0x04, 0x17
        /*001a*/ 	.short	(.L_1445 - .L_1444)
.L_1444:
        /*001c*/ 	.word	0x00000000
        /*0020*/ 	.short	0x0001
        /*0022*/ 	.short	0x0c80
        /*0024*/ 	.byte	0x00, 0xf0, 0x05, 0x00


	//----- nvinfo : EIATTR_KPARAM_INFO
	.align		4
.L_1445:
        /*0028*/ 	.byte	0x04, 0x17
        /*002a*/ 	.short	(.L_1447 - .L_1446)
.L_1446:
        /*002c*/ 	.word	0x00000000
        /*0030*/ 	.short	0x0000
        /*0032*/ 	.short	0x0000
        /*0034*/ 	.byte	0x00, 0xf0, 0x01, 0x32


	//----- nvinfo : EIATTR_SPARSE_MMA_MASK
	.align		4
.L_1447:
        /*0038*/ 	.byte	0x03, 0x50
        /*003a*/ 	.short	0x0000


	//----- nvinfo : EIATTR_MAXREG_COUNT
	.align		4
        /*003c*/ 	.byte	0x03, 0x1b
        /*003e*/ 	.short	0x0080


	//----- nvinfo : EIATTR_MERCURY_ISA_VERSION
	.align		4
        /*0040*/ 	.byte	0x03, 0x5f
        /*0042*/ 	.short	0x0101


	//----- nvinfo : EIATTR_EXIT_INSTR_OFFSETS
	.align		4
        /*0044*/ 	.byte	0x04, 0x1c
        /*0046*/ 	.short	(.L_1449 - .L_1448)


	//   ....[0]....
.L_1448:
        /*0048*/ 	.word	0x00000190


	//   ....[1]....
        /*004c*/ 	.word	0x00000640


	//   ....[2]....
        /*0050*/ 	.word	0x000006a0


	//   ....[3]....
        /*0054*/ 	.word	0x000008f0


	//----- nvinfo : EIATTR_MAX_THREADS
	.align		4
.L_1449:
        /*0058*/ 	.byte	0x04, 0x05
        /*005a*/ 	.short	(.L_1451 - .L_1450)
.L_1450:
        /*005c*/ 	.word	0x00000200
        /*0060*/ 	.word	0x00000001
        /*0064*/ 	.word	0x00000001


	//----- nvinfo : EIATTR_CRS_STACK_SIZE
	.align		4
.L_1451:
        /*0068*/ 	.byte	0x04, 0x1e
        /*006a*/ 	.short	(.L_1453 - .L_1452)
.L_1452:
        /*006c*/ 	.word	0x00000000


	//----- nvinfo : EIATTR_CBANK_PARAM_SIZE
	.align		4
.L_1453:
        /*0070*/ 	.byte	0x03, 0x19
        /*0072*/ 	.short	0x0c82


	//----- nvinfo : EIATTR_PARAM_CBANK
	.align		4
        /*0074*/ 	.byte	0x04, 0x0a
        /*0076*/ 	.short	(.L_1455 - .L_1454)
	.align		4
.L_1454:
        /*0078*/ 	.word	index@(.nv.constant0._ZN2at6native61_GLOBAL__N__44eb8e94_28_ForeachBinaryOpScalarList_cu_dda10a6925multi_tensor_apply_kernelINS1_28TensorListScalarListMetadataIaLi2EEENS1_25BinaryOpScalarListFunctorIaLi2ELi1ELi1EEEJNS0_7minimumIaEEEEEvT_T0_DpT1_)
        /*007c*/ 	.short	0x0210
        /*007e*/ 	.short	0x0c82


	//----- nvinfo : EIATTR_SW_WAR
	.align		4
.L_1455:
        /*0080*/ 	.byte	0x04, 0x36
        /*0082*/ 	.short	(.L_1457 - .L_1456)
.L_1456:
        /*0084*/ 	.word	0x00000008
.L_1457:


//--------------------- .nv.info._ZN2at6native61_GLOBAL__N__44eb8e94_28_ForeachBinaryOpScalarList_cu_dda10a6925multi_tensor_apply_kernelINS1_28TensorListScalarListMetadataIhLi2EEENS1_25BinaryOpScalarListFunctorIhLi2ELi1ELi1EEEJNS0_7minimumIhEEEEEvT_T0_DpT1_ --------------------------
	.section	.nv.info._ZN2at6native61_GLOBAL__N__44eb8e94_28_ForeachBinaryOpScalarList_cu_dda10a6925multi_tensor_apply_kernelINS1_28TensorListScalarListMetadataIhLi2EEENS1_25BinaryOpScalarListFunctorIhLi2ELi1ELi1EEEJNS0_7minimumIhEEEEEvT_T0_DpT1_,"",@"SHT_CUDA_INFO"
	.sectionflags	@""
	.align	4


	//----- nvinfo : EIATTR_CUDA_API_VERSION
	.align		4
        /*0000*/ 	.byte	0x04, 0x37
        /*0002*/ 	.short	(.L_1459 - .L_1458)
.L_1458:
        /*0004*/ 	.word	0x00000082


	//----- nvinfo : EIATTR_KPARAM_INFO
	.align		4
.L_1459:
        /*0008*/ 	.byte	0x04, 0x17
        /*000a*/ 	.short	(.L_1461 - .L_1460)
.L_1460:
        /*000c*/ 	.word	0x00000000
        /*0010*/ 	.short	0x0002
        /*0012*/ 	.short	0x0c81
        /*0014*/ 	.byte	0x00, 0xf0, 0x05, 0x00


	//----- nvinfo : EIATTR_KPARAM_INFO
	.align		4
.L_1461:
        /*0018*/ 	.byte	0x04, 0x17
        /*001a*/ 	.short	(.L_1463 - .L_1462)
.L_1462:
        /*001c*/ 	.word	0x00000000
        /*0020*/ 	.short	0x0001
        /*0022*/ 	.short	0x0c80
        /*0024*/ 	.byte	0x00, 0xf0, 0x05, 0x00


	//----- nvinfo : EIATTR_KPARAM_INFO
	.align		4
.L_1463:
        /*0028*/ 	.byte	0x04, 0x17
        /*002a*/ 	.short	(.L_1465 - .L_1464)
.L_1464:
        /*002c*/ 	.word	0x00000000
        /*0030*/ 	.short	0x0000
        /*0032*/ 	.short	0x0000
        /*0034*/ 	.byte	0x00, 0xf0, 0x01, 0x32


	//----- nvinfo : EIATTR_SPARSE_MMA_MASK
	.align		4
.L_1465:
        /*0038*/ 	.byte	0x03, 0x50
        /*003a*/ 	.short	0x0000


	//----- nvinfo : EIATTR_MAXREG_COUNT
	.align		4
        /*003c*/ 	.byte	0x03, 0x1b
        /*003e*/ 	.short	0x0080


	//----- nvinfo : EIATTR_MERCURY_ISA_VERSION
	.align		4
        /*0040*/ 	.byte	0x03, 0x5f
        /*0042*/ 	.short	0x0101


	//----- nvinfo : EIATTR_EXIT_INSTR_OFFSETS
	.align		4
        /*0044*/ 	.byte	0x04, 0x1c
        /*0046*/ 	.short	(.L_1467 - .L_1466)


	//   ....[0]....
.L_1466:
        /*0048*/ 	.word	0x00000190


	//   ....[1]....
        /*004c*/ 	.word	0x00000610


	//   ....[2]....
        /*0050*/ 	.word	0x00000670


	//   ....[3]....
        /*0054*/ 	.word	0x00000870


	//----- nvinfo : EIATTR_MAX_THREADS
	.align		4
.L_1467:
        /*0058*/ 	.byte	0x04, 0x05
        /*005a*/ 	.short	(.L_1469 - .L_1468)
.L_1468:
        /*005c*/ 	.word	0x00000200
        /*0060*/ 	.word	0x00000001
        /*0064*/ 	.word	0x00000001


	//----- nvinfo : EIATTR_CRS_STACK_SIZE
	.align		4
.L_1469:
        /*0068*/ 	.byte	0x04, 0x1e
        /*006a*/ 	.short	(.L_1471 - .L_1470)
.L_1470:
        /*006c*/ 	.word	0x00000000


	//----- nvinfo : EIATTR_CBANK_PARAM_SIZE
	.align		4
.L_1471:
        /*0070*/ 	.byte	0x03, 0x19
        /*0072*/ 	.short	0x0c82


	//----- nvinfo : EIATTR_PARAM_CBANK
	.align		4
        /*0074*/ 	.byte	0x04, 0x0a
        /*0076*/ 	.short	(.L_1473 - .L_1472)
	.align		4
.L_1472:
        /*0078*/ 	.word	index@(.nv.constant0._ZN2at6native61_GLOBAL__N__44eb8e94_28_ForeachBinaryOpScalarList_cu_dda10a6925multi_tensor_apply_kernelINS1_28TensorListScalarListMetadataIhLi2EEENS1_25BinaryOpScalarListFunctorIhLi2ELi1ELi1EEEJNS0_7minimumIhEEEEEvT_T0_DpT1_)
        /*007c*/ 	.short	0x0210
        /*007e*/ 	.short	0x0c82


	//----- nvinfo : EIATTR_SW_WAR
	.align		4
.L_1473:
        /*0080*/ 	.byte	0x04, 0x36
        /*0082*/ 	.short	(.L_1475 - .L_1474)
.L_1474:
        /*0084*/ 	.word	0x00000008
.L_1475:


//--------------------- .nv.info._ZN2at6native61_GLOBAL__N__44eb8e94_28_ForeachBinaryOpScalarList_cu_dda10a6925multi_tensor_apply_kernelINS1_28TensorListScalarListMetadataIfLi1EEENS1_25BinaryOpScalarListFunctorIN3c108BFloat16ELi1ELi1ELi0EEEJNS0_7minimumIfEEEEEvT_T0_DpT1_ --------------------------
	.section	.nv.info._ZN2at6native61_GLOBAL__N__44eb8e94_28_ForeachBinaryOpScalarList_cu_dda10a6925multi_tensor_apply_kernelINS1_28TensorListScalarListMetadataIfLi1EEENS1_25BinaryOpScalarListFunctorIN3c108BFloat16ELi1ELi1ELi0EEEJNS0_7minimumIfEEEEEvT_T0_DpT1_,"",@"SHT_CUDA_INFO"
	.sectionflags	@""
	.align	4


	//----- nvinfo : EIATTR_CUDA_API_VERSION
	.align		4
        /*0000*/ 	.byte	0x04, 0x37
        /*0002*/ 	.short	(.L_1477 - .L_1476)
.L_1476:
        /*0004*/ 	.word	0x00000082


	//----- nvinfo : EIATTR_KPARAM_INFO
	.align		4
.L_1477:
        /*0008*/ 	.byte	0x04, 0x17
        /*000a*/ 	.short	(.L_1479 - .L_1478)
.L_1478:
        /*000c*/ 	.word	0x00000000
        /*0010*/ 	.short	0x0002
        /*0012*/ 	.short	0x0dc1
        /*0014*/ 	.byte	0x00, 0xf0, 0x05, 0x00


	//----- nvinfo : EIATTR_KPARAM_INFO
	.align		4
.L_1479:
        /*0018*/ 	.byte	0x04, 0x17
        /*001a*/ 	.short	(.L_1481 - .L_1480)
.L_1480:
        /*001c*/ 	.word	0x00000000
        /*0020*/ 	.short	0x0001
        /*0022*/ 	.short	0x0dc0
        /*0024*/ 	.byte	0x00, 0xf0, 0x05, 0x00


	//----- nvinfo : EIATTR_KPARAM_INFO
	.align		4
.L_1481:
        /*0028*/ 	.byte	0x04, 0x17
        /*002a*/ 	.short	(.L_1483 - .L_1482)
.L_1482:
        /*002c*/ 	.word	0x00000000
        /*0030*/ 	.short	0x0000
        /*0032*/ 	.short	0x0000
        /*0034*/ 	.byte	0x00, 0xf0, 0x01, 0x37


	//----- nvinfo : EIATTR_SPARSE_MMA_MASK
	.align		4
.L_1483:
        /*0038*/ 	.byte	0x03, 0x50
        /*003a*/ 	.short	0x0000


	//----- nvinfo : EIATTR_MAXREG_COUNT
	.align		4
        /*003c*/ 	.byte	0x03, 0x1b
        /*003e*/ 	.short	0x0080


	//----- nvinfo : EIATTR_MERCURY_ISA_VERSION
	.align		4
        /*0040*/ 	.byte	0x03, 0x5f
        /*0042*/ 	.short	0x0101


	//----- nvinfo : EIATTR_EXIT_INSTR_OFFSETS
	.align		4
        /*0044*/ 	.byte	0x04, 0x1c
        /*0046*/ 	.short	(.L_1485 - .L_1484)


	//   ....[0]....
.L_1484:
        /*0048*/ 	.word	0x00000170


	//   ....[1]....
        /*004c*/ 	.word	0x00000660


	//   ....[2]....
        /*0050*/ 	.word	0x000006c0


	//   ....[3]....
        /*0054*/ 	.word	0x00000940


	//----- nvinfo : EIATTR_MAX_THREADS
	.align		4
.L_1485:
        /*0058*/ 	.byte	0x04, 0x05
        /*005a*/ 	.short	(.L_1487 - .L_1486)
.L_1486:
        /*005c*/ 	.word	0x00000200
        /*0060*/ 	.word	0x00000001
        /*0064*/ 	.word	0x00000001


	//----- nvinfo : EIATTR_CRS_STACK_SIZE
	.align		4
.L_1487:
        /*0068*/ 	.byte	0x04, 0x1e
        /*006a*/ 	.short	(.L_1489 - .L_1488)
.L_1488:
        /*006c*/ 	.word	0x00000000


	//----- nvinfo : EIATTR_CBANK_PARAM_SIZE
	.align		4
.L_1489:
        /*0070*/ 	.byte	0x03, 0x19
        /*0072*/ 	.short	0x0dc2


	//----- nvinfo : EIATTR_PARAM_CBANK
	.align		4
        /*0074*/ 	.byte	0x04, 0x0a
        /*0076*/ 	.short	(.L_1491 - .L_1490)
	.align		4
.L_1490:
        /*0078*/ 	.word	index@(.nv.constant0._ZN2at6native61_GLOBAL__N__44eb8e94_28_ForeachBinaryOpScalarList_cu_dda10a6925multi_tensor_apply_kernelINS1_28TensorListScalarListMetadataIfLi1EEENS1_25BinaryOpScalarListFunctorIN3c108BFloat16ELi1ELi1ELi0EEEJNS0_7minimumIfEEEEEvT_T0_DpT1_)
        /*007c*/ 	.short	0x0210
        /*007e*/ 	.short	0x0dc2


	//----- nvinfo : EIATTR_SW_WAR
	.align		4
.L_1491:
        /*0080*/ 	.byte	0x04, 0x36
        /*0082*/ 	.short	(.L_1493 - .L_1492)
.L_1492:
        /*0084*/ 	.word	0x00000008
.L_1493:


//--------------------- .nv.info._ZN2at6native61_GLOBAL__N__44eb8e94_28_ForeachBinaryOpScalarList_cu_dda10a6925multi_tensor_apply_kernelINS1_28TensorListScalarListMetadataIfLi1EEENS1_25BinaryOpScalarListFunctorIN3c104HalfELi1ELi1ELi0EEEJNS0_7minimumIfEEEEEvT_T0_DpT1_ --------------------------
	.section	.nv.info._ZN2at6native61_GLOBAL__N__44eb8e94_28_ForeachBinaryOpScalarList_cu_dda10a6925multi_tensor_apply_kernelINS1_28TensorListScalarListMetadataIfLi1EEENS1_25BinaryOpScalarListFunctorIN3c104HalfELi1ELi1ELi0EEEJNS0_7minimumIfEEEEEvT_T0_DpT1_,"",@"SHT_CUDA_INFO"
	.sectionflags	@""
	.align	4


	//----- nvinfo : EIATTR_CUDA_API_VERSION
	.align		4
        /*0000*/ 	.byte	0x04, 0x37
        /*0002*/ 	.short	(.L_1495 - .L_1494)
.L_1494:
        /*0004*/ 	.word	0x00000082


	//----- nvinfo : EIATTR_KPARAM_INFO
	.align		4
.L_1495:
        /*0008*/ 	.byte	0x04, 0x17
        /*000a*/ 	.short	(.L_1497 - .L_1496)
.L_1496:
        /*000c*/ 	.word	0x00000000
        /*0010*/ 	.short	0x0002
        /*0012*/ 	.short	0x0dc1
        /*0014*/ 	.byte	0x00, 0xf0, 0x05, 0x00


	//----- nvinfo : EIATTR_KPARAM_INFO
	.align		4
.L_1497:
        /*0018*/ 	.byte	0x04, 0x17
        /*001a*/ 	.short	(.L_1499 - .L_1498)
.L_1498:
        /*001c*/ 	.word	0x00000000
        /*0020*/ 	.short	0x0001
        /*0022*/ 	.short	0x0dc0
        /*0024*/ 	.byte	0x00, 0xf0, 0x05, 0x00


	//----- nvinfo : EIATTR_KPARAM_INFO
	.align		4
.L_1499:
        /*0028*/ 	.byte	0x04, 0x17
        /*002a*/ 	.short	(.L_1501 - .L_1500)
.L_1500:
        /*002c*/ 	.word	0x00000000
        /*0030*/ 	.short	0x0000
        /*0032*/ 	.short	0x0000
        /*0034*/ 	.byte	0x00, 0xf0, 0x01, 0x37


	//----- nvinfo : EIATTR_SPARSE_MMA_MASK
	.align		4
.L_1501:
        /*0038*/ 	.byte	0x03, 0x50
        /*003a*/ 	.short	0x0000


	//----- nvinfo : EIATTR_MAXREG_COUNT
	.align		4
        /*003c*/ 	.byte	0x03, 0x1b
        /*003e*/ 	.short	0x0080


	//----- nvinfo : EIATTR_MERCURY_ISA_VERSION
	.align		4
        /*0040*/ 	.byte	0x03, 0x5f
        /*0042*/ 	.short	0x0101


	//----- nvinfo : EIATTR_EXIT_INSTR_OFFSETS
	.align		4
        /*0044*/ 	.byte	0x04, 0x1c
        /*0046*/ 	.short	(.L_1503 - .L_1502)


	//   ....[0]....
.L_1502:
        /*0048*/ 	.word	0x00000170


	//   ....[1]....
        /*004c*/ 	.word	0x00000660


	//   ....[2]....
        /*0050*/ 	.word	0x000006c0


	//   ....[3]....
        /*0054*/ 	.word	0x00000920


	//----- nvinfo : EIATTR_MAX_THREADS
	.align		4
.L_1503:
        /*0058*/ 	.byte	0x04, 0x05
        /*005a*/ 	.short	(.L_1505 - .L_1504)
.L_1504:
        /*005c*/ 	.word	0x00000200
        /*0060*/ 	.word	0x00000001
        /*0064*/ 	.word	0x00000001


	//----- nvinfo : EIATTR_CRS_STACK_SIZE
	.align		4
.L_1505:
        /*0068*/ 	.byte	0x04, 0x1e
        /*006a*/ 	.short	(.L_1507 - .L_1506)
.L_1506:
        /*006c*/ 	.word	0x00000000


	//----- nvinfo : EIATTR_CBANK_PARAM_SIZE
	.align		4
.L_1507:
        /*0070*/ 	.byte	0x03, 0x19
        /*0072*/ 	.short	0x0dc2


	//----- nvinfo : EIATTR_PARAM_CBANK
	.align		4
        /*0074*/ 	.byte	0x04, 0x0a
        /*0076*/ 	.short	(.L_1509 - .L_1508)
	.align		4
.L_1508:
        /*0078*/ 	.word	index@(.nv.constant0._ZN2at6native61_GLOBAL__N__44eb8e94_28_ForeachBinaryOpScalarList_cu_dda10a6925multi_tensor_apply_kernelINS1_28TensorListScalarListMetadataIfLi1EEENS1_25BinaryOpScalarListFunctorIN3c104HalfELi1ELi1ELi0EEEJNS0_7minimumIfEEEEEvT_T0_DpT1_)
        /*007c*/ 	.short	0x0210
        /*007e*/ 	.short	0x0dc2


	//----- nvinfo : EIATTR_SW_WAR
	.align		4
.L_1509:
        /*0080*/ 	.byte	0x04, 0x36
        /*0082*/ 	.short	(.L_1511 - .L_1510)
.L_1510:
        /*0084*/ 	.word	0x00000008
.L_1511:


//--------------------- .nv.info._ZN2at6native61_GLOBAL__N__44eb8e94_28_ForeachBinaryOpScalarList_cu_dda10a6925multi_tensor_apply_kernelINS1_28TensorListScalarListMetadataIfLi1EEENS1_25BinaryOpScalarListFunctorIfLi1ELi1ELi0EEEJNS0_7minimumIfEEEEEvT_T0_DpT1_ --------------------------
	.section	.nv.info._ZN2at6native61_GLOBAL__N__44eb8e94_28_ForeachBinaryOpScalarList_cu_dda10a6925multi_tensor_apply_kernelINS1_28TensorListScalarListMetadataIfLi1EEENS1_25BinaryOpScalarListFunctorIfLi1ELi1ELi0EEEJNS0_7minimumIfEEEEEvT_T0_DpT1_,"",@"SHT_CUDA_INFO"
	.sectionflags	@""
	.align	4


	//----- nvinfo : EIATTR_CUDA_API_VERSION
	.align		4
        /*0000*/ 	.byte	0x04, 0x37
        /*0002*/ 	.short	(.L_1513 - .L_1512)
.L_1512:
        /*0004*/ 	.word	0x00000082


	//----- nvinfo : EIATTR_KPARAM_INFO
	.align		4
.L_1513:
        /*0008*/ 	.byte	0x04, 0x17
        /*000a*/ 	.short	(.L_1515 - .L_1514)
.L_1514:
        /*000c*/ 	.word	0x00000000
        /*0010*/ 	.short	0x0002
        /*0012*/ 	.short	0x0dc1
        /*0014*/ 	.byte	0x00, 0xf0, 0x05, 0x00


	//----- nvinfo : EIATTR_KPARAM_INFO
	.align		4
.L_1515:
        /*0018*/ 	.byte	0x04, 0x17
        /*001a*/ 	.short	(.L_1517 - .L_1516)
.L_1516:
        /*001c*/ 	.word	0x00000000
        /*0020*/ 	.short	0x0001
        /*0022*/ 	.short	0x0dc0
        /*0024*/ 	.byte	0x00, 0xf0, 0x05, 0x00


	//----- nvinfo : EIATTR_KPARAM_INFO
	.align		4
.L_1517:
        /*0028*/ 	.byte	0x04, 0x17
        /*002a*/ 	.short	(.L_1519 - .L_1518)
.L_1518:
        /*002c*/ 	.word	0x00000000
        /*0030*/ 	.short	0x0000
        /*0032*/ 	.short	0x0000
        /*0034*/ 	.byte	0x00, 0xf0, 0x01, 0x37


	//----- nvinfo : EIATTR_SPARSE_MMA_MASK
	.align		4
.L_1519:
        /*0038*/ 	.byte	0x03, 0x50
        /*003a*/ 	.short	0x0000


	//----- nvinfo : EIATTR_MAXREG_COUNT
	.align		4
        /*003c*/ 	.byte	0x03, 0x1b
        /*003e*/ 	.short	0x0080


	//----- nvinfo : EIATTR_MERCURY_ISA_VERSION
	.align		4
        /*0040*/ 	.byte	0x03, 0x5f
        /*0042*/ 	.short	0x0101


	//----- nvinfo : EIATTR_EXIT_INSTR_OFFSETS
	.align		4
        /*0044*/ 	.byte	0x04, 0x1c
        /*0046*/ 	.short	(.L_1521 - .L_1520)


	//   ....[0]....
.L_1520:
        /*0048*/ 	.word	0x00000170


	//   ....[1]....
        /*004c*/ 	.word	0x000005e0


	//   ....[2]....
        /*0050*/ 	.word	0x00000640


	//   ....[3]....
        /*0054*/ 	.word	0x00000840


	//----- nvinfo : EIATTR_MAX_THREADS
	.align		4
.L_1521:
        /*0058*/ 	.byte	0x04, 0x05
        /*005a*/ 	.short	(.L_1523 - .L_1522)
.L_1522:
        /*005c*/ 	.word	0x00000200
        /*0060*/ 	.word	0x00000001
        /*0064*/ 	.word	0x00000001


	//----- nvinfo : EIATTR_CRS_STACK_SIZE
	.align		4
.L_1523:
        /*0068*/ 	.byte	0x04, 0x1e
        /*006a*/ 	.short	(.L_1525 - .L_1524)
.L_1524:
        /*006c*/ 	.word	0x00000000


	//----- nvinfo : EIATTR_CBANK_PARAM_SIZE
	.align		4
.L_1525:
        /*0070*/ 	.byte	0x03, 0x19
        /*0072*/ 	.short	0x0dc2


	//----- nvinfo : EIATTR_PARAM_CBANK
	.align		4
        /*0074*/ 	.byte	0x04, 0x0a
        /*0076*/ 	.short	(.L_1527 - .L_1526)
	.align		4
.L_1526:
        /*0078*/ 	.word	index@(.nv.constant0._ZN2at6native61_GLOBAL__N__44eb8e94_28_ForeachBinaryOpScalarList_cu_dda10a6925multi_tensor_apply_kernelINS1_28TensorListScalarListMetadataIfLi1EEENS1_25BinaryOpScalarListFunctorIfLi1ELi1ELi0EEEJNS0_7minimumIfEEEEEvT_T0_DpT1_)
        /*007c*/ 	.short	0x0210
        /*007e*/ 	.short	0x0dc2


	//----- nvinfo : EIATTR_SW_WAR
	.align		4
.L_1527:
        /*0080*/ 	.byte	0x04, 0x36
        /*0082*/ 	.short	(.L_1529 - .L_1528)
.L_1528:
        /*0084*/ 	.word	0x00000008
.L_1529:


//--------------------- .nv.info._ZN2at6native61_GLOBAL__N__44eb8e94_28_ForeachBinaryOpScalarList_cu_dda10a6925multi_tensor_apply_kernelINS1_28TensorListScalarListMetadataIdLi1EEENS1_25BinaryOpScalarListFunctorIdLi1ELi1ELi0EEEJNS0_7minimumIdEEEEEvT_T0_DpT1_ --------------------------
	.section	.nv.info._ZN2at6native61_GLOBAL__N__44eb8e94_28_ForeachBinaryOpScalarList_cu_dda10a6925multi_tensor_apply_kernelINS1_28TensorListScalarListMetadataIdLi1EEENS1_25BinaryOpScalarListFunctorIdLi1ELi1ELi0EEEJNS0_7minimumIdEEEEEvT_T0_DpT1_,"",@"SHT_CUDA_INFO"
	.sectionflags	@""
	.align	4


	//----- nvinfo : EIATTR_CUDA_API_VERSION
	.align		4
        /*0000*/ 	.byte	0x04, 0x37
        /*0002*/ 	.short	(.L_1531 - .L_1530)
.L_1530:
        /*0004*/ 	.word	0x00000082


	//----- nvinfo : EIATTR_KPARAM_INFO
	.align		4
.L_1531:
        /*0008*/ 	.byte	0x04, 0x17
        /*000a*/ 	.short	(.L_1533 - .L_1532)
.L_1532:
        /*000c*/ 	.word	0x00000000
        /*0010*/ 	.short	0x0002
        /*0012*/ 	.short	0x0f41
        /*0014*/ 	.byte	0x00, 0xf0, 0x05, 0x00


	//----- nvinfo : EIATTR_KPARAM_INFO
	.align		4
.L_1533:
        /*0018*/ 	.byte	0x04, 0x17
        /*001a*/ 	.short	(.L_1535 - .L_1534)
.L_1534:
        /*001c*/ 	.word	0x00000000
        /*0020*/ 	.short	0x0001
        /*0022*/ 	.short	0x0f40
        /*0024*/ 	.byte	0x00, 0xf0, 0x05, 0x00


	//----- nvinfo : EIATTR_KPARAM_INFO
	.align		4
.L_1535:
        /*0028*/ 	.byte	0x04, 0x17
        /*002a*/ 	.short	(.L_1537 - .L_1536)
.L_1536:
        /*002c*/ 	.word	0x00000000
        /*0030*/ 	.short	0x0000
        /*0032*/ 	.short	0x0000
        /*0034*/ 	.byte	0x00, 0xf0, 0x01, 0x3d


	//----- nvinfo : EIATTR_SPARSE_MMA_MASK
	.align		4
.L_1537:
        /*0038*/ 	.byte	0x03, 0x50
        /*003a*/ 	.short	0x0000


	//----- nvinfo : EIATTR_MAXREG_COUNT
	.align		4
        /*003c*/ 	.byte	0x03, 0x1b
        /*003e*/ 	.short	0x0080


	//----- nvinfo : EIATTR_MERCURY_ISA_VERSION
	.align		4
        /*0040*/ 	.byte	0x03, 0x5f
        /*0042*/ 	.short	0x0101


	//----- nvinfo : EIATTR_EXIT_INSTR_OFFSETS
	.align		4
        /*0044*/ 	.byte	0x04, 0x1c
        /*0046*/ 	.short	(.L_1539 - .L_1538)


	//   ....[0]....
.L_1538:
        /*0048*/ 	.word	0x00000150


	//   ....[1]....
        /*004c*/ 	.word	0x000005c0


	//   ....[2]....
        /*0050*/ 	.word	0x00000620


	//   ....[3]....
        /*0054*/ 	.word	0x00000880


	//----- nvinfo : EIATTR_MAX_THREADS
	.align		4
.L_1539:
        /*0058*/ 	.byte	0x04, 0x05
        /*005a*/ 	.short	(.L_1541 - .L_1540)
.L_1540:
        /*005c*/ 	.word	0x00000200
        /*0060*/ 	.word	0x00000001
        /*0064*/ 	.word	0x00000001


	//----- nvinfo : EIATTR_CRS_STACK_SIZE
	.align		4
.L_1541:
        /*0068*/ 	.byte	0x04, 0x1e
        /*006a*/ 	.short	(.L_1543 - .L_1542)
.L_1542:
        /*006c*/ 	.word	0x00000000


	//----- nvinfo : EIATTR_CBANK_PARAM_SIZE
	.align		4
.L_1543:
        /*0070*/ 	.byte	0x03, 0x19
        /*0072*/ 	.short	0x0f42


	//----- nvinfo : EIATTR_PARAM_CBANK
	.align		4
        /*0074*/ 	.byte	0x04, 0x0a
        /*0076*/ 	.short	(.L_1545 - .L_1544)
	.align		4
.L_1544:
        /*0078*/ 	.word	index@(.nv.constant0._ZN2at6native61_GLOBAL__N__44eb8e94_28_ForeachBinaryOpScalarList_cu_dda10a6925multi_tensor_apply_kernelINS1_28TensorListScalarListMetadataIdLi1EEENS1_25BinaryOpScalarListFunctorIdLi1ELi1ELi0EEEJNS0_7minimumIdEEEEEvT_T0_DpT1_)
        /*007c*/ 	.short	0x0210
        /*007e*/ 	.short	0x0f42


	//----- nvinfo : EIATTR_SW_WAR
	.align		4
.L_1545:
        /*0080*/ 	.byte	0x04, 0x36
        /*0082*/ 	.short	(.L_1547 - .L_1546)
.L_1546:
        /*0084*/ 	.word	0x00000008
.L_1547:


//--------------------- .nv.info._ZN2at6native61_GLOBAL__N__44eb8e94_28_ForeachBinaryOpScalarList_cu_dda10a6925multi_tensor_apply_kernelINS1_28TensorListScalarListMetadataIsLi1EEENS1_25BinaryOpScalarListFunctorIsLi1ELi1ELi0EEEJNS0_7minimumIsEEEEEvT_T0_DpT1_ --------------------------
	.section	.nv.info._ZN2at6native61_GLOBAL__N__44eb8e94_28_ForeachBinaryOpScalarList_cu_dda10a6925multi_tensor_apply_kernelINS1_28TensorListScalarListMetadataIsLi1EEENS1_25BinaryOpScalarListFunctorIsLi1ELi1ELi0EEEJNS0_7minimumIsEEEEEvT_T0_DpT1_,"",@"SHT_CUDA_INFO"
	.sectionflags	@""
	.align	4


	//----- nvinfo : EIATTR_CUDA_API_VERSION
	.align		4
        /*0000*/ 	.byte	0x04, 0x37
        /*0002*/ 	.short	(.L_1549 - .L_1548)
.L_1548:
        /*0004*/ 	.word	0x00000082


	//----- nvinfo : EIATTR_KPARAM_INFO
	.align		4
.L_1549:
        /*0008*/ 	.byte	0x04, 0x17
        /*000a*/ 	.short	(.L_1551 - .L_1550)
.L_1550:
        /*000c*/ 	.word	0x00000000
        /*0010*/ 	.short	0x0002
        /*0012*/ 	.short	0x0d01
        /*0014*/ 	.byte	0x00, 0xf0, 0x05, 0x00


	//----- nvinfo : EIATTR_KPARAM_INFO
	.align		4
.L_1551:
        /*0018*/ 	.byte	0x04, 0x17
        /*001a*/ 	.short	(.L_1553 - .L_1552)
.L_1552:
        /*001c*/ 	.word	0x00000000
        /*0020*/ 	.short	0x0001
        /*0022*/ 	.short	0x0d00
        /*0024*/ 	.byte	0x00, 0xf0, 0x05, 0x00


	//----- nvinfo : EIATTR_KPARAM_INFO
	.align		4
.L_1553:
        /*0028*/ 	.byte	0x04, 0x17
        /*002a*/ 	.short	(.L_1555 - .L_1554)
.L_1554:
        /*002c*/ 	.word	0x00000000
        /*0030*/ 	.short	0x0000
        /*0032*/ 	.short	0x0000
        /*0034*/ 	.byte	0x00, 0xf0, 0x01, 0x34


	//----- nvinfo : EIATTR_SPARSE_MMA_MASK
	.align		4
.L_1555:
        /*0038*/ 	.byte	0x03, 0x50
        /*003a*/ 	.short	0x0000


	//----- nvinfo : EIATTR_MAXREG_COUNT
	.align		4
        /*003c*/ 	.byte	0x03, 0x1b
        /*003e*/ 	.short	0x0080


	//----- nvinfo : EIATTR_MERCURY_ISA_VERSION
	.align		4
        /*0040*/ 	.byte	0x03, 0x5f
        /*0042*/ 	.short	0x0101


	//----- nvinfo : EIATTR_EXIT_INSTR_OFFSETS
	.align		4
        /*0044*/ 	.byte	0x04, 0x1c
        /*0046*/ 	.short	(.L_1557 - .L_1556)


	//   ....[0]....
.L_1556:
        /*0048*/ 	.word	0x00000170


	//   ....[1]....
        /*004c*/ 	.word	0x00000520


	//   ....[2]....
        /*0050*/ 	.word	0x00000580


	//   ....[3]....
        /*0054*/ 	.word	0x00000710


	//----- nvinfo : EIATTR_MAX_THREADS
	.align		4
.L_1557:
        /*0058*/ 	.byte	0x04, 0x05
        /*005a*/ 	.short	(.L_1559 - .L_1558)
.L_1558:
        /*005c*/ 	.word	0x00000200
        /*0060*/ 	.word	0x00000001
        /*0064*/ 	.word	0x00000001


	//----- nvinfo : EIATTR_CRS_STACK_SIZE
	.align		4
.L_1559:
        /*0068*/ 	.byte	0x04, 0x1e
        /*006a*/ 	.short	(.L_1561 - .L_1560)
.L_1560:
        /*006c*/ 	.word	0x00000000


	//----- nvinfo : EIATTR_CBANK_PARAM_SIZE
	.align		4
.L_1561:
        /*0070*/ 	.byte	0x03, 0x19
        /*0072*/ 	.short	0x0d02


	//----- nvinfo : EIATTR_PARAM_CBANK
	.align		4
        /*0074*/ 	.byte	0x04, 0x0a
        /*0076*/ 	.short	(.L_1563 - .L_1562)
	.align		4
.L_1562:
        /*0078*/ 	.word	index@(.nv.constant0._ZN2at6native61_GLOBAL__N__44eb8e94_28_ForeachBinaryOpScalarList_cu_dda10a6925multi_tensor_apply_kernelINS1_28TensorListScalarListMetadataIsLi1EEENS1_25BinaryOpScalarListFunctorIsLi1ELi1ELi0EEEJNS0_7minimumIsEEEEEvT_T0_DpT1_)
        /*007c*/ 	.short	0x0210
        /*007e*/ 	.short	0x0d02


	//----- nvinfo : EIATTR_SW_WAR
	.align		4
.L_1563:
        /*0080*/ 	.byte	0x04, 0x36
        /*0082*/ 	.short	(.L_1565 - .L_1564)
.L_1564:
        /*0084*/ 	.word	0x00000008
.L_1565:


//--------------------- .nv.info._ZN2at6native61_GLOBAL__N__44eb8e94_28_ForeachBinaryOpScalarList_cu_dda10a6925multi_tensor_apply_kernelINS1_28TensorListScalarListMetadataIlLi1EEENS1_25BinaryOpScalarListFunctorIlLi1ELi1ELi0EEEJNS0_7minimumIlEEEEEvT_T0_DpT1_ --------------------------
	.section	.nv.info._ZN2at6native61_GLOBAL__N__44eb8e94_28_ForeachBinaryOpScalarList_cu_dda10a6925multi_tensor_apply_kernelINS1_28TensorListScalarListMetadataIlLi1EEENS1_25BinaryOpScalarListFunctorIlLi1ELi1ELi0EEEJNS0_7minimumIlEEEEEvT_T0_DpT1_,"",@"SHT_CUDA_INFO"
	.sectionflags	@""
	.align	4


	//----- nvinfo : EIATTR_CUDA_API_VERSION
	.align		4
        /*0000*/ 	.byte	0x04, 0x37
        /*0002*/ 	.short	(.L_1567 - .L_1566)
.L_1566:
        /*0004*/ 	.word	0x00000082


	//----- nvinfo : EIATTR_KPARAM_INFO
	.align		4
.L_1567:
        /*0008*/ 	.byte	0x04, 0x17
        /*000a*/ 	.short	(.L_1569 - .L_1568)
.L_1568:
        /*000c*/ 	.word	0x00000000
        /*0010*/ 	.short	0x0002
        /*0012*/ 	.short	0x0f41
        /*0014*/ 	.byte	0x00, 0xf0, 0x05, 0x00


	//----- nvinfo : EIATTR_KPARAM_INFO
	.align		4
.L_1569:
        /*0018*/ 	.byte	0x04, 0x17
        /*001a*/ 	.short	(.L_1571 - .L_1570)
.L_1570:
        /*001c*/ 	.word	0x00000000
        /*0020*/ 	.short	0x0001
        /*0022*/ 	.short	0x0f40
        /*0024*/ 	.byte	0x00, 0xf0, 0x05, 0x00


	//----- nvinfo : EIATTR_KPARAM_INFO
	.align		4
.L_1571:
        /*0028*/ 	.byte	0x04, 0x17
        /*002a*/ 	.short	(.L_1573 - .L_1572)
.L_1572:
        /*002c*/ 	.word	0x00000000
        /*0030*/ 	.short	0x0000
        /*0032*/ 	.short	0x0000
        /*0034*/ 	.byte	0x00, 0xf0, 0x01, 0x3d


	//----- nvinfo : EIATTR_SPARSE_MMA_MASK
	.align		4
.L_1573:
        /*0038*/ 	.byte	0x03, 0x50
        /*003a*/ 	.short	0x0000


	//----- nvinfo : EIATTR_MAXREG_COUNT
	.align		4
        /*003c*/ 	.byte	0x03, 0x1b
        /*003e*/ 	.short	0x0080


	//----- nvinfo : EIATTR_MERCURY_ISA_VERSION
	.align		4
        /*0040*/ 	.byte	0x03, 0x5f
        /*0042*/ 	.short	0x0101


	//----- nvinfo : EIATTR_EXIT_INSTR_OFFSETS
	.align		4
        /*0044*/ 	.byte	0x04, 0x1c
        /*0046*/ 	.short	(.L_1575 - .L_1574)


	//   ....[0]....
.L_1574:
        /*0048*/ 	.word	0x00000150


	//   ....[1]....
        /*004c*/ 	.word	0x000005c0


	//   ....[2]....
        /*0050*/ 	.word	0x00000620


	//   ....[3]....
        /*0054*/ 	.word	0x00000880


	//----- nvinfo : EIATTR_MAX_THREADS
	.align		4
.L_1575:
        /*0058*/ 	.byte	0x04, 0x05
        /*005a*/ 	.short	(.L_1577 - .L_1576)
.L_1576:
        /*005c*/ 	.word	0x00000200
        /*0060*/ 	.word	0x00000001
        /*0064*/ 	.word	0x00000001


	//----- nvinfo : EIATTR_CRS_STACK_SIZE
	.align		4
.L_1577:
        /*0068*/ 	.byte	0x04, 0x1e
        /*006a*/ 	.short	(.L_1579 - .L_1578)
.L_1578:
        /*006c*/ 	.word	0x00000000


	//----- nvinfo : EIATTR_CBANK_PARAM_SIZE
	.align		4
.L_1579:
        /*0070*/ 	.byte	0x03, 0x19
        /*0072*/ 	.short	0x0f42


	//----- nvinfo : EIATTR_PARAM_CBANK
	.align		4
        /*0074*/ 	.byte	0x04, 0x0a
        /*0076*/ 	.short	(.L_1581 - .L_1580)
	.align		4
.L_1580:
        /*0078*/ 	.word	index@(.nv.constant0._ZN2at6native61_GLOBAL__N__44eb8e94_28_ForeachBinaryOpScalarList_cu_dda10a6925multi_tensor_apply_kernelINS1_28TensorListScalarListMetadataIlLi1EEENS1_25BinaryOpScalarListFunctorIlLi1ELi1ELi0EEEJNS0_7minimumIlEEEEEvT_T0_DpT1_)
        /*007c*/ 	.short	0x0210
        /*007e*/ 	.short	0x0f42


	//----- nvinfo : EIATTR_SW_WAR
	.align		4
.L_1581:
        /*0080*/ 	.byte	0x04, 0x36
        /*0082*/ 	.short	(.L_1583 - .L_1582)
.L_1582:
        /*0084*/ 	.word	0x00000008
.L_1583:


//--------------------- .nv.info._ZN2at6native61_GLOBAL__N__44eb8e94_28_ForeachBinaryOpScalarList_cu_dda10a6925multi_tensor_apply_kernelINS1_28TensorListScalarListMetadataIiLi1EEENS1_25BinaryOpScalarListFunctorIiLi1ELi1ELi0EEEJNS0_7minimumIiEEEEEvT_T0_DpT1_ --------------------------
	.section	.nv.info._ZN2at6native61_GLOBAL__N__44eb8e94_28_ForeachBinaryOpScalarList_cu_dda10a6925multi_tensor_apply_kernelINS1_28TensorListScalarListMetadataIiLi1EEENS1_25BinaryOpScalarListFunctorIiLi1ELi1ELi0EEEJNS0_7minimumIiEEEEEvT_T0_DpT1_,"",@"SHT_CUDA_INFO"
	.sectionflags	@""
	.align	4


	//----- nvinfo : EIATTR_CUDA_API_VERSION
	.align		4
        /*0000*/ 	.byte	0x04, 0x37
        /*0002*/ 	.short	(.L_1585 - .L_1584)
.L_1584:
        /*0004*/ 	.word	0x00000082


	//----- nvinfo : EIATTR_KPARAM_INFO
	.align		4
.L_1585:
        /*0008*/ 	.byte	0x04, 0x17
        /*000a*/ 	.short	(.L_1587 - .L_1586)
.L_1586:
        /*000c*/ 	.word	0x00000000
        /*0010*/ 	.short	0x0002
        /*0012*/ 	.short	0x0dc1
        /*0014*/ 	.byte	0x00, 0xf0, 0x05, 0x00


	//----- nvinfo : EIATTR_KPARAM_INFO
	.align		4
.L_1587:
        /*0018*/ 	.byte	0x04, 0x17
        /*001a*/ 	.short	(.L_1589 - .L_1588)
.L_1588:
        /*001c*/ 	.word	0x00000000
        /*0020*/ 	.short	0x0001
        /*0022*/ 	.short	0x0dc0
        /*0024*/ 	.byte	0x00, 0xf0, 0x05, 0x00


	//----- nvinfo : EIATTR_KPARAM_INFO
	.align		4
.L_1589:
        /*0028*/ 	.byte	0x04, 0x17
        /*002a*/ 	.short	(.L_1591 - .L_1590)
.L_1590:
        /*002c*/ 	.word	0x00000000
        /*0030*/ 	.short	0x0000
        /*0032*/ 	.short	0x0000
        /*0034*/ 	.byte	0x00, 0xf0, 0x01, 0x37


	//----- nvinfo : EIATTR_SPARSE_MMA_MASK
	.align		4
.L_1591:
        /*0038*/ 	.byte	0x03, 0x50
        /*003a*/ 	.short	0x0000


	//----- nvinfo : EIATTR_MAXREG_COUNT
	.align		4
        /*003c*/ 	.byte	0x03, 0x1b
        /*003e*/ 	.short	0x0080


	//----- nvinfo : EIATTR_MERCURY_ISA_VERSION
	.align		4
        /*0040*/ 	.byte	0x03, 0x5f
        /*0042*/ 	.short	0x0101


	//----- nvinfo : EIATTR_EXIT_INSTR_OFFSETS
	.align		4
        /*0044*/ 	.byte	0x04, 0x1c
        /*0046*/ 	.short	(.L_1593 - .L_1592)


	//   ....[0]....
.L_1592:
        /*0048*/ 	.word	0x00000170


	//   ....[1]....
        /*004c*/ 	.word	0x00000520


	//   ....[2]....
        /*0050*/ 	.word	0x00000580


	//   ....[3]....
        /*0054*/ 	.word	0x000006c0


	//----- nvinfo : EIATTR_MAX_THREADS
	.align		4
.L_1593:
        /*0058*/ 	.byte	0x04, 0x05
        /*005a*/ 	.short	(.L_1595 - .L_1594)
.L_1594:
        /*005c*/ 	.word	0x00000200
        /*0060*/ 	.word	0x00000001
        /*0064*/ 	.word	0x00000001


	//----- nvinfo : EIATTR_CRS_STACK_SIZE
	.align		4
.L_1595:
        /*0068*/ 	.byte	0x04, 0x1e
        /*006a*/ 	.short	(.L_1597 - .L_1596)
.L_1596:
        /*006c*/ 	.word	0x00000000


	//----- nvinfo : EIATTR_CBANK_PARAM_SIZE
	.align		4
.L_1597:
        /*0070*/ 	.byte	0x03, 0x19
        /*0072*/ 	.short	0x0dc2


	//----- nvinfo : EIATTR_PARAM_CBANK
	.align		4
        /*0074*/ 	.byte	0x04, 0x0a
        /*0076*/ 	.short	(.L_1599 - .L_1598)
	.align		4
.L_1598:
        /*0078*/ 	.word	index@(.nv.constant0._ZN2at6native61_GLOBAL__N__44eb8e94_28_ForeachBinaryOpScalarList_cu_dda10a6925multi_tensor_apply_kernelINS1_28TensorListScalarListMetadataIiLi1EEENS1_25BinaryOpScalarListFunctorIiLi1ELi1ELi0EEEJNS0_7minimumIiEEEEEvT_T0_DpT1_)
        /*007c*/ 	.short	0x0210
        /*007e*/ 	.short	0x0dc2


	//----- nvinfo : EIATTR_SW_WAR
	.align		4
.L_1599:
        /*0080*/ 	.byte	0x04, 0x36
        /*0082*/ 	.short	(.L_1601 - .L_1600)
.L_1600:
        /*0084*/ 	.word	0x00000008
.L_1601:


//--------------------- .nv.info._ZN2at6native61_GLOBAL__N__44eb8e94_28_ForeachBinaryOpScalarList_cu_dda10a6925multi_tensor_apply_kernelINS1_28TensorListScalarListMetadataIaLi1EEENS1_25BinaryOpScalarListFunctorIaLi1ELi1ELi0EEEJNS0_7minimumIaEEEEEvT_T0_DpT1_ --------------------------
	.section	.nv.info._ZN2at6native61_GLOBAL__N__44eb8e94_28_ForeachBinaryOpScalarList_cu_dda10a6925multi_tensor_apply_kernelINS1_28TensorListScalarListMetadataIaLi1EEENS1_25BinaryOpScalarListFunctorIaLi1ELi1ELi0EEEJNS0_7minimumIaEEEEEvT_T0_DpT1_,"",@"SHT_CUDA_INFO"
	.sectionflags	@""
	.align	4


	//----- nvinfo : EIATTR_CUDA_API_VERSION
	.align		4
        /*0000*/ 	.byte	0x04, 0x37
        /*0002*/ 	.short	(.L_1603 - .L_1602)
.L_1602:
        /*0004*/ 	.word	0x00000082


	//----- nvinfo : EIATTR_KPARAM_INFO
	.align		4
.L_1603:
        /*0008*/ 	.byte	0x04, 0x17
        /*000a*/ 	.short	(.L_1605 - .L_1604)
.L_1604:
        /*000c*/ 	.word	0x00000000
        /*0010*/ 	.short	0x0002
        /*0012*/ 	.short	0x0ca1
        /*0014*/ 	.byte	0x00, 0xf0, 0x05, 0x00


	//----- nvinfo : EIATTR_KPARAM_INFO
	.align		4
.L_1605:
        /*0018*/ 	.byte	0x04, 0x17
        /*001a*/ 	.short	(.L_1607 - .L_1606)
.L_1606:
        /*001c*/ 	.word	0x00000000
        /*0020*/ 	.short	0x0001
        /*0022*/ 	.short	0x0ca0
        /*0024*/ 	.byte	0x00, 0xf0, 0x05, 0x00


	//----- nvinfo : EIATTR_KPARAM_INFO
	.align		4
.L_1607:
        /*0028*/ 	.byte	0x04, 0x17
        /*002a*/ 	.short	(.L_1609 - .L_1608)
.L_1608:
        /*002c*/ 	.word	0x00000000
        /*0030*/ 	.short	0x0000
        /*0032*/ 	.short	0x0000
        /*0034*/ 	.byte	0x00, 0xf0, 0x81, 0x32


	//----- nvinfo : EIATTR_SPARSE_MMA_MASK
	.align		4
.L_1609:
        /*0038*/ 	.byte	0x03, 0x50
        /*003a*/ 	.short	0x0000


	//----- nvinfo : EIATTR_MAXREG_COUNT
	.align		4
        /*003c*/ 	.byte	0x03, 0x1b
        /*003e*/ 	.short	0x0080


	//----- nvinfo : EIATTR_MERCURY_ISA_VERSION
	.align		4
        /*0040*/ 	.byte	0x03, 0x5f
        /*0042*/ 	.short	0x0101


	//----- nvinfo : EIATTR_EXIT_INSTR_OFFSETS
	.align		4
        /*0044*/ 	.byte	0x04, 0x1c
        /*0046*/ 	.short	(.L_1611 - .L_1610)


	//   ....[0]....
.L_1610:
        /*0048*/ 	.word	0x00000150


	//   ....[1]....
        /*004c*/ 	.word	0x00000580


	//   ....[2]....
        /*0050*/ 	.word	0x000005e0


	//   ....[3]....
        /*0054*/ 	.word	0x000007f0


	//----- nvinfo : EIATTR_MAX_THREADS
	.align		4
.L_1611:
        /*0058*/ 	.byte	0x04, 0x05
        /*005a*/ 	.short	(.L_1613 - .L_1612)
.L_1612:
        /*005c*/ 	.word	0x00000200
        /*0060*/ 	.word	0x00000001
        /*0064*/ 	.word	0x00000001


	//----- nvinfo : EIATTR_CRS_STACK_SIZE
	.align		4
.L_1613:
        /*0068*/ 	.byte	0x04, 0x1e
        /*006a*/ 	.short	(.L_1615 - .L_1614)
.L_1614:
        /*006c*/ 	.word	0x00000000


	//----- nvinfo : EIATTR_CBANK_PARAM_SIZE
	.align		4
.L_1615:
        /*0070*/ 	.byte	0x03, 0x19
        /*0072*/ 	.short	0x0ca2


	//----- nvinfo : EIATTR_PARAM_CBANK
	.align		4
        /*0074*/ 	.byte	0x04, 0x0a
        /*0076*/ 	.short	(.L_1617 - .L_1616)
	.align		4
.L_1616:
        /*0078*/ 	.word	index@(.nv.constant0._ZN2at6native61_GLOBAL__N__44eb8e94_28_ForeachBinaryOpScalarList_cu_dda10a6925multi_tensor_apply_kernelINS1_28TensorListScalarListMetadataIaLi1EEENS1_25BinaryOpScalarListFunctorIaLi1ELi1ELi0EEEJNS0_7minimumIaEEEEEvT_T0_DpT1_)
        /*007c*/ 	.short	0x0210
        /*007e*/ 	.short	0x0ca2


	//----- nvinfo : EIATTR_SW_WAR
	.align		4
.L_1617:
        /*0080*/ 	.byte	0x04, 0x36
        /*0082*/ 	.short	(.L_1619 - .L_1618)
.L_1618:
        /*0084*/ 	.word	0x00000008
.L_1619:


//--------------------- .nv.info._ZN2at6native61_GLOBAL__N__44eb8e94_28_ForeachBinaryOpScalarList_cu_dda10a6925multi_tensor_apply_kernelINS1_28TensorListScalarListMetadataIhLi1EEENS1_25BinaryOpScalarListFunctorIhLi1ELi1ELi0EEEJNS0_7minimumIhEEEEEvT_T0_DpT1_ --------------------------
	.section	.nv.info._ZN2at6native61_GLOBAL__N__44eb8e94_28_ForeachBinaryOpScalarList_cu_dda10a6925multi_tensor_apply_kernelINS1_28TensorListScalarListMetadataIhLi1EEENS1_25BinaryOpScalarListFunctorIhLi1ELi1ELi0EEEJNS0_7minimumIhEEEEEvT_T0_DpT1_,"",@"SHT_CUDA_INFO"
	.sectionflags	@""
	.align	4


	//----- nvinfo : EIATTR_CUDA_API_VERSION
	.align		4
        /*0000*/ 	.byte	0x04, 0x37
        /*0002*/ 	.short	(.L_1621 - .L_1620)
.L_1620:
        /*0004*/ 	.word	0x00000082


	//----- nvinfo : EIATTR_KPARAM_INFO
	.align		4
.L_1621:
        /*0008*/ 	.byte	0x04, 0x17
        /*000a*/ 	.short	(.L_1623 - .L_1622)
.L_1622:
        /*000c*/ 	.word	0x00000000
        /*0010*/ 	.short	0x0002
        /*0012*/ 	.short	0x0ca1
        /*0014*/ 	.byte	0x00, 0xf0, 0x05, 0x00


	//----- nvinfo : EIATTR_KPARAM_INFO
	.align		4
.L_1623:
        /*0018*/ 	.byte	0x04, 0x17
        /*001a*/ 	.short	(.L_1625 - .L_1624)
.L_1624:
        /*001c*/ 	.word	0x00000000
        /*0020*/ 	.short	0x0001
        /*0022*/ 	.short	0x0ca0
        /*0024*/ 	.byte	0x00, 0xf0, 0x05, 0x00


	//----- nvinfo : EIATTR_KPARAM_INFO
	.align		4
.L_1625:
        /*0028*/ 	.byte	0x04, 0x17
        /*002a*/ 	.short	(.L_1627 - .L_1626)
.L_1626:
        /*002c*/ 	.word	0x00000000
        /*0030*/ 	.short	0x0000
        /*0032*/ 	.short	0x0000
        /*0034*/ 	.byte	0x00, 0xf0, 0x81, 0x32


	//----- nvinfo : EIATTR_SPARSE_MMA_MASK
	.align		4
.L_1627:
        /*0038*/ 	.byte	0x03, 0x50
        /*003a*/ 	.short	0x0000


	//----- nvinfo : EIATTR_MAXREG_COUNT
	.align		4
        /*003c*/ 	.byte	0x03, 0x1b
        /*003e*/ 	.short	0x0080


	//----- nvinfo : EIATTR_MERCURY_ISA_VERSION
	.align		4
        /*0040*/ 	.byte	0x03, 0x5f
        /*0042*/ 	.short	0x0101


	//----- nvinfo : EIATTR_EXIT_INSTR_OFFSETS
	.align		4
        /*0044*/ 	.byte	0x04, 0x1c
        /*0046*/ 	.short	(.L_1629 - .L_1628)


	//   ....[0]....
.L_1628:
        /*0048*/ 	.word	0x00000150


	//   ....[1]....
        /*004c*/ 	.word	0x00000540


	//   ....[2]....
        /*0050*/ 	.word	0x000005a0


	//   ....[3]....
        /*0054*/ 	.word	0x00000750


	//----- nvinfo : EIATTR_MAX_THREADS
	.align		4
.L_1629:
        /*0058*/ 	.byte	0x04, 0x05
        /*005a*/ 	.short	(.L_1631 - .L_1630)
.L_1630:
        /*005c*/ 	.word	0x00000200
        /*0060*/ 	.word	0x00000001
        /*0064*/ 	.word	0x00000001


	//----- nvinfo : EIATTR_CRS_STACK_SIZE
	.align		4
.L_1631:
        /*0068*/ 	.byte	0x04, 0x1e
        /*006a*/ 	.short	(.L_1633 - .L_1632)
.L_1632:
        /*006c*/ 	.word	0x00000000


	//----- nvinfo : EIATTR_CBANK_PARAM_SIZE
	.align		4
.L_1633:
        /*0070*/ 	.byte	0x03, 0x19
        /*0072*/ 	.short	0x0ca2


	//----- nvinfo : EIATTR_PARAM_CBANK
	.align		4
        /*0074*/ 	.byte	0x04, 0x0a
        /*0076*/ 	.short	(.L_1635 - .L_1634)
	.align		4
.L_1634:
        /*0078*/ 	.word	index@(.nv.constant0._ZN2at6native61_GLOBAL__N__44eb8e94_28_ForeachBinaryOpScalarList_cu_dda10a6925multi_tensor_apply_kernelINS1_28TensorListScalarListMetadataIhLi1EEENS1_25BinaryOpScalarListFunctorIhLi1ELi1ELi0EEEJNS0_7minimumIhEEEEEvT_T0_DpT1_)
        /*007c*/ 	.short	0x0210
        /*007e*/ 	.short	0x0ca2


	//----- nvinfo : EIATTR_SW_WAR
	.align		4
.L_1635:
        /*0080*/ 	.byte	0x04, 0x36
        /*0082*/ 	.short	(.L_1637 - .L_1636)
.L_1636:
        /*0084*/ 	.word	0x00000008
.L_1637:


//--------------------- .nv.info._ZN2at6native61_GLOBAL__N__44eb8e94_28_ForeachBinaryOpScalarList_cu_dda10a6925multi_tensor_apply_kernelINS1_28TensorListScalarListMetadataIfLi2EEENS1_25BinaryOpScalarListFunctorIN3c108BFloat16ELi2ELi1ELi1EEEJSt5minusIfEEEEvT_T0_DpT1_ --------------------------
	.section	.nv.info._ZN2at6native61_GLOBAL__N__44eb8e94_28_ForeachBinaryOpScalarList_cu_dda10a6925multi_tensor_apply_kernelINS1_28TensorListScalarListMetadataIfLi2EEENS1_25BinaryOpScalarListFunctorIN3c108BFloat16ELi2ELi1ELi1EEEJSt5minusIfEEEEvT_T0_DpT1_,"",@"SHT_CUDA_INFO"
	.sectionflags	@""
	.align	4


	//----- nvinfo : EIATTR_CUDA_API_VERSION
	.align		4
        /*0000*/ 	.byte	0x04, 0x37
        /*0002*/ 	.short	(.L_1639 - .L_1638)
.L_1638:
        /*0004*/ 	.word	0x00000082


	//----- nvinfo : EIATTR_KPARAM_INFO
	.align		4
.L_1639:
        /*0008*/ 	.byte	0x04, 0x17
        /*000a*/ 	.short	(.L_1641 - .L_1640)
.L_1640:
        /*000c*/ 	.word	0x00000000
        /*0010*/ 	.short	0x0002
        /*0012*/ 	.short	0x0d41
        /*0014*/ 	.byte	0x00, 0xf0, 0x05, 0x00


	//----- nvinfo : EIATTR_KPARAM_INFO
	.align		4
.L_1641:
        /*0018*/ 	.byte	0x04, 0x17
        /*001a*/ 	.short	(.L_1643 - .L_1642)
.L_1642:
        /*001c*/ 	.word	0x00000000
        /*0020*/ 	.short	0x0001
        /*0022*/ 	.short	0x0d40
        /*0024*/ 	.byte	0x00, 0xf0, 0x05, 0x00


	//----- nvinfo : EIATTR_KPARAM_INFO
	.align		4
.L_1643:
        /*0028*/ 	.byte	0x04, 0x17
        /*002a*/ 	.short	(.L_1645 - .L_1644)
.L_1644:
        /*002c*/ 	.word	0x00000000
        /*0030*/ 	.short	0x0000
        /*0032*/ 	.short	0x0000
        /*0034*/ 	.byte	0x00, 0xf0, 0x01, 0x35


	//----- nvinfo : EIATTR_SPARSE_MMA_MASK
	.align		4
.L_1645:
        /*0038*/ 	.byte	0x03, 0x50
        /*003a*/ 	.short	0x0000


	//----- nvinfo : EIATTR_MAXREG_COUNT
	.align		4
        /*003c*/ 	.byte	0x03, 0x1b
        /*003e*/ 	.short	0x0080


	//----- nvinfo : EIATTR_MERCURY_ISA_VERSION
	.align		4
        /*0040*/ 	.byte	0x03, 0x5f
        /*0042*/ 	.short	0x0101


	//----- nvinfo : EIATTR_EXIT_INSTR_OFFSETS
	.align		4
        /*0044*/ 	.byte	0x04, 0x1c
        /*0046*/ 	.short	(.L_1647 - .L_1646)


	//   ....[0]....
.L_1646:
        /*0048*/ 	.word	0x00000190


	//   ....[1]....
        /*004c*/ 	.word	0x00000640


	//   ....[2]....
        /*0050*/ 	.word	0x000006a0


	//   ....[3]....
        /*0054*/ 	.word	0x000008a0


	//----- nvinfo : EIATTR_MAX_THREADS
	.align		4
.L_1647:
        /*0058*/ 	.byte	0x04, 0x05
        /*005a*/ 	.short	(.L_1649 - .L_1648)
.L_1648:
        /*005c*/ 	.word	0x00000200
        /*0060*/ 	.word	0x00000001
        /*0064*/ 	.word	0x00000001


	//----- nvinfo : EIATTR_CRS_STACK_SIZE
	.align		4
.L_1649:
        /*0068*/ 	.byte	0x04, 0x1e
        /*006a*/ 	.short	(.L_1651 - .L_1650)
.L_1650:
        /*006c*/ 	.word	0x00000000


	//----- nvinfo : EIATTR_CBANK_PARAM_SIZE
	.align		4
.L_1651:
        /*0070*/ 	.byte	0x03, 0x19
        /*0072*/ 	.short	0x0d42


	//----- nvinfo : EIATTR_PARAM_CBANK
	.align		4
        /*0074*/ 	.byte	0x04, 0x0a
        /*0076*/ 	.short	(.L_1653 - .L_1652)
	.align		4
.L_1652:
        /*0078*/ 	.word	index@(.nv.constant0._ZN2at6native61_GLOBAL__N__44eb8e94_28_ForeachBinaryOpScalarList_cu_dda10a6925multi_tensor_apply_kernelINS1_28TensorListScalarListMetadataIfLi2EEENS1_25BinaryOpScalarListFunctorIN3c108BFloat16ELi2ELi1ELi1EEEJSt5minusIfEEEEvT_T0_DpT1_)
        /*007c*/ 	.short	0x0210
        /*007e*/ 	.short	0x0d42


	//----- nvinfo : EIATTR_SW_WAR
	.align		4
.L_1653:
        /*0080*/ 	.byte	0x04, 0x36
        /*0082*/ 	.short	(.L_1655 - .L_1654)
.L_1654:
        /*0084*/ 	.word	0x00000008
.L_1655:


//--------------------- .nv.info._ZN2at6native61_GLOBAL__N__44eb8e94_28_ForeachBinaryOpScalarList_cu_dda10a6925multi_tensor_apply_kernelINS1_28TensorListScalarListMetadataIfLi2EEENS1_25BinaryOpScalarListFunctorIN3c104HalfELi2ELi1ELi1EEEJSt5minusIfEEEEvT_T0_DpT1_ --------------------------
	.section	.nv.info._ZN2at6native61_GLOBAL__N__44eb8e94_28_ForeachBinaryOpScalarList_cu_dda10a6925multi_tensor_apply_kernelINS1_28TensorListScalarListMetadataIfLi2EEENS1_25BinaryOpScalarListFunctorIN3c104HalfELi2ELi1ELi1EEEJSt5minusIfEEEEvT_T0_DpT1_,"",@"SHT_CUDA_INFO"
	.sectionflags	@""
	.align	4


	//----- nvinfo : EIATTR_CUDA_API_VERSION
	.align		4
        /*0000*/ 	.byte	0x04, 0x37
        /*0002*/ 	.short	(.L_1657 - .L_1656)
.L_1656:
        /*0004*/ 	.word	0x00000082


	//----- nvinfo : EIATTR_KPARAM_INFO
	.align		4
.L_1657:
        /*0008*/ 	.byte	0x04, 0x17
        /*000a*/ 	.short	(.L_1659 - .L_1658)
.L_1658:
        /*000c*/ 	.word	0x00000000
        /*0010*/ 	.short	0x0002
        /*0012*/ 	.short	0x0d41
        /*0014*/ 	.byte	0x00, 0xf0, 0x05, 0x00


	//----- nvinfo : EIATTR_KPARAM_INFO
	.align		4
.L_1659:
        /*0018*/ 	.byte	0x04, 0x17
        /*001a*/ 	.short	(.L_1661 - .L_1660)
.L_1660:
        /*001c*/ 	.word	0x00000000
        /*0020*/ 	.short	0x0001
        /*0022*/ 	.short	0x0d40
        /*0024*/ 	.byte	0x00, 0xf0, 0x05, 0x00


	//----- nvinfo : EIATTR_KPARAM_INFO
	.align		4
.L_1661:
        /*0028*/ 	.byte	0x04, 0x17
        /*002a*/ 	.short	(.L_1663 - .L_1662)
.L_1662:
        /*002c*/ 	.word	0x00000000
        /*0030*/ 	.short	0x0000
        /*0032*/ 	.short	0x0000
        /*0034*/ 	.byte	0x00, 0xf0, 0x01, 0x35


	//----- nvinfo : EIATTR_SPARSE_MMA_MASK
	.align		4
.L_1663:
        /*0038*/ 	.byte	0x03, 0x50
        /*003a*/ 	.short	0x0000


	//----- nvinfo : EIATTR_MAXREG_COUNT
	.align		4
        /*003c*/ 	.byte	0x03, 0x1b
        /*003e*/ 	.short	0x0080


	//----- nvinfo : EIATTR_MERCURY_ISA_VERSION
	.align		4
        /*0040*/ 	.byte	0x03, 0x5f
        /*0042*/ 	.short	0x0101


	//----- nvinfo : EIATTR_EXIT_INSTR_OFFSETS
	.align		4
        /*0044*/ 	.byte	0x04, 0x1c
        /*0046*/ 	.short	(.L_1665 - .L_1664)


	//   ....[0]....
.L_1664:
        /*0048*/ 	.word	0x00000190


	//   ....[1]....
        /*004c*/ 	.word	0x00000640


	//   ....[2]....
        /*0050*/ 	.word	0x000006a0


	//   ....[3]....
        /*0054*/ 	.word	0x00000880


	//----- nvinfo : EIATTR_MAX_THREADS
	.align		4
.L_1665:
        /*0058*/ 	.byte	0x04, 0x05
        /*005a*/ 	.short	(.L_1667 - .L_1666)
.L_1666:
        /*005c*/ 	.word	0x00000200
        /*0060*/ 	.word	0x00000001
        /*0064*/ 	.word	0x00000001


	//----- nvinfo : EIATTR_CRS_STACK_SIZE
	.align		4
.L_1667:
        /*0068*/ 	.byte	0x04, 0x1e
        /*006a*/ 	.short	(.L_1669 - .L_1668)
.L_1668:
        /*006c*/ 	.word	0x00000000


	//----- nvinfo : EIATTR_CBANK_PARAM_SIZE
	.align		4
.L_1669:
        /*0070*/ 	.byte	0x03, 0x19
        /*0072*/ 	.short	0x0d42


	//----- nvinfo : EIATTR_PARAM_CBANK
	.align		4
        /*0074*/ 	.byte	0x04, 0x0a
        /*0076*/ 	.short	(.L_1671 - .L_1670)
	.align		4
.L_1670:
        /*0078*/ 	.word	index@(.nv.constant0._ZN2at6native61_GLOBAL__N__44eb8e94_28_ForeachBinaryOpScalarList_cu_dda10a6925multi_tensor_apply_kernelINS1_28TensorListScalarListMetadataIfLi2EEENS1_25BinaryOpScalarListFunctorIN3c104HalfELi2ELi1ELi1EEEJSt5minusIfEEEEvT_T0_DpT1_)
        /*007c*/ 	.short	0x0210
        /*007e*/ 	.short	0x0d42


	//----- nvinfo : EIATTR_SW_WAR
	.align		4
.L_1671:
        /*0080*/ 	.byte	0x04, 0x36
        /*0082*/ 	.short	(.L_1673 - .L_1672)
.L_1672:
        /*0084*/ 	.word	0x00000008
.L_1673:


//--------------------- .nv.info._ZN2at6native61_GLOBAL__N__44eb8e94_28_ForeachBinaryOpScalarList_cu_dda10a6925multi_tensor_apply_kernelINS1_28TensorListScalarListMetadataIbLi2EEENS1_25BinaryOpScalarListFunctorIbLi2ELi1ELi1EEEJSt5minusIbEEEEvT_T0_DpT1_ --------------------------
	.section	.nv.info._ZN2at6native61_GLOBAL__N__44eb8e94_28_ForeachBinaryOpScalarList_cu_dda10a6925multi_tensor_apply_kernelINS1_28TensorListScalarListMetadataIbLi2EEENS1_25BinaryOpScalarListFunctorIbLi2ELi1ELi1EEEJSt5minusIbEEEEvT_T0_DpT1_,"",@"SHT_CUDA_INFO"
	.sectionflags	@""
	.align	4


	//----- nvinfo : EIATTR_CUDA_API_VERSION
	.align		4
        /*0000*/ 	.byte	0x04, 0x37
        /*0002*/ 	.short	(.L_1675 - .L_1674)
.L_1674:
        /*0004*/ 	.word	0x00000082


	//----- nvinfo : EIATTR_KPARAM_INFO
	.align		4
.L_1675:
        /*0008*/ 	.byte	0x04, 0x17
        /*000a*/ 	.short	(.L_1677 - .L_1676)
.L_1676:
        /*000c*/ 	.word	0x00000000
        /*0010*/ 	.short	0x0002
        /*0012*/ 	.short	0x0c81
        /*0014*/ 	.byte	0x00, 0xf0, 0x05, 0x00


	//----- nvinfo : EIATTR_KPARAM_INFO
	.align		4
.L_1677:
        /*0018*/ 	.byte	0x04, 0x17
        /*001a*/ 	.short	(.L_1679 - .L_1678)
.L_1678:
        /*001c*/ 	.word	0x00000000
        /*0020*/ 	.short	0x0001
        /*0022*/ 	.short	0x0c80
        /*0024*/ 	.byte	0x00, 0xf0, 0x05, 0x00


	//----- nvinfo : EIATTR_KPARAM_INFO
	.align		4
.L_1679:
        /*0028*/ 	.byte	0x04, 0x17
        /*002a*/ 	.short	(.L_1681 - .L_1680)
.L_1680:
        /*002c*/ 	.word	0x00000000
        /*0030*/ 	.short	0x0000
        /*0032*/ 	.short	0x0000
        /*0034*/ 	.byte	0x00, 0xf0, 0x01, 0x32


	//----- nvinfo : EIATTR_SPARSE_MMA_MASK
	.align		4
.L_1681:
        /*0038*/ 	.byte	0x03, 0x50
        /*003a*/ 	.short	0x0000


	//----- nvinfo : EIATTR_MAXREG_COUNT
	.align		4
        /*003c*/ 	.byte	0x03, 0x1b
        /*003e*/ 	.short	0x0080


	//----- nvinfo : EIATTR_MERCURY_ISA_VERSION
	.align		4
        /*0040*/ 	.byte	0x03, 0x5f
        /*0042*/ 	.short	0x0101


	//----- nvinfo : EIATTR_EXIT_INSTR_OFFSETS
	.align		4
        /*0044*/ 	.byte	0x04, 0x1c
        /*0046*/ 	.short	(.L_1683 - .L_1682)


	//   ....[0]....
.L_1682:
        /*0048*/ 	.word	0x00000190


	//   ....[1]....
        /*004c*/ 	.word	0x00000640


	//   ....[2]....
        /*0050*/ 	.word	0x000006a0


	//   ....[3]....
        /*0054*/ 	.word	0x000008e0


	//----- nvinfo : EIATTR_MAX_THREADS
	.align		4
.L_1683:
        /*0058*/ 	.byte	0x04, 0x05
        /*005a*/ 	.short	(.L_1685 - .L_1684)
.L_1684:
        /*005c*/ 	.word	0x00000200
        /*0060*/ 	.word	0x00000001
        /*0064*/ 	.word	0x00000001


	//----- nvinfo : EIATTR_CRS_STACK_SIZE
	.align		4
.L_1685:
        /*0068*/ 	.byte	0x04, 0x1e
        /*006a*/ 	.short	(.L_1687 - .L_1686)
.L_1686:
        /*006c*/ 	.word	0x00000000


	//----- nvinfo : EIATTR_CBANK_PARAM_SIZE
	.align		4
.L_1687:
        /*0070*/ 	.byte	0x03, 0x19
        /*0072*/ 	.short	0x0c82


	//----- nvinfo : EIATTR_PARAM_CBANK
	.align		4
        /*0074*/ 	.byte	0x04, 0x0a
        /*0076*/ 	.short	(.L_1689 - .L_1688)
	.align		4
.L_1688:
        /*0078*/ 	.word	index@(.nv.constant0._ZN2at6native61_GLOBAL__N__44eb8e94_28_ForeachBinaryOpScalarList_cu_dda10a6925multi_tensor_apply_kernelINS1_28TensorListScalarListMetadataIbLi2EEENS1_25BinaryOpScalarListFunctorIbLi2ELi1ELi1EEEJSt5minusIbEEEEvT_T0_DpT1_)
        /*007c*/ 	.short	0x0210
        /*007e*/ 	.short	0x0c82


	//----- nvinfo : EIATTR_SW_WAR
	.align		4
.L_1689:
        /*0080*/ 	.byte	0x04, 0x36
        /*0082*/ 	.short	(.L_1691 - .L_1690)
.L_1690:
        /*0084*/ 	.word	0x00000008
.L_1691:


//--------------------- .nv.info._ZN2at6native61_GLOBAL__N__44eb8e94_28_ForeachBinaryOpScalarList_cu_dda10a6925multi_tensor_apply_kernelINS1_28TensorListScalarListMetadataIN3c107complexIfEELi2EEENS1_25BinaryOpScalarListFunctorIS6_Li2ELi1ELi1EEEJSt5minusIS6_EEEEvT_T0_DpT1_ --------------------------
	.section	.nv.info._ZN2at6native61_GLOBAL__N__44eb8e94_28_ForeachBinaryOpScalarList_cu_dda10a6925multi_tensor_apply_kernelINS1_28TensorListScalarListMetadataIN3c107complexIfEELi2EEENS1_25BinaryOpScalarListFunctorIS6_Li2ELi1ELi1EEEJSt5minusIS6_EEEEvT_T0_DpT1_,"",@"SHT_CUDA_INFO"
	.sectionflags	@""
	.align	4


	//----- nvinfo : EIATTR_CUDA_API_VERSION
	.align		4
        /*0000*/ 	.byte	0x04, 0x37
        /*0002*/ 	.short	(.L_1693 - .L_1692)
.L_1692:
        /*0004*/ 	.word	0x00000082


	//----- nvinfo : EIATTR_KPARAM_INFO
	.align		4
.L_1693:
        /*0008*/ 	.byte	0x04, 0x17
        /*000a*/ 	.short	(.L_1695 - .L_1694)
.L_1694:
        /*000c*/ 	.word	0x00000000
        /*0010*/ 	.short	0x0002
        /*0012*/ 	.short	0x0e41
        /*0014*/ 	.byte	0x00, 0xf0, 0x05, 0x00


	//----- nvinfo : EIATTR_KPARAM_INFO
	.align		4
.L_1695:
        /*0018*/ 	.byte	0x04, 0x17
        /*001a*/ 	.short	(.L_1697 - .L_1696)
.L_1696:
        /*001c*/ 	.word	0x00000000
        /*0020*/ 	.short	0x0001
        /*0022*/ 	.short	0x0e40
        /*0024*/ 	.byte	0x00, 0xf0, 0x05, 0x00


	//----- nvinfo : EIATTR_KPARAM_INFO
	.align		4
.L_1697:
        /*0028*/ 	.byte	0x04, 0x17
        /*002a*/ 	.short	(.L_1699 - .L_1698)
.L_1698:
        /*002c*/ 	.word	0x00000000
        /*0030*/ 	.short	0x0000
        /*0032*/ 	.short	0x0000
        /*0034*/ 	.byte	0x00, 0xf0, 0x01, 0x39


	//----- nvinfo : EIATTR_SPARSE_MMA_MASK
	.align		4
.L_1699:
        /*0038*/ 	.byte	0x03, 0x50
        /*003a*/ 	.short	0x0000


	//----- nvinfo : EIATTR_MAXREG_COUNT
	.align		4
        /*003c*/ 	.byte	0x03, 0x1b
        /*003e*/ 	.short	0x0080


	//----- nvinfo : EIATTR_MERCURY_ISA_VERSION
	.align		4
        /*0040*/ 	.byte	0x03, 0x5f
        /*0042*/ 	.short	0x0101


	//----- nvinfo : EIATTR_EXIT_INSTR_OFFSETS
	.align		4
        /*0044*/ 	.byte	0x04, 0x1c
        /*0046*/ 	.short	(.L_1701 - .L_1700)


	//   ....[0]....
.L_1700:
        /*0048*/ 	.word	0x00000190


	//   ....[1]....
        /*004c*/ 	.word	0x00000600


	//   ....[2]....
        /*0050*/ 	.word	0x00000660


	//   ....[3]....
        /*0054*/ 	.word	0x00000840


	//----- nvinfo : EIATTR_MAX_THREADS
	.align		4
.L_1701:
        /*0058*/ 	.byte	0x04, 0x05
        /*005a*/ 	.short	(.L_1703 - .L_1702)
.L_1702:
        /*005c*/ 	.word	0x00000200
        /*0060*/ 	.word	0x00000001
        /*0064*/ 	.word	0x00000001


	//----- nvinfo : EIATTR_CRS_STACK_SIZE
	.align		4
.L_1703:
        /*0068*/ 	.byte	0x04, 0x1e
        /*006a*/ 	.short	(.L_1705 - .L_1704)
.L_1704:
        /*006c*/ 	.word	0x00000000


	//----- nvinfo : EIATTR_CBANK_PARAM_SIZE
	.align		4
.L_1705:
        /*0070*/ 	.byte	0x03, 0x19
        /*0072*/ 	.short	0x0e42


	//----- nvinfo : EIATTR_PARAM_CBANK
	.align		4
        /*0074*/ 	.byte	0x04, 0x0a
        /*0076*/ 	.short	(.L_1707 - .L_1706)
	.align		4
.L_1706:
        /*0078*/ 	.word	index@(.nv.constant0._ZN2at6native61_GLOBAL__N__44eb8e94_28_ForeachBinaryOpScalarList_cu_dda10a6925multi_tensor_apply_kernelINS1_28TensorListScalarListMetadataIN3c107complexIfEELi2EEENS1_25BinaryOpScalarListFunctorIS6_Li2ELi1ELi1EEEJSt5minusIS6_EEEEvT_T0_DpT1_)
        /*007c*/ 	.short	0x0210
        /*007e*/ 	.short	0x0e42


	//----- nvinfo : EIATTR_SW_WAR
	.align		4
.L_1707:
        /*0080*/ 	.byte	0x04, 0x36
        /*0082*/ 	.short	(.L_1709 - .L_1708)
.L_1708:
        /*0084*/ 	.word	0x00000008
.L_1709:


//--------------------- .nv.info._ZN2at6native61_GLOBAL__N__44eb8e94_28_ForeachBinaryOpScalarList_cu_dda10a6925multi_tensor_apply_kernelINS1_28TensorListScalarListMetadataIN3c107complexIdEELi2EEENS1_25BinaryOpScalarListFunctorIS6_Li2ELi1ELi1EEEJSt5minusIS6_EEEEvT_T0_DpT1_ --------------------------
	.section	.nv.info._ZN2at6native61_GLOBAL__N__44eb8e94_28_ForeachBinaryOpScalarList_cu_dda10a6925multi_tensor_apply_kernelINS1_28TensorListScalarListMetadataIN3c107complexIdEELi2EEENS1_25BinaryOpScalarListFunctorIS6_Li2ELi1ELi1EEEJSt5minusIS6_EEEEvT_T0_DpT1_,"",@"SHT_CUDA_INFO"
	.sectionflags	@""
	.align	4


	//----- nvinfo : EIATTR_CUDA_API_VERSION
	.align		4
        /*0000*/ 	.byte	0x04, 0x37
        /*0002*/ 	.short	(.L_1711 - .L_1710)
.L_1710:
        /*0004*/ 	.word	0x00000082


	//----- nvinfo : EIATTR_KPARAM_INFO
	.align		4
.L_1711:
        /*0008*/ 	.byte	0x04, 0x17
        /*000a*/ 	.short	(.L_1713 - .L_1712)
.L_1712:
        /*000c*/ 	.word	0x00000000
        /*0010*/ 	.short	0x0002
        /*0012*/ 	.short	0x0fa1
        /*0014*/ 	.byte	0x00, 0xf0, 0x05, 0x00


	//----- nvinfo : EIATTR_KPARAM_INFO
	.align		4
.L_1713:
        /*0018*/ 	.byte	0x04, 0x17
        /*001a*/ 	.short	(.L_1715 - .L_1714)
.L_1714:
        /*001c*/ 	.word	0x00000000
        /*0020*/ 	.short	0x0001
        /*0022*/ 	.short	0x0fa0
        /*0024*/ 	.byte	0x00, 0xf0, 0x05, 0x00


	//----- nvinfo : EIATTR_KPARAM_INFO
	.align		4
.L_1715:
        /*0028*/ 	.byte	0x04, 0x17
        /*002a*/ 	.short	(.L_1717 - .L_1716)
.L_1716:
        /*002c*/ 	.word	0x00000000
        /*0030*/ 	.short	0x0000
        /*0032*/ 	.short	0x0000
        /*0034*/ 	.byte	0x00, 0xf0, 0x81, 0x3e


	//----- nvinfo : EIATTR_SPARSE_MMA_MASK
	.align		4
.L_1717:
        /*0038*/ 	.byte	0x03, 0x50
        /*003a*/ 	.short	0x0000


	//----- nvinfo : EIATTR_MAXREG_COUNT
	.align		4
        /*003c*/ 	.byte	0x03, 0x1b
        /*003e*/ 	.short	0x0080


	//----- nvinfo : EIATTR_MERCURY_ISA_VERSION
	.align		4
        /*0040*/ 	.byte	0x03, 0x5f
        /*0042*/ 	.short	0x0101


	//----- nvinfo : EIATTR_EXIT_INSTR_OFFSETS
	.align		4
        /*0044*/ 	.byte	0x04, 0x1c
        /*0046*/ 	.short	(.L_1719 - .L_1718)


	//   ....[0]....
.L_1718:
        /*0048*/ 	.word	0x000001c0


	//   ....[1]....
        /*004c*/ 	.word	0x000006e0


	//   ....[2]....
        /*0050*/ 	.word	0x00000740


	//   ....[3]....
        /*0054*/ 	.word	0x00000960


	//----- nvinfo : EIATTR_MAX_THREADS
	.align		4
.L_1719:
        /*0058*/ 	.byte	0x04, 0x05
        /*005a*/ 	.short	(.L_1721 - .L_1720)
.L_1720:
        /*005c*/ 	.word	0x00000200
        /*0060*/ 	.word	0x00000001
        /*0064*/ 	.word	0x00000001


	//----- nvinfo : EIATTR_CRS_STACK_SIZE
	.align		4
.L_1721:
        /*0068*/ 	.byte	0x04, 0x1e
        /*006a*/ 	.short	(.L_1723 - .L_1722)
.L_1722:
        /*006c*/ 	.word	0x00000000


	//----- nvinfo : EIATTR_CBANK_PARAM_SIZE
	.align		4
.L_1723:
        /*0070*/ 	.byte	0x03, 0x19
        /*0072*/ 	.short	0x0fa2


	//----- nvinfo : EIATTR_PARAM_CBANK
	.align		4
        /*0074*/ 	.byte	0x04, 0x0a
        /*0076*/ 	.short	(.L_1725 - .L_1724)
	.align		4
.L_1724:
        /*0078*/ 	.word	index@(.nv.constant0._ZN2at6native61_GLOBAL__N__44eb8e94_28_ForeachBinaryOpScalarList_cu_dda10a6925multi_tensor_apply_kernelINS1_28TensorListScalarListMetadataIN3c107complexIdEELi2EEENS1_25BinaryOpScalarListFunctorIS6_Li2ELi1ELi1EEEJSt5minusIS6_EEEEvT_T0_DpT1_)
        /*007c*/ 	.short	0x0210
        /*007e*/ 	.short	0x0fa2


	//----- nvinfo : EIATTR_SW_WAR
	.align		4
.L_1725:
        /*0080*/ 	.byte	0x04, 0x36
        /*0082*/ 	.short	(.L_1727 - .L_1726)
.L_1726:
        /*0084*/ 	.word	0x00000008
.L_1727:


//--------------------- .nv.info._ZN2at6native61_GLOBAL__N__44eb8e94_28_ForeachBinaryOpScalarList_cu_dda10a6925multi_tensor_apply_kernelINS1_28TensorListScalarListMetadataIfLi2EEENS1_25BinaryOpScalarListFunctorIfLi2ELi1ELi1EEEJSt5minusIfEEEEvT_T0_DpT1_ --------------------------
	.section	.nv.info._ZN2at6native61_GLOBAL__N__44eb8e94_28_ForeachBinaryOpScalarList_cu_dda10a6925multi_tensor_apply_kernelINS1_28TensorListScalarListMetadataIfLi2EEENS1_25BinaryOpScalarListFunctorIfLi2ELi1ELi1EEEJSt5minusIfEEEEvT_T0_DpT1_,"",@"SHT_CUDA_INFO"
	.sectionflags	@""
	.align	4


	//----- nvinfo : EIATTR_CUDA_API_VERSION
	.align		4
        /*0000*/ 	.byte	0x04, 0x37
        /*0002*/ 	.short	(.L_1729 - .L_1728)
.L_1728:
        /*0004*/ 	.word	0x00000082


	//----- nvinfo : EIATTR_KPARAM_INFO
	.align		4
.L_1729:
        /*0008*/ 	.byte	0x04, 0x17
        /*000a*/ 	.short	(.L_1731 - .L_1730)
.L_1730:
        /*000c*/ 	.word	0x00000000
        /*0010*/ 	.short	0x0002
        /*0012*/ 	.short	0x0d41
        /*0014*/ 	.byte	0x00, 0xf0, 0x05, 0x00


	//----- nvinfo : EIATTR_KPARAM_INFO
	.align		4
.L_1731:
        /*0018*/ 	.byte	0x04, 0x17
        /*001a*/ 	.short	(.L_1733 - .L_1732)
.L_1732:
        /*001c*/ 	.word	0x00000000
        /*0020*/ 	.short	0x0001
        /*0022*/ 	.short	0x0d40
        /*0024*/ 	.byte	0x00, 0xf0, 0x05, 0x00


	//----- nvinfo : EIATTR_KPARAM_INFO
	.align		4
.L_1733:
        /*0028*/ 	.byte	0x04, 0x17
        /*002a*/ 	.short	(.L_1735 - .L_1734)
.L_1734:
        /*002c*/ 	.word	0x00000000
        /*0030*/ 	.short	0x0000
        /*0032*/ 	.short	0x0000
        /*0034*/ 	.byte	0x00, 0xf0, 0x01, 0x35


	//----- nvinfo : EIATTR_SPARSE_MMA_MASK
	.align		4
.L_1735:
        /*0038*/ 	.byte	0x03, 0x50
        /*003a*/ 	.short	0x0000


	//----- nvinfo : EIATTR_MAXREG_COUNT
	.align		4
        /*003c*/ 	.byte	0x03, 0x1b
        /*003e*/ 	.short	0x0080


	//----- nvinfo : EIATTR_MERCURY_ISA_VERSION
	.align		4
        /*0040*/ 	.byte	0x03, 0x5f
        /*0042*/ 	.short	0x0101


	//----- nvinfo : EIATTR_EXIT_INSTR_OFFSETS
	.align		4
        /*0044*/ 	.byte	0x04, 0x1c
        /*0046*/ 	.short	(.L_1737 - .L_1736)


	//   ....[0]....
.L_1736:
        /*0048*/ 	.word	0x00000190


	//   ....[1]....
        /*004c*/ 	.word	0x000005c0


	//   ....[2]....
        /*0050*/ 	.word	0x00000620


	//   ....[3]....
        /*0054*/ 	.word	0x000007a0


	//----- nvinfo : EIATTR_MAX_THREADS
	.align		4
.L_1737:
        /*0058*/ 	.byte	0x04, 0x05
        /*005a*/ 	.short	(.L_1739 - .L_1738)
.L_1738:
        /*005c*/ 	.word	0x00000200
        /*0060*/ 	.word	0x00000001
        /*0064*/ 	.word	0x00000001


	//----- nvinfo : EIATTR_CRS_STACK_SIZE
	.align		4
.L_1739:
        /*0068*/ 	.byte	0x04, 0x1e
        /*006a*/ 	.short	(.L_1741 - .L_1740)
.L_1740:
        /*006c*/ 	.word	0x00000000


	//----- nvinfo : EIATTR_CBANK_PARAM_SIZE
	.align		4
.L_1741:
        /*0070*/ 	.byte	0x03, 0x19
        /*0072*/ 	.short	0x0d42


	//----- nvinfo : EIATTR_PARAM_CBANK
	.align		4
        /*0074*/ 	.byte	0x04, 0x0a
        /*0076*/ 	.short	(.L_1743 - .L_1742)
	.align		4
.L_1742:
        /*0078*/ 	.word	index@(.nv.constant0._ZN2at6native61_GLOBAL__N__44eb8e94_28_ForeachBinaryOpScalarList_cu_dda10a6925multi_tensor_apply_kernelINS1_28TensorListScalarListMetadataIfLi2EEENS1_25BinaryOpScalarListFunctorIfLi2ELi1ELi1EEEJSt5minusIfEEEEvT_T0_DpT1_)
        /*007c*/ 	.short	0x0210
        /*007e*/ 	.short	0x0d42


	//----- nvinfo : EIATTR_SW_WAR
	.align		4
.L_1743:
        /*0080*/ 	.byte	0x04, 0x36
        /*0082*/ 	.short	(.L_1745 - .L_1744)
.L_1744:
        /*0084*/ 	.word	0x00000008
.L_1745:


//--------------------- .nv.info._ZN2at6native61_GLOBAL__N__44eb8e94_28_ForeachBinaryOpScalarList_cu_dda10a6925multi_tensor_apply_kernelINS1_28TensorListScalarListMetadataIdLi2EEENS1_25BinaryOpScalarListFunctorIdLi2ELi1ELi1EEEJSt5minusIdEEEEvT_T0_DpT1_ --------------------------
	.section	.nv.info._ZN2at6native61_GLOBAL__N__44eb8e94_28_ForeachBinaryOpScalarList_cu_dda10a6925multi_tensor_apply_kernelINS1_28TensorListScalarListMetadataIdLi2EEENS1_25BinaryOpScalarListFunctorIdLi2ELi1ELi1EEEJSt5minusIdEEEEvT_T0_DpT1_,"",@"SHT_CUDA_INFO"
	.sectionflags	@""
	.align	4


	//----- nvinfo : EIATTR_CUDA_API_VERSION
	.align		4
        /*0000*/ 	.byte	0x04, 0x37
        /*0002*/ 	.short	(.L_1747 - .L_1746)
.L_1746:
        /*0004*/ 	.word	0x00000082


	//----- nvinfo : EIATTR_KPARAM_INFO
	.align		4
.L_1747:
        /*0008*/ 	.byte	0x04, 0x17
        /*000a*/ 	.short	(.L_1749 - .L_1748)
.L_1748:
        /*000c*/ 	.word	0x00000000
        /*0010*/ 	.short	0x0002
        /*0012*/ 	.short	0x0e41
        /*0014*/ 	.byte	0x00, 0xf0, 0x05, 0x00


	//----- nvinfo : EIATTR_KPARAM_INFO
	.align		4
.L_1749:
        /*0018*/ 	.byte	0x04, 0x17
        /*001a*/ 	.short	(.L_1751 - .L_1750)
.L_1750:
        /*001c*/ 	.word	0x00000000
        /*0020*/ 	.short	0x0001
        /*0022*/ 	.short	0x0e40
        /*0024*/ 	.byte	0x00, 0xf0, 0x05, 0x00


	//----- nvinfo : EIATTR_KPARAM_INFO
	.align		4
.L_1751:
        /*0028*/ 	.byte	0x04, 0x17
        /*002a*/ 	.short	(.L_1753 - .L_1752)
.L_1752:
        /*002c*/ 	.word	0x00000000
        /*0030*/ 	.short	0x0000
        /*0032*/ 	.short	0x0000
        /*0034*/ 	.byte	0x00, 0xf0, 0x01, 0x39


	//----- nvinfo : EIATTR_SPARSE_MMA_MASK
	.align		4
.L_1753:
        /*0038*/ 	.byte	0x03, 0x50
        /*003a*/ 	.short	0x0000


	//----- nvinfo : EIATTR_MAXREG_COUNT
	.align		4
        /*003c*/ 	.byte	0x03, 0x1b
        /*003e*/ 	.short	0x0080


	//----- nvinfo : EIATTR_MERCURY_ISA_VERSION
	.align		4
        /*0040*/ 	.byte	0x03, 0x5f
        /*0042*/ 	.short	0x0101


	//----- nvinfo : EIATTR_EXIT_INSTR_OFFSETS
	.align		4
        /*0044*/ 	.byte	0x04, 0x1c
        /*0046*/ 	.short	(.L_1755 - .L_1754)


	//   ....[0]....
.L_1754:
        /*0048*/ 	.word	0x00000190


	//   ....[1]....
        /*004c*/ 	.word	0x000005d0


	//   ....[2]....
        /*0050*/ 	.word	0x00000630


	//   ....[3]....
        /*0054*/ 	.word	0x000007d0


	//----- nvinfo : EIATTR_MAX_THREADS
	.align		4
.L_1755:
        /*0058*/ 	.byte	0x04, 0x05
        /*005a*/ 	.short	(.L_1757 - .L_1756)
.L_1756:
        /*005c*/ 	.word	0x00000200
        /*0060*/ 	.word	0x00000001
        /*0064*/ 	.word	0x00000001


	//----- nvinfo : EIATTR_CRS_STACK_SIZE
	.align		4
.L_1757:
        /*0068*/ 	.byte	0x04, 0x1e
        /*006a*/ 	.short	(.L_1759 - .L_1758)
.L_1758:
        /*006c*/ 	.word	0x00000000


	//----- nvinfo : EIATTR_CBANK_PARAM_SIZE
	.align		4
.L_1759:
        /*0070*/ 	.byte	0x03, 0x19
        /*0072*/ 	.short	0x0e42


	//----- nvinfo : EIATTR_PARAM_CBANK
	.align		4
        /*0074*/ 	.byte	0x04, 0x0a
        /*0076*/ 	.short	(.L_1761 - .L_1760)
	.align		4
.L_1760:
        /*0078*/ 	.word	index@(.nv.constant0._ZN2at6native61_GLOBAL__N__44eb8e94_28_ForeachBinaryOpScalarList_cu_dda10a6925multi_tensor_apply_kernelINS1_28TensorListScalarListMetadataIdLi2EEENS1_25BinaryOpScalarListFunctorIdLi2ELi1ELi1EEEJSt5minusIdEEEEvT_T0_DpT1_)
        /*007c*/ 	.short	0x0210
        /*007e*/ 	.short	0x0e42


	//----- nvinfo : EIATTR_SW_WAR
	.align		4
.L_1761:
        /*0080*/ 	.byte	0x04, 0x36
        /*0082*/ 	.short	(.L_1763 - .L_1762)
.L_1762:
        /*0084*/ 	.word	0x00000008
.L_1763:


//--------------------- .nv.info._ZN2at6native61_GLOBAL__N__44eb8e94_28_ForeachBinaryOpScalarList_cu_dda10a6925multi_tensor_apply_kernelINS1_28TensorListScalarListMetadataIsLi2EEENS1_25BinaryOpScalarListFunctorIsLi2ELi1ELi1EEEJSt5minusIsEEEEvT_T0_DpT1_ --------------------------
	.section	.nv.info._ZN2at6native61_GLOBAL__N__44eb8e94_28_ForeachBinaryOpScalarList_cu_dda10a6925multi_tensor_apply_kernelINS1_28TensorListScalarListMetadataIsLi2EEENS1_25BinaryOpScalarListFunctorIsLi2ELi1ELi1EEEJSt5minusIsEEEEvT_T0_DpT1_,"",@"SHT_CUDA_INFO"
	.sectionflags	@""
	.align	4


	//----- nvinfo : EIATTR_CUDA_API_VERSION
	.align		4
        /*0000*/ 	.byte	0x04, 0x37
        /*0002*/ 	.short	(.L_1765 - .L_1764)
.L_1764:
        /*0004*/ 	.word	0x00000082


	//----- nvinfo : EIATTR_KPARAM_INFO
	.align		4
.L_1765:
        /*0008*/ 	.byte	0x04, 0x17
        /*000a*/ 	.short	(.L_1767 - .L_1766)
.L_1766:
        /*000c*/ 	.word	0x00000000
        /*0010*/ 	.short	0x0002
        /*0012*/ 	.short	0x0cc1
        /*0014*/ 	.byte	0x00, 0xf0, 0x05, 0x00


	//----- nvinfo : EIATTR_KPARAM_INFO
	.align		4
.L_1767:
        /*0018*/ 	.byte	0x04, 0x17
        /*001a*/ 	.short	(.L_1769 - .L_1768)
.L_1768:
        /*001c*/ 	.word	0x00000000
        /*0020*/ 	.short	0x0001
        /*0022*/ 	.short	0x0cc0
        /*0024*/ 	.byte	0x00, 0xf0, 0x05, 0x00


	//----- nvinfo : EIATTR_KPARAM_INFO
	.align		4
.L_1769:
        /*0028*/ 	.byte	0x04, 0x17
        /*002a*/ 	.short	(.L_1771 - .L_1770)
.L_1770:
        /*002c*/ 	.word	0x00000000
        /*0030*/ 	.short	0x0000
        /*0032*/ 	.short	0x0000
        /*0034*/ 	.byte	0x00, 0xf0, 0x01, 0x33


	//----- nvinfo : EIATTR_SPARSE_MMA_MASK
	.align		4
.L_1771:
        /*0038*/ 	.byte	0x03, 0x50
        /*003a*/ 	.short	0x0000


	//----- nvinfo : EIATTR_MAXREG_COUNT
	.align		4
        /*003c*/ 	.byte	0x03, 0x1b
        /*003e*/ 	.short	0x0080


	//----- nvinfo : EIATTR_MERCURY_ISA_VERSION
	.align		4
        /*0040*/ 	.byte	0x03, 0x5f
        /*0042*/ 	.short	0x0101


	//----- nvinfo : EIATTR_EXIT_INSTR_OFFSETS
	.align		4
        /*0044*/ 	.byte	0x04, 0x1c
        /*0046*/ 	.short	(.L_1773 - .L_1772)


	//   ....[0]....
.L_1772:
        /*0048*/ 	.word	0x00000190


	//   ....[1]....
        /*004c*/ 	.word	0x000005e0


	//   ....[2]....
        /*0050*/ 	.word	0x00000640


	//   ....[3]....
        /*0054*/ 	.word	0x00000820


	//----- nvinfo : EIATTR_MAX_THREADS
	.align		4
.L_1773:
        /*0058*/ 	.byte	0x04, 0x05
        /*005a*/ 	.short	(.L_1775 - .L_1774)
.L_1774:
        /*005c*/ 	.word	0x00000200
        /*0060*/ 	.word	0x00000001
        /*0064*/ 	.word	0x00000001


	//----- nvinfo : EIATTR_CRS_STACK_SIZE
	.align		4
.L_1775:
        /*0068*/ 	.byte	0x04, 0x1e
        /*006a*/ 	.short	(.L_1777 - .L_1776)
.L_1776:
        /*006c*/ 	.word	0x00000000


	//----- nvinfo : EIATTR_CBANK_PARAM_SIZE
	.align		4
.L_1777:
        /*0070*/ 	.byte	0x03, 0x19
        /*0072*/ 	.short	0x0cc2


	//----- nvinfo : EIATTR_PARAM_CBANK
	.align		4
        /*0074*/ 	.byte	0x04, 0x0a
        /*0076*/ 	.short	(.L_1779 - .L_1778)
	.align		4
.L_1778:
        /*0078*/ 	.word	index@(.nv.constant0._ZN2at6native61_GLOBAL__N__44eb8e94_28_ForeachBinaryOpScalarList_cu_dda10a6925multi_tensor_apply_kernelINS1_28TensorListScalarListMetadataIsLi2EEENS1_25BinaryOpScalarListFunctorIsLi2ELi1ELi1EEEJSt5minusIsEEEEvT_T0_DpT1_)
        /*007c*/ 	.short	0x0210
        /*007e*/ 	.short	0x0cc2


	//----- nvinfo : EIATTR_SW_WAR
	.align		4
.L_1779:
        /*0080*/ 	.byte	0x04, 0x36
        /*0082*/ 	.short	(.L_1781 - .L_1780)
.L_1780:
        /*0084*/ 	.word	0x00000008
.L_1781:


//--------------------- .nv.info._ZN2at6native61_GLOBAL__N__44eb8e94_28_ForeachBinaryOpScalarList_cu_dda10a6925multi_tensor_apply_kernelINS1_28TensorListScalarListMetadataIlLi2EEENS1_25BinaryOpScalarListFunctorIlLi2ELi1ELi1EEEJSt5minusIlEEEEvT_T0_DpT1_ --------------------------
	.section	.nv.info._ZN2at6native61_GLOBAL__N__44eb8e94_28_ForeachBinaryOpScalarList_cu_dda10a6925multi_tensor_apply_kernelINS1_28TensorListScalarListMetadataIlLi2EEENS1_25BinaryOpScalarListFunctorIlLi2ELi1ELi1EEEJSt5minusIlEEEEvT_T0_DpT1_,"",@"SHT_CUDA_INFO"
	.sectionflags	@""
	.align	4


	//----- nvinfo : EIATTR_CUDA_API_VERSION
	.align		4
        /*0000*/ 	.byte	0x04, 0x37
        /*0002*/ 	.short	(.L_1783 - .L_1782)
.L_1782:
        /*0004*/ 	.word	0x00000082


	//----- nvinfo : EIATTR_KPARAM_INFO
	.align		4
.L_1783:
        /*0008*/ 	.byte	0x04, 0x17
        /*000a*/ 	.short	(.L_1785 - .L_1784)
.L_1784:
        /*000c*/ 	.word	0x00000000
        /*0010*/ 	.short	0x0002
        /*0012*/ 	.short	0x0e41
        /*0014*/ 	.byte	0x00, 0xf0, 0x05, 0x00


	//----- nvinfo : EIATTR_KPARAM_INFO
	.align		4
.L_1785:
        /*0018*/ 	.byte	0x04, 0x17
        /*001a*/ 	.short	(.L_1787 - .L_1786)
.L_1786:
        /*001c*/ 	.word	0x00000000
        /*0020*/ 	.short	0x0001
        /*0022*/ 	.short	0x0e40
        /*0024*/ 	.byte	0x00, 0xf0, 0x05, 0x00


	//----- nvinfo : EIATTR_KPARAM_INFO
	.align		4
.L_1787:
        /*0028*/ 	.byte	0x04, 0x17
        /*002a*/ 	.short	(.L_1789 - .L_1788)
.L_1788:
        /*002c*/ 	.word	0x00000000
        /*0030*/ 	.short	0x0000
        /*0032*/ 	.short	0x0000
        /*0034*/ 	.byte	0x00, 0xf0, 0x01, 0x39


	//----- nvinfo : EIATTR_SPARSE_MMA_MASK
	.align		4
.L_1789:
        /*0038*/ 	.byte	0x03, 0x50
        /*003a*/ 	.short	0x0000


	//----- nvinfo : EIATTR_MAXREG_COUNT
	.align		4
        /*003c*/ 	.byte	0x03, 0x1b
        /*003e*/ 	.short	0x0080


	//----- nvinfo : EIATTR_MERCURY_ISA_VERSION
	.align		4
        /*0040*/ 	.byte	0x03, 0x5f
        /*0042*/ 	.short	0x0101


	//----- nvinfo : EIATTR_EXIT_INSTR_OFFSETS
	.align		4
        /*0044*/ 	.byte	0x04, 0x1c
        /*0046*/ 	.short	(.L_1791 - .L_1790)


	//   ....[0]....
.L_1790:
        /*0048*/ 	.word	0x00000190


	//   ....[1]....
        /*004c*/ 	.word	0x00000600


	//   ....[2]....
        /*0050*/ 	.word	0x00000660


	//   ....[3]....
        /*0054*/ 	.word	0x00000880


	//----- nvinfo : EIATTR_MAX_THREADS
	.align		4
.L_1791:
        /*0058*/ 	.byte	0x04, 0x05
        /*005a*/ 	.short	(.L_1793 - .L_1792)
.L_1792:
        /*005c*/ 	.word	0x00000200
        /*0060*/ 	.word	0x00000001
        /*0064*/ 	.word	0x00000001


	//----- nvinfo : EIATTR_CRS_STACK_SIZE
	.align		4
.L_1793:
        /*0068*/ 	.byte	0x04, 0x1e
        /*006a*/ 	.short	(.L_1795 - .L_1794)
.L_1794:
        /*006c*/ 	.word	0x00000000


	//----- nvinfo : EIATTR_CBANK_PARAM_SIZE
	.align		4
.L_1795:
        /*0070*/ 	.byte	0x03, 0x19
        /*0072*/ 	.short	0x0e42


	//----- nvinfo : EIATTR_PARAM_CBANK
	.align		4
        /*0074*/ 	.byte	0x04, 0x0a
        /*0076*/ 	.short	(.L_1797 - .L_1796)
	.align		4
.L_1796:
        /*0078*/ 	.word	index@(.nv.constant0._ZN2at6native61_GLOBAL__N__44eb8e94_28_ForeachBinaryOpScalarList_cu_dda10a6925multi_tensor_apply_kernelINS1_28TensorListScalarListMetadataIlLi2EEENS1_25BinaryOpScalarListFunctorIlLi2ELi1ELi1EEEJSt5minusIlEEEEvT_T0_DpT1_)
        /*007c*/ 	.short	0x0210
        /*007e*/ 	.short	0x0e42


	//----- nvinfo : EIATTR_SW_WAR
	.align		4
.L_1797:
        /*0080*/ 	.byte	0x04, 0x36
        /*0082*/ 	.short	(.L_1799 - .L_1798)
.L_1798:
        /*0084*/ 	.word	0x00000008
.L_1799:


//--------------------- .nv.info._ZN2at6native61_GLOBAL__N__44eb8e94_28_ForeachBinaryOpScalarList_cu_dda10a6925multi_tensor_apply_kernelINS1_28TensorListScalarListMetadataIiLi2EEENS1_25BinaryOpScalarListFunctorIiLi2ELi1ELi1EEEJSt5minusIiEEEEvT_T0_DpT1_ --------------------------
	.section	.nv.info._ZN2at6native61_GLOBAL__N__44eb8e94_28_ForeachBinaryOpScalarList_cu_dda10a6925multi_tensor_apply_kernelINS1_28TensorListScalarListMetadataIiLi2EEENS1_25BinaryOpScalarListFunctorIiLi2ELi1ELi1EEEJSt5minusIiEEEEvT_T0_DpT1_,"",@"SHT_CUDA_INFO"
	.sectionflags	@""
	.align	4


	//----- nvinfo : EIATTR_CUDA_API_VERSION
	.align		4
        /*0000*/ 	.byte	0x04, 0x37
        /*0002*/ 	.short	(.L_1801 - .L_1800)
.L_1800:
        /*0004*/ 	.word	0x00000082


	//----- nvinfo : EIATTR_KPARAM_INFO
	.align		4
.L_1801:
        /*0008*/ 	.byte	0x04, 0x17
        /*000a*/ 	.short	(.L_1803 - .L_1802)
.L_1802:
        /*000c*/ 	.word	0x00000000
        /*0010*/ 	.short	0x0002
        /*0012*/ 	.short	0x0d41
        /*0014*/ 	.byte	0x00, 0xf0, 0x05, 0x00


	//----- nvinfo : EIATTR_KPARAM_INFO
	.align		4
.L_1803:
        /*0018*/ 	.byte	0x04, 0x17
        /*001a*/ 	.short	(.L_1805 - .L_1804)
.L_1804:
        /*001c*/ 	.word	0x00000000
        /*0020*/ 	.short	0x0001
        /*0022*/ 	.short	0x0d40
        /*0024*/ 	.byte	0x00, 0xf0, 0x05, 0x00


	//----- nvinfo : EIATTR_KPARAM_INFO
	.align		4
.L_1805:
        /*0028*/ 	.byte	0x04, 0x17
        /*002a*/ 	.short	(.L_1807 - .L_1806)
.L_1806:
        /*002c*/ 	.word	0x00000000
        /*0030*/ 	.short	0x0000
        /*0032*/ 	.short	0x0000
        /*0034*/ 	.byte	0x00, 0xf0, 0x01, 0x35


	//----- nvinfo : EIATTR_SPARSE_MMA_MASK
	.align		4
.L_1807:
        /*0038*/ 	.byte	0x03, 0x50
        /*003a*/ 	.short	0x0000


	//----- nvinfo : EIATTR_MAXREG_COUNT
	.align		4
        /*003c*/ 	.byte	0x03, 0x1b
        /*003e*/ 	.short	0x0080


	//----- nvinfo : EIATTR_MERCURY_ISA_VERSION
	.align		4
        /*0040*/ 	.byte	0x03, 0x5f
        /*0042*/ 	.short	0x0101


	//----- nvinfo : EIATTR_EXIT_INSTR_OFFSETS
	.align		4
        /*0044*/ 	.byte	0x04, 0x1c
        /*0046*/ 	.short	(.L_1809 - .L_1808)


	//   ....[0]....
.L_1808:
        /*0048*/ 	.word	0x00000190


	//   ....[1]....
        /*004c*/ 	.word	0x000005c0


	//   ....[2]....
        /*0050*/ 	.word	0x00000620


	//   ....[3]....
        /*0054*/ 	.word	0x000007a0


	//----- nvinfo : EIATTR_MAX_THREADS
	.align		4
.L_1809:
        /*0058*/ 	.byte	0x04, 0x05
        /*005a*/ 	.short	(.L_1811 - .L_1810)
.L_1810:
        /*005c*/ 	.word	0x00000200
        /*0060*/ 	.word	0x00000001
        /*0064*/ 	.word	0x00000001


	//----- nvinfo : EIATTR_CRS_STACK_SIZE
	.align		4
.L_1811:
        /*0068*/ 	.byte	0x04, 0x1e
        /*006a*/ 	.short	(.L_1813 - .L_1812)
.L_1812:
        /*006c*/ 	.word	0x00000000


	//----- nvinfo : EIATTR_CBANK_PARAM_SIZE
	.align		4
.L_1813:
        /*0070*/ 	.byte	0x03, 0x19
        /*0072*/ 	.short	0x0d42


	//----- nvinfo : EIATTR_PARAM_CBANK
	.align		4
        /*0074*/ 	.byte	0x04, 0x0a
        /*0076*/ 	.short	(.L_1815 - .L_1814)
	.align		4
.L_1814:
        /*0078*/ 	.word	index@(.nv.constant0._ZN2at6native61_GLOBAL__N__44eb8e94_28_ForeachBinaryOpScalarList_cu_dda10a6925multi_tensor_apply_kernelINS1_28TensorListScalarListMetadataIiLi2EEENS1_25BinaryOpScalarListFunctorIiLi2ELi1ELi1EEEJSt5minusIiEEEEvT_T0_DpT1_)
        /*007c*/ 	.short	0x0210
        /*007e*/ 	.short	0x0d42


	//----- nvinfo : EIATTR_SW_WAR
	.align		4
.L_1815:
        /*0080*/ 	.byte	0x04, 0x36
        /*0082*/ 	.short	(.L_1817 - .L_1816)
.L_1816:
        /*0084*/ 	.word	0x00000008
.L_1817:


//--------------------- .nv.info._ZN2at6native61_GLOBAL__N__44eb8e94_28_ForeachBinaryOpScalarList_cu_dda10a6925multi_tensor_apply_kernelINS1_28TensorListScalarListMetadataIaLi2EEENS1_25BinaryOpScalarListFunctorIaLi2ELi1ELi1EEEJSt5minusIaEEEEvT_T0_DpT1_ --------------------------
	.section	.nv.info._ZN2at6native61_GLOBAL__N__44eb8e94_28_ForeachBinaryOpScalarList_cu_dda10a6925multi_tensor_apply_kernelINS1_28TensorListScalarListMetadataIaLi2EEENS1_25BinaryOpScalarListFunctorIaLi2ELi1ELi1EEEJSt5minusIaEEEEvT_T0_DpT1_,"",@"SHT_CUDA_INFO"
	.sectionflags	@""
	.align	4


	//----- nvinfo : EIATTR_CUDA_API_VERSION
	.align		4
        /*0000*/ 	.byte	0x04, 0x37
        /*0002*/ 	.short	(.L_1819 - .L_1818)
.L_1818:
        /*0004*/ 	.word	0x00000082


	//----- nvinfo : EIATTR_KPARAM_INFO
	.align		4
.L_1819:
        /*0008*/ 	.byte	0x04, 0x17
        /*000a*/ 	.short	(.L_1821 - .L_1820)
.L_1820:
        /*000c*/ 	.word	0x00000000
        /*0010*/ 	.short	0x0002
        /*0012*/ 	.short	0x0c81
        /*0014*/ 	.byte	0x00, 0xf0, 0x05, 0x00


	//----- nvinfo : EIATTR_KPARAM_INFO
	.align		4
.L_1821:
        /*0018*/ 	.byte	0x04, 0x17
        /*001a*/ 	.short	(.L_1823 - .L_1822)
.L_1822:
        /*001c*/ 	.word	0x00000000
        /*0020*/ 	.short	0x0001
        /*0022*/ 	.short	0x0c80
        /*0024*/ 	.byte	0x00, 0xf0, 0x05, 0x00


	//----- nvinfo : EIATTR_KPARAM_INFO
	.align		4
.L_1823:
        /*0028*/ 	.byte	0x04, 0x17
        /*002a*/ 	.short	(.L_1825 - .L_1824)
.L_1824:
        /*002c*/ 	.word	0x00000000
        /*0030*/ 	.short	0x0000
        /*0032*/ 	.short	0x0000
        /*0034*/ 	.byte	0x00, 0xf0, 0x01, 0x32


	//----- nvinfo : EIATTR_SPARSE_MMA_MASK
	.align		4
.L_1825:
        /*0038*/ 	.byte	0x03, 0x50
        /*003a*/ 	.short	0x0000


	//----- nvinfo : EIATTR_MAXREG_COUNT
	.align		4
        /*003c*/ 	.byte	0x03, 0x1b
        /*003e*/ 	.short	0x0080


	//----- nvinfo : EIATTR_MERCURY_ISA_VERSION
	.align		4
        /*0040*/ 	.byte	0x03, 0x5f
        /*0042*/ 	.short	0x0101


	//----- nvinfo : EIATTR_EXIT_INSTR_OFFSETS
	.align		4
        /*0044*/ 	.byte	0x04, 0x1c
        /*0046*/ 	.short	(.L_1827 - .L_1826)


	//   ....[0]....
.L_1826:
        /*0048*/ 	.word	0x00000190


	//   ....[1]....
        /*004c*/ 	.word	0x000005e0


	//   ....[2]....
        /*0050*/ 	.word	0x00000640


	//   ....[3]....
        /*0054*/ 	.word	0x00000850


	//----- nvinfo : EIATTR_MAX_THREADS
	.align		4
.L_1827:
        /*0058*/ 	.byte	0x04, 0x05
        /*005a*/ 	.short	(.L_1829 - .L_1828)
.L_1828:
        /*005c*/ 	.word	0x00000200
        /*0060*/ 	.word	0x00000001
        /*0064*/ 	.word	0x00000001


	//----- nvinfo : EIATTR_CRS_STACK_SIZE
	.align		4
.L_1829:
        /*0068*/ 	.byte	0x04, 0x1e
        /*006a*/ 	.short	(.L_1831 - .L_1830)
.L_1830:
        /*006c*/ 	.word	0x00000000


	//----- nvinfo : EIATTR_CBANK_PARAM_SIZE
	.align		4
.L_1831:
        /*0070*/ 	.byte	0x03, 0x19
        /*0072*/ 	.short	0x0c82


	//----- nvinfo : EIATTR_PARAM_CBANK
	.align		4
        /*0074*/ 	.byte	0x04, 0x0a
        /*0076*/ 	.short	(.L_1833 - .L_1832)
	.align		4
.L_1832:
        /*0078*/ 	.word	index@(.nv.constant0._ZN2at6native61_GLOBAL__N__44eb8e94_28_ForeachBinaryOpScalarList_cu_dda10a6925multi_tensor_apply_kernelINS1_28TensorListScalarListMetadataIaLi2EEENS1_25BinaryOpScalarListFunctorIaLi2ELi1ELi1EEEJSt5minusIaEEEEvT_T0_DpT1_)
        /*007c*/ 	.short	0x0210
        /*007e*/ 	.short	0x0c82


	//----- nvinfo : EIATTR_SW_WAR
	.align		4
.L_1833:
        /*0080*/ 	.byte	0x04, 0x36
        /*0082*/ 	.short	(.L_1835 - .L_1834)
.L_1834:
        /*0084*/ 	.word	0x00000008
.L_1835:


//--------------------- .nv.info._ZN2at6native61_GLOBAL__N__44eb8e94_28_ForeachBinaryOpScalarList_cu_dda10a6925multi_tensor_apply_kernelINS1_28TensorListScalarListMetadataIhLi2EEENS1_25BinaryOpScalarListFunctorIhLi2ELi1ELi1EEEJSt5minusIhEEEEvT_T0_DpT1_ --------------------------
	.section	.nv.info._ZN2at6native61_GLOBAL__N__44eb8e94_28_ForeachBinaryOpScalarList_cu_dda10a6925multi_tensor_apply_kernelINS1_28TensorListScalarListMetadataIhLi2EEENS1_25BinaryOpScalarListFunctorIhLi2ELi1ELi1EEEJSt5minusIhEEEEvT_T0_DpT1_,"",@"SHT_CUDA_INFO"
	.sectionflags	@""
	.align	4


	//----- nvinfo : EIATTR_CUDA_API_VERSION
	.align		4
        /*0000*/ 	.byte	0x04, 0x37
        /*0002*/ 	.short	(.L_1837 - .L_1836)
.L_1836:
        /*0004*/ 	.word	0x00000082


	//----- nvinfo : EIATTR_KPARAM_INFO
	.align		4
.L_1837:
        /*0008*/ 	.byte	0x04, 0x17
        /*000a*/ 	.short	(.L_1839 - .L_1838)
.L_1838:
        /*000c*/ 	.word	0x00000000
        /*0010*/ 	.short	0x0002
        /*0012*/ 	.short	0x0c81
        /*0014*/ 	.byte	0x00, 0xf0, 0x05, 0x00


	//----- nvinfo : EIATTR_KPARAM_INFO
	.align		4
.L_1839:
        /*0018*/ 	.byte	0x04, 0x17
        /*001a*/ 	.short	(.L_1841 - .L_1840)
.L_1840:
        /*001c*/ 	.word	0x00000000
        /*0020*/ 	.short	0x0001
        /*0022*/ 	.short	0x0c80
        /*0024*/ 	.byte	0x00, 0xf0, 0x05, 0x00


	//----- nvinfo : EIATTR_KPARAM_INFO
	.align		4
.L_1841:
        /*0028*/ 	.byte	0x04, 0x17
        /*002a*/ 	.short	(.L_1843 - .L_1842)
.L_1842:
        /*002c*/ 	.word	0x00000000
        /*0030*/ 	.short	0x0000
        /*0032*/ 	.short	0x0000
        /*0034*/ 	.byte	0x00, 0xf0, 0x01, 0x32


	//----- nvinfo : EIATTR_SPARSE_MMA_MASK
	.align		4
.L_1843:
        /*0038*/ 	.byte	0x03, 0x50
        /*003a*/ 	.short	0x0000


	//----- nvinfo : EIATTR_MAXREG_COUNT
	.align		4
        /*003c*/ 	.byte	0x03, 0x1b
        /*003e*/ 	.short	0x0080


	//----- nvinfo : EIATTR_MERCURY_ISA_VERSION
	.align		4
        /*0040*/ 	.byte	0x03, 0x5f
        /*0042*/ 	.short	0x0101


	//----- nvinfo : EIATTR_EXIT_INSTR_OFFSETS
	.align		4
        /*0044*/ 	.byte	0x04, 0x1c
        /*0046*/ 	.short	(.L_1845 - .L_1844)


	//   ....[0]....
.L_1844:
        /*0048*/ 	.word	0x00000190


	//   ....[1]....
        /*004c*/ 	.word	0x000005e0


	//   ....[2]....
        /*0050*/ 	.word	0x00000640


	//   ....[3]....
        /*0054*/ 	.word	0x00000850


	//----- nvinfo : EIATTR_MAX_THREADS
	.align		4
.L_1845:
        /*0058*/ 	.byte	0x04, 0x05
        /*005a*/ 	.short	(.L_1847 - .L_1846)
.L_1846:
        /*005c*/ 	.word	0x00000200
        /*0060*/ 	.word	0x00000001
        /*0064*/ 	.word	0x00000001


	//----- nvinfo : EIATTR_CRS_STACK_SIZE
	.align		4
.L_1847:
        /*0068*/ 	.byte	0x04, 0x1e
        /*006a*/ 	.short	(.L_1849 - .L_1848)
.L_1848:
        /*006c*/ 	.word	0x00000000


	//----- nvinfo : EIATTR_CBANK_PARAM_SIZE
	.align		4
.L_1849:
        /*0070*/ 	.byte	0x03, 0x19
        /*0072*/ 	.short	0x0c82


	//----- nvinfo : EIATTR_PARAM_CBANK
	.align		4
        /*0074*/ 	.byte	0x04, 0x0a
        /*0076*/ 	.short	(.L_1851 - .L_1850)
	.align		4
.L_1850:
        /*0078*/ 	.word	index@(.nv.constant0._ZN2at6native61_GLOBAL__N__44eb8e94_28_ForeachBinaryOpScalarList_cu_dda10a6925multi_tensor_apply_kernelINS1_28TensorListScalarListMetadataIhLi2EEENS1_25BinaryOpScalarListFunctorIhLi2ELi1ELi1EEEJSt5minusIhEEEEvT_T0_DpT1_)
        /*007c*/ 	.short	0x0210
        /*007e*/ 	.short	0x0c82


	//----- nvinfo : EIATTR_SW_WAR
	.align		4
.L_1851:
        /*0080*/ 	.byte	0x04, 0x36
        /*0082*/ 	.short	(.L_1853 - .L_1852)
.L_1852:
        /*0084*/ 	.word	0x00000008
.L_1853:


//--------------------- .nv.info._ZN2at6native61_GLOBAL__N__44eb8e94_28_ForeachBinaryOpScalarList_cu_dda10a6925multi_tensor_apply_kernelINS1_28TensorListScalarListMetadataIfLi1EEENS1_25BinaryOpScalarListFunctorIN3c108BFloat16ELi1ELi1ELi0EEEJSt5minusIfEEEEvT_T0_DpT1_ --------------------------
	.section	.nv.info._ZN2at6native61_GLOBAL__N__44eb8e94_28_ForeachBinaryOpScalarList_cu_dda10a6925multi_tensor_apply_kernelINS1_28TensorListScalarListMetadataIfLi1EEENS1_25BinaryOpScalarListFunctorIN3c108BFloat16ELi1ELi1ELi0EEEJSt5minusIfEEEEvT_T0_DpT1_,"",@"SHT_CUDA_INFO"
	.sectionflags	@""
	.align	4


	//----- nvinfo : EIATTR_CUDA_API_VERSION
	.align		4
        /*0000*/ 	.byte	0x04, 0x37
        /*0002*/ 	.short	(.L_1855 - .L_1854)
.L_1854:
        /*0004*/ 	.word	0x00000082


	//----- nvinfo : EIATTR_KPARAM_INFO
	.align		4
.L_1855:
        /*0008*/ 	.byte	0x04, 0x17
        /*000a*/ 	.short	(.L_1857 - .L_1856)
.L_1856:
        /*000c*/ 	.word	0x00000000
        /*0010*/ 	.short	0x0002
        /*0012*/ 	.short	0x0dc1
        /*0014*/ 	.byte	0x00, 0xf0, 0x05, 0x00


	//----- nvinfo : EIATTR_KPARAM_INFO
	.align		4
.L_1857:
        /*0018*/ 	.byte	0x04, 0x17
        /*001a*/ 	.short	(.L_1859 - .L_1858)
.L_1858:
        /*001c*/ 	.word	0x00000000
        /*0020*/ 	.short	0x0001
        /*0022*/ 	.short	0x0dc0
        /*0024*/ 	.byte	0x00, 0xf0, 0x05, 0x00


	//----- nvinfo : EIATTR_KPARAM_INFO
	.align		4
.L_1859:
        /*0028*/ 	.byte	0x04, 0x17
        /*002a*/ 	.short	(.L_1861 - .L_1860)
.L_1860:
        /*002c*/ 	.word	0x00000000
        /*0030*/ 	.short	0x0000
        /*0032*/ 	.short	0x0000
        /*0034*/ 	.byte	0x00, 0xf0, 0x01, 0x37


	//----- nvinfo : EIATTR_SPARSE_MMA_MASK
	.align		4
.L_1861:
        /*0038*/ 	.byte	0x03, 0x50
        /*003a*/ 	.short	0x0000


	//----- nvinfo : EIATTR_MAXREG_COUNT
	.align		4
        /*003c*/ 	.byte	0x03, 0x1b
        /*003e*/ 	.short	0x0080


	//----- nvinfo : EIATTR_MERCURY_ISA_VERSION
	.align		4
        /*0040*/ 	.byte	0x03, 0x5f
        /*0042*/ 	.short	0x0101


	//----- nvinfo : EIATTR_EXIT_INSTR_OFFSETS
	.align		4
        /*0044*/ 	.byte	0x04, 0x1c
        /*0046*/ 	.short	(.L_1863 - .L_1862)


	//   ....[0]....
.L_1862:
        /*0048*/ 	.word	0x00000170


	//   ....[1]....
        /*004c*/ 	.word	0x000005a0


	//   ....[2]....
        /*0050*/ 	.word	0x00000600


	//   ....[3]....
        /*0054*/ 	.word	0x000007c0


	//----- nvinfo : EIATTR_MAX_THREADS
	.align		4
.L_1863:
        /*0058*/ 	.byte	0x04, 0x05
        /*005a*/ 	.short	(.L_1865 - .L_1864)
.L_1864:
        /*005c*/ 	.word	0x00000200
        /*0060*/ 	.word	0x00000001
        /*0064*/ 	.word	0x00000001


	//----- nvinfo : EIATTR_CRS_STACK_SIZE
	.align		4
.L_1865:
        /*0068*/ 	.byte	0x04, 0x1e
        /*006a*/ 	.short	(.L_1867 - .L_1866)
.L_1866:
        /*006c*/ 	.word	0x00000000


	//----- nvinfo : EIATTR_CBANK_PARAM_SIZE
	.align		4
.L_1867:
        /*0070*/ 	.byte	0x03, 0x19
        /*0072*/ 	.short	0x0dc2


	//----- nvinfo : EIATTR_PARAM_CBANK
	.align		4
        /*0074*/ 	.byte	0x04, 0x0a
        /*0076*/ 	.short	(.L_1869 - .L_1868)
	.align		4
.L_1868:
        /*0078*/ 	.word	index@(.nv.constant0._ZN2at6native61_GLOBAL__N__44eb8e94_28_ForeachBinaryOpScalarList_cu_dda10a6925multi_tensor_apply_kernelINS1_28TensorListScalarListMetadataIfLi1EEENS1_25BinaryOpScalarListFunctorIN3c108BFloat16ELi1ELi1ELi0EEEJSt5minusIfEEEEvT_T0_DpT1_)
        /*007c*/ 	.short	0x0210
        /*007e*/ 	.short	0x0dc2


	//----- nvinfo : EIATTR_SW_WAR
	.align		4
.L_1869:
        /*0080*/ 	.byte	0x04, 0x36
        /*0082*/ 	.short	(.L_1871 - .L_1870)
.L_1870:
        /*0084*/ 	.word	0x00000008
.L_1871:


//--------------------- .nv.info._ZN2at6native61_GLOBAL__N__44eb8e94_28_ForeachBinaryOpScalarList_cu_dda10a6925multi_tensor_apply_kernelINS1_28TensorListScalarListMetadataIfLi1EEENS1_25BinaryOpScalarListFunctorIN3c104HalfELi1ELi1ELi0EEEJSt5minusIfEEEEvT_T0_DpT1_ --------------------------
	.section	.nv.info._ZN2at6native61_GLOBAL__N__44eb8e94_28_ForeachBinaryOpScalarList_cu_dda10a6925multi_tensor_apply_kernelINS1_28TensorListScalarListMetadataIfLi1EEENS1_25BinaryOpScalarListFunctorIN3c104HalfELi1ELi1ELi0EEEJSt5minusIfEEEEvT_T0_DpT1_,"",@"SHT_CUDA_INFO"
	.sectionflags	@""
	.align	4


	//----- nvinfo : EIATTR_CUDA_API_VERSION
	.align		4
        /*0000*/ 	.byte	0x04, 0x37
        /*0002*/ 	.short	(.L_1873 - .L_1872)
.L_1872:
        /*0004*/ 	.word	0x00000082


	//----- nvinfo : EIATTR_KPARAM_INFO
	.align		4
.L_1873:
        /*0008*/ 	.byte	0x04, 0x17
        /*000a*/ 	.short	(.L_1875 - .L_1874)
.L_1874:
        /*000c*/ 	.word	0x00000000
        /*0010*/ 	.short	0x0002
        /*0012*/ 	.short	0x0dc1
        /*0014*/ 	.byte	0x00, 0xf0, 0x05, 0x00


	//----- nvinfo : EIATTR_KPARAM_INFO
	.align		4
.L_1875:
        /*0018*/ 	.byte	0x04, 0x17
        /*001a*/ 	.short	(.L_1877 - .L_1876)
.L_1876:
        /*001c*/ 	.word	0x00000000
        /*0020*/ 	.short	0x0001
        /*0022*/ 	.short	0x0dc0
        /*0024*/ 	.byte	0x00, 0xf0, 0x05, 0x00


	//----- nvinfo : EIATTR_KPARAM_INFO
	.align		4
.L_1877:
        /*0028*/ 	.byte	0x04, 0x17
        /*002a*/ 	.short	(.L_1879 - .L_1878)
.L_1878:
        /*002c*/ 	.word	0x00000000
        /*0030*/ 	.short	0x0000
        /*0032*/ 	.short	0x0000
        /*0034*/ 	.byte	0x00, 0xf0, 0x01, 0x37


	//----- nvinfo : EIATTR_SPARSE_MMA_MASK
	.align		4
.L_1879:
        /*0038*/ 	.byte	0x03, 0x50
        /*003a*/ 	.short	0x0000


	//----- nvinfo : EIATTR_MAXREG_COUNT
	.align		4
        /*003c*/ 	.byte	0x03, 0x1b
        /*003e*/ 	.short	0x0080


	//----- nvinfo : EIATTR_MERCURY_ISA_VERSION
	.align		4
        /*0040*/ 	.byte	0x03, 0x5f
        /*0042*/ 	.short	0x0101


	//----- nvinfo : EIATTR_EXIT_INSTR_OFFSETS
	.align		4
        /*0044*/ 	.byte	0x04, 0x1c
        /*0046*/ 	.short	(.L_1881 - .L_1880)


	//   ....[0]....
.L_1880:
        /*0048*/ 	.word	0x00000170


	//   ....[1]....
        /*004c*/ 	.word	0x000005a0


	//   ....[2]....
        /*0050*/ 	.word	0x00000600


	//   ....[3]....
        /*0054*/ 	.word	0x000007a0


	//----- nvinfo : EIATTR_MAX_THREADS
	.align		4
.L_1881:
        /*0058*/ 	.byte	0x04, 0x05
        /*005a*/ 	.short	(.L_1883 - .L_1882)
.L_1882:
        /*005c*/ 	.word	0x00000200
        /*0060*/ 	.word	0x00000001
        /*0064*/ 	.word	0x00000001


	//----- nvinfo : EIATTR_CRS_STACK_SIZE
	.align		4
.L_1883:
        /*0068*/ 	.byte	0x04, 0x1e
        /*006a*/ 	.short	(.L_1885 - .L_1884)
.L_1884:
        /*006c*/ 	.word	0x00000000


	//----- nvinfo : EIATTR_CBANK_PARAM_SIZE
	.align		4
.L_1885:
        /*0070*/ 	.byte	0x03, 0x19
        /*0072*/ 	.short	0x0dc2


	//----- nvinfo : EIATTR_PARAM_CBANK
	.align		4
        /*0074*/ 	.byte	0x04, 0x0a
        /*0076*/ 	.short	(.L_1887 - .L_1886)
	.align		4
.L_1886:
        /*0078*/ 	.word	index@(.nv.constant0._ZN2at6native61_GLOBAL__N__44eb8e94_28_ForeachBinaryOpScalarList_cu_dda10a6925multi_tensor_apply_kernelINS1_28TensorListScalarListMetadataIfLi1EEENS1_25BinaryOpScalarListFunctorIN3c104HalfELi1ELi1ELi0EEEJSt5minusIfEEEEvT_T0_DpT1_)
        /*007c*/ 	.short	0x0210
        /*007e*/ 	.short	0x0dc2


	//----- nvinfo : EIATTR_SW_WAR
	.align		4
.L_1887:
        /*0080*/ 	.byte	0x04, 0x36
        /*0082*/ 	.short	(.L_1889 - .L_1888)
.L_1888:
        /*0084*/ 	.word	0x00000008
.L_1889:


//--------------------- .nv.info._ZN2at6native61_GLOBAL__N__44eb8e94_28_ForeachBinaryOpScalarList_cu_dda10a6925multi_tensor_apply_kernelINS1_28TensorListScalarListMetadataIbLi1EEENS1_25BinaryOpScalarListFunctorIbLi1ELi1ELi0EEEJSt5minusIbEEEEvT_T0_DpT1_ --------------------------
	.section	.nv.info._ZN2at6native61_GLOBAL__N__44eb8e94_28_ForeachBinaryOpScalarList_cu_dda10a6925multi_tensor_apply_kernelINS1_28TensorListScalarListMetadataIbLi1EEENS1_25BinaryOpScalarListFunctorIbLi1ELi1ELi0EEEJSt5minusIbEEEEvT_T0_DpT1_,"",@"SHT_CUDA_INFO"
	.sectionflags	@""
	.align	4


	//----- nvinfo : EIATTR_CUDA_API_VERSION
	.align		4
        /*0000*/ 	.byte	0x04, 0x37
        /*0002*/ 	.short	(.L_1891 - .L_1890)
.L_1890:
        /*0004*/ 	.word	0x00000082


	//----- nvinfo : EIATTR_KPARAM_INFO
	.align		4
.L_1891:
        /*0008*/ 	.byte	0x04, 0x17
        /*000a*/ 	.short	(.L_1893 - .L_1892)
.L_1892:
        /*000c*/ 	.word	0x00000000
        /*0010*/ 	.short	0x0002
        /*0012*/ 	.short	0x0ca1
        /*0014*/ 	.byte	0x00, 0xf0, 0x05, 0x00


	//----- nvinfo : EIATTR_KPARAM_INFO
	.align		4
.L_1893:
        /*0018*/ 	.byte	0x04, 0x17
        /*001a*/ 	.short	(.L_1895 - .L_1894)
.L_1894:
        /*001c*/ 	.word	0x00000000
        /*0020*/ 	.short	0x0001
        /*0022*/ 	.short	0x0ca0
        /*0024*/ 	.byte	0x00, 0xf0, 0x05, 0x00


	//----- nvinfo : EIATTR_KPARAM_INFO
	.align		4
.L_1895:
        /*0028*/ 	.byte	0x04, 0x17
        /*002a*/ 	.short	(.L_1897 - .L_1896)
.L_1896:
        /*002c*/ 	.word	0x00000000
        /*0030*/ 	.short	0x0000
        /*0032*/ 	.short	0x0000
        /*0034*/ 	.byte	0x00, 0xf0, 0x81, 0x32


	//----- nvinfo : EIATTR_SPARSE_MMA_MASK
	.align		4
.L_1897:
        /*0038*/ 	.byte	0x03, 0x50
        /*003a*/ 	.short	0x0000


	//----- nvinfo : EIATTR_MAXREG_COUNT
	.align		4
        /*003c*/ 	.byte	0x03, 0x1b
        /*003e*/ 	.short	0x0080


	//----- nvinfo : EIATTR_MERCURY_ISA_VERSION
	.align		4
        /*0040*/ 	.byte	0x03, 0x5f
        /*0042*/ 	.short	0x0101


	//----- nvinfo : EIATTR_EXIT_INSTR_OFFSETS
	.align		4
        /*0044*/ 	.byte	0x04, 0x1c
        /*0046*/ 	.short	(.L_1899 - .L_1898)


	//   ....[0]....
.L_1898:
        /*0048*/ 	.word	0x00000150


	//   ....[1]....
        /*004c*/ 	.word	0x00000580


	//   ....[2]....
        /*0050*/ 	.word	0x000005e0


	//   ....[3]....
        /*0054*/ 	.word	0x000007e0


	//----- nvinfo : EIATTR_MAX_THREADS
	.align		4
.L_1899:
        /*0058*/ 	.byte	0x04, 0x05
        /*005a*/ 	.short	(.L_1901 - .L_1900)
.L_1900:
        /*005c*/ 	.word	0x00000200
        /*0060*/ 	.word	0x00000001
        /*0064*/ 	.word	0x00000001


	//----- nvinfo : EIATTR_CRS_STACK_SIZE
	.align		4
.L_1901:
        /*0068*/ 	.byte	0x04, 0x1e
        /*006a*/ 	.short	(.L_1903 - .L_1902)
.L_1902:
        /*006c*/ 	.word	0x00000000


	//----- nvinfo : EIATTR_CBANK_PARAM_SIZE
	.align		4
.L_1903:
        /*0070*/ 	.byte	0x03, 0x19
        /*0072*/ 	.short	0x0ca2


	//----- nvinfo : EIATTR_PARAM_CBANK
	.align		4
        /*0074*/ 	.byte	0x04, 0x0a
        /*0076*/ 	.short	(.L_1905 - .L_1904)
	.align		4
.L_1904:
        /*0078*/ 	.word	index@(.nv.constant0._ZN2at6native61_GLOBAL__N__44eb8e94_28_ForeachBinaryOpScalarList_cu_dda10a6925multi_tensor_apply_kernelINS1_28TensorListScalarListMetadataIbLi1EEENS1_25BinaryOpScalarListFunctorIbLi1ELi1ELi0EEEJSt5minusIbEEEEvT_T0_DpT1_)
        /*007c*/ 	.short	0x0210
        /*007e*/ 	.short	0x0ca2


	//----- nvinfo : EIATTR_SW_WAR
	.align		4
.L_1905:
        /*0080*/ 	.byte	0x04, 0x36
        /*0082*/ 	.short	(.L_1907 - .L_1906)
.L_1906:
        /*0084*/ 	.word	0x00000008
.L_1907:


//--------------------- .nv.info._ZN2at6native61_GLOBAL__N__44eb8e94_28_ForeachBinaryOpScalarList_cu_dda10a6925multi_tensor_apply_kernelINS1_28TensorListScalarListMetadataIN3c107complexIfEELi1EEENS1_25BinaryOpScalarListFunctorIS6_Li1ELi1ELi0EEEJSt5minusIS6_EEEEvT_T0_DpT1_ --------------------------
	.section	.nv.info._ZN2at6native61_GLOBAL__N__44eb8e94_28_ForeachBinaryOpScalarList_cu_dda10a6925multi_tensor_apply_kernelINS1_28TensorListScalarListMetadataIN3c107complexIfEELi1EEENS1_25BinaryOpScalarListFunctorIS6_Li1ELi1ELi0EEEJSt5minusIS6_EEEEvT_T0_DpT1_,"",@"SHT_CUDA_INFO"
	.sectionflags	@""
	.align	4


	//----- nvinfo : EIATTR_CUDA_API_VERSION
	.align		4
        /*0000*/ 	.byte	0x04, 0x37
        /*0002*/ 	.short	(.L_1909 - .L_1908)
.L_1908:
        /*0004*/ 	.word	0x00000082


	//----- nvinfo : EIATTR_KPARAM_INFO
	.align		4
.L_1909:
        /*0008*/ 	.byte	0x04, 0x17
        /*000a*/ 	.short	(.L_1911 - .L_1910)
.L_1910:
        /*000c*/ 	.word	0x00000000
        /*0010*/ 	.short	0x0002
        /*0012*/ 	.short	0x0f41
        /*0014*/ 	.byte	0x00, 0xf0, 0x05, 0x00


	//----- nvinfo : EIATTR_KPARAM_INFO
	.align		4
.L_1911:
        /*0018*/ 	.byte	0x04, 0x17
        /*001a*/ 	.short	(.L_1913 - .L_1912)
.L_1912:
        /*001c*/ 	.word	0x00000000
        /*0020*/ 	.short	0x0001
        /*0022*/ 	.short	0x0f40
        /*0024*/ 	.byte	0x00, 0xf0, 0x05, 0x00


	//----- nvinfo : EIATTR_KPARAM_INFO
	.align		4
.L_1913:
        /*0028*/ 	.byte	0x04, 0x17
        /*002a*/ 	.short	(.L_1915 - .L_1914)
.L_1914:
        /*002c*/ 	.word	0x00000000
        /*0030*/ 	.short	0x0000
        /*0032*/ 	.short	0x0000
        /*0034*/ 	.byte	0x00, 0xf0, 0x01, 0x3d


	//----- nvinfo : EIATTR_SPARSE_MMA_MASK
	.align		4
.L_1915:
        /*0038*/ 	.byte	0x03, 0x50
        /*003a*/ 	.short	0x0000


	//----- nvinfo : EIATTR_MAXREG_COUNT
	.align		4
        /*003c*/ 	.byte	0x03, 0x1b
        /*003e*/ 	.short	0x0080


	//----- nvinfo : EIATTR_MERCURY_ISA_VERSION
	.align		4
        /*0040*/ 	.byte	0x03, 0x5f
        /*0042*/ 	.short	0x0101


	//----- nvinfo : EIATTR_EXIT_INSTR_OFFSETS
	.align		4
        /*0044*/ 	.byte	0x04, 0x1c
        /*0046*/ 	.short	(.L_1917 - .L_1916)


	//   ....[0]....
.L_1916:
        /*0048*/ 	.word	0x00000170


	//   ....[1]....
        /*004c*/ 	.word	0x000005c0


	//   ....[2]....
        /*0050*/ 	.word	0x00000620


	//   ....[3]....
        /*0054*/ 	.word	0x000007c0


	//----- nvinfo : EIATTR_MAX_THREADS
	.align		4
.L_1917:
        /*0058*/ 	.byte	0x04, 0x05
        /*005a*/ 	.short	(.L_1919 - .L_1918)
.L_1918:
        /*005c*/ 	.word	0x00000200
        /*0060*/ 	.word	0x00000001
        /*0064*/ 	.word	0x00000001


	//----- nvinfo : EIATTR_CRS_STACK_SIZE
	.align		4
.L_1919:
        /*0068*/ 	.byte	0x04, 0x1e
        /*006a*/ 	.short	(.L_1921 - .L_1920)
.L_1920:
        /*006c*/ 	.word	0x00000000


	//----- nvinfo : EIATTR_CBANK_PARAM_SIZE
	.align		4
.L_1921:
        /*0070*/ 	.byte	0x03, 0x19
        /*0072*/ 	.short	0x0f42


	//----- nvinfo : EIATTR_PARAM_CBANK
	.align		4
        /*0074*/ 	.byte	0x04, 0x0a
        /*0076*/ 	.short	(.L_1923 - .L_1922)
	.align		4
.L_1922:
        /*0078*/ 	.word	index@(.nv.constant0._ZN2at6native61_GLOBAL__N__44eb8e94_28_ForeachBinaryOpScalarList_cu_dda10a6925multi_tensor_apply_kernelINS1_28TensorListScalarListMetadataIN3c107complexIfEELi1EEENS1_25BinaryOpScalarListFunctorIS6_Li1ELi1ELi0EEEJSt5minusIS6_EEEEvT_T0_DpT1_)
        /*007c*/ 	.short	0x0210
        /*007e*/ 	.short	0x0f42


	//----- nvinfo : EIATTR_SW_WAR
	.align		4
.L_1923:
        /*0080*/ 	.byte	0x04, 0x36
        /*0082*/ 	.short	(.L_1925 - .L_1924)
.L_1924:
        /*0084*/ 	.word	0x00000008
.L_1925:


//--------------------- .nv.info._ZN2at6native61_GLOBAL__N__44eb8e94_28_ForeachBinaryOpScalarList_cu_dda10a6925multi_tensor_apply_kernelINS1_28TensorListScalarListMetadataIN3c107complexIdEELi1EEENS1_25BinaryOpScalarListFunctorIS6_Li1ELi1ELi0EEEJSt5minusIS6_EEEEvT_T0_DpT1_ --------------------------
	.section	.nv.info._ZN2at6native61_GLOBAL__N__44eb8e94_28_ForeachBinaryOpScalarList_cu_dda10a6925multi_tensor_apply_kernelINS1_28TensorListScalarListMetadataIN3c107complexIdEELi1EEENS1_25BinaryOpScalarListFunctorIS6_Li1ELi1ELi0EEEJSt5minusIS6_EEEEvT_T0_DpT1_,"",@"SHT_CUDA_INFO"
	.sectionflags	@""
	.align	4


	//----- nvinfo : EIATTR_CUDA_API_VERSION
	.align		4
        /*0000*/ 	.byte	0x04, 0x37
        /*0002*/ 	.short	(.L_1927 - .L_1926)
.L_1926:
        /*0004*/ 	.word	0x00000082


	//----- nvinfo : EIATTR_KPARAM_INFO
	.align		4
.L_1927:
        /*0008*/ 	.byte	0x04, 0x17
        /*000a*/ 	.short	(.L_1929 - .L_1928)
.L_1928:
        /*000c*/ 	.word	0x00000000
        /*0010*/ 	.short	0x0002
        /*0012*/ 	.short	0x0f41
        /*0014*/ 	.byte	0x00, 0xf0, 0x05, 0x00


	//----- nvinfo : EIATTR_KPARAM_INFO
	.align		4
.L_1929:
        /*0018*/ 	.byte	0x04, 0x17
        /*001a*/ 	.short	(.L_1931 - .L_1930)
.L_1930:
        /*001c*/ 	.word	0x00000000
        /*0020*/ 	.short	0x0001
        /*0022*/ 	.short	0x0f40
        /*0024*/ 	.byte	0x00, 0xf0, 0x05, 0x00


	//----- nvinfo : EIATTR_KPARAM_INFO
	.align		4
.L_1931:
        /*0028*/ 	.byte	0x04, 0x17
        /*002a*/ 	.short	(.L_1933 - .L_1932)
.L_1932:
        /*002c*/ 	.word	0x00000000
        /*0030*/ 	.short	0x0000
        /*0032*/ 	.short	0x0000
        /*0034*/ 	.byte	0x00, 0xf0, 0x01, 0x3d


	//----- nvinfo : EIATTR_SPARSE_MMA_MASK
	.align		4
.L_1933:
        /*0038*/ 	.byte	0x03, 0x50
        /*003a*/ 	.short	0x0000


	//----- nvinfo : EIATTR_MAXREG_COUNT
	.align		4
        /*003c*/ 	.byte	0x03, 0x1b
        /*003e*/ 	.short	0x0080


	//----- nvinfo : EIATTR_MERCURY_ISA_VERSION
	.align		4
        /*0040*/ 	.byte	0x03, 0x5f
        /*0042*/ 	.short	0x0101


	//----- nvinfo : EIATTR_EXIT_INSTR_OFFSETS
	.align		4
        /*0044*/ 	.byte	0x04, 0x1c
        /*0046*/ 	.short	(.L_1935 - .L_1934)


	//   ....[0]....
.L_1934:
        /*0048*/ 	.word	0x000001a0


	//   ....[1]....
        /*004c*/ 	.word	0x000006a0


	//   ....[2]....
        /*0050*/ 	.word	0x00000700


	//   ....[3]....
        /*0054*/ 	.word	0x000008e0


	//----- nvinfo : EIATTR_MAX_THREADS
	.align		4
.L_1935:
        /*0058*/ 	.byte	0x04, 0x05
        /*005a*/ 	.short	(.L_1937 - .L_1936)
.L_1936:
        /*005c*/ 	.word	0x00000200
        /*0060*/ 	.word	0x00000001
        /*0064*/ 	.word	0x00000001


	//----- nvinfo : EIATTR_CRS_STACK_SIZE
	.align		4
.L_1937:
        /*0068*/ 	.byte	0x04, 0x1e
        /*006a*/ 	.short	(.L_1939 - .L_1938)
.L_1938:
        /*006c*/ 	.word	0x00000000


	//----- nvinfo : EIATTR_CBANK_PARAM_SIZE
	.align		4
.L_1939:
        /*0070*/ 	.byte	0x03, 0x19
        /*0072*/ 	.short	0x0f42


	//----- nvinfo : EIATTR_PARAM_CBANK
	.align		4
        /*0074*/ 	.byte	0x04, 0x0a
        /*0076*/ 	.short	(.L_1941 - .L_1940)
	.align		4
.L_1940:
        /*0078*/ 	.word	index@(.nv.constant0._ZN2at6native61_GLOBAL__N__44eb8e94_28_ForeachBinaryOpScalarList_cu_dda10a6925multi_tensor_apply_kernelINS1_28TensorListScalarListMetadataIN3c107complexIdEELi1EEENS1_25BinaryOpScalarListFunctorIS6_Li1ELi1ELi0EEEJSt5minusIS6_EEEEvT_T0_DpT1_)
        /*007c*/ 	.short	0x0210
        /*007e*/ 	.short	0x0f42


	//----- nvinfo : EIATTR_SW_WAR
	.align		4
.L_1941:
        /*0080*/ 	.byte	0x04, 0x36
        /*0082*/ 	.short	(.L_1943 - .L_1942)
.L_1942:
        /*0084*/ 	.word	0x00000008
.L_1943:


//--------------------- .nv.info._ZN2at6native61_GLOBAL__N__44eb8e94_28_ForeachBinaryOpScalarList_cu_dda10a6925multi_tensor_apply_kernelINS1_28TensorListScalarListMetadataIfLi1EEENS1_25BinaryOpScalarListFunctorIfLi1ELi1ELi0EEEJSt5minusIfEEEEvT_T0_DpT1_ --------------------------
	.section	.nv.info._ZN2at6native61_GLOBAL__N__44eb8e94_28_ForeachBinaryOpScalarList_cu_dda10a6925multi_tensor_apply_kernelINS1_28TensorListScalarListMetadataIfLi1EEENS1_25BinaryOpScalarListFunctorIfLi1ELi1ELi0EEEJSt5minusIfEEEEvT_T0_DpT1_,"",@"SHT_CUDA_INFO"
	.sectionflags	@""
	.align	4


	//----- nvinfo : EIATTR_CUDA_API_VERSION
	.align		4
        /*0000*/ 	.byte	0x04, 0x37
        /*0002*/ 	.short	(.L_1945 - .L_1944)
.L_1944:
        /*0004*/ 	.word	0x00000082


	//----- nvinfo : EIATTR_KPARAM_INFO
	.align		4
.L_1945:
        /*0008*/ 	.byte	0x04, 0x17
        /*000a*/ 	.short	(.L_1947 - .L_1946)
.L_1946:
        /*000c*/ 	.word	0x00000000
        /*0010*/ 	.short	0x0002
        /*0012*/ 	.short	0x0dc1
        /*0014*/ 	.byte	0x00, 0xf0, 0x05, 0x00


	//----- nvinfo : EIATTR_KPARAM_INFO
	.align		4
.L_1947:
        /*0018*/ 	.byte	0x04, 0x17
        /*001a*/ 	.short	(.L_1949 - .L_1948)
.L_1948:
        /*001c*/ 	.word	0x00000000
        /*0020*/ 	.short	0x0001
        /*0022*/ 	.short	0x0dc0
        /*0024*/ 	.byte	0x00, 0xf0, 0x05, 0x00


	//----- nvinfo : EIATTR_KPARAM_INFO
	.align		4
.L_1949:
        /*0028*/ 	.byte	0x04, 0x17
        /*002a*/ 	.short	(.L_1951 - .L_1950)
.L_1950:
        /*002c*/ 	.word	0x00000000
        /*0030*/ 	.short	0x0000
        /*0032*/ 	.short	0x0000
        /*0034*/ 	.byte	0x00, 0xf0, 0x01, 0x37


	//----- nvinfo : EIATTR_SPARSE_MMA_MASK
	.align		4
.L_1951:
        /*0038*/ 	.byte	0x03, 0x50
        /*003a*/ 	.short	0x0000


	//----- nvinfo : EIATTR_MAXREG_COUNT
	.align		4
        /*003c*/ 	.byte	0x03, 0x1b
        /*003e*/ 	.short	0x0080


	//----- nvinfo : EIATTR_MERCURY_ISA_VERSION
	.align		4
        /*0040*/ 	.byte	0x03, 0x5f
        /*0042*/ 	.short	0x0101


	//----- nvinfo : EIATTR_EXIT_INSTR_OFFSETS
	.align		4
        /*0044*/ 	.byte	0x04, 0x1c
        /*0046*/ 	.short	(.L_1953 - .L_1952)


	//   ....[0]....
.L_1952:
        /*0048*/ 	.word	0x00000170


	//   ....[1]....
        /*004c*/ 	.word	0x00000520


	//   ....[2]....
        /*0050*/ 	.word	0x00000580


	//   ....[3]....
        /*0054*/ 	.word	0x000006c0


	//----- nvinfo : EIATTR_MAX_THREADS
	.align		4
.L_1953:
        /*0058*/ 	.byte	0x04, 0x05
        /*005a*/ 	.short	(.L_1955 - .L_1954)
.L_1954:
        /*005c*/ 	.word	0x00000200
        /*0060*/ 	.word	0x00000001
        /*0064*/ 	.word	0x00000001


	//----- nvinfo : EIATTR_CRS_STACK_SIZE
	.align		4
.L_1955:
        /*0068*/ 	.byte	0x04, 0x1e
        /*006a*/ 	.short	(.L_1957 - .L_1956)
.L_1956:
        /*006c*/ 	.word	0x00000000


	//----- nvinfo : EIATTR_CBANK_PARAM_SIZE
	.align		4
.L_1957:
        /*0070*/ 	.byte	0x03, 0x19
        /*0072*/ 	.short	0x0dc2


	//----- nvinfo : EIATTR_PARAM_CBANK
	.align		4
        /*0074*/ 	.byte	0x04, 0x0a
        /*0076*/ 	.short	(.L_1959 - .L_1958)
	.align		4
.L_1958:
        /*0078*/ 	.word	index@(.nv.constant0._ZN2at6native61_GLOBAL__N__44eb8e94_28_ForeachBinaryOpScalarList_cu_dda10a6925multi_tensor_apply_kernelINS1_28TensorListScalarListMetadataIfLi1EEENS1_25BinaryOpScalarListFunctorIfLi1ELi1ELi0EEEJSt5minusIfEEEEvT_T0_DpT1_)
        /*007c*/ 	.short	0x0210
        /*007e*/ 	.short	0x0dc2


	//----- nvinfo : EIATTR_SW_WAR
	.align		4
.L_1959:
        /*0080*/ 	.byte	0x04, 0x36
        /*0082*/ 	.short	(.L_1961 - .L_1960)
.L_1960:
        /*0084*/ 	.word	0x00000008
.L_1961:


//--------------------- .nv.info._ZN2at6native61_GLOBAL__N__44eb8e94_28_ForeachBinaryOpScalarList_cu_dda10a6925multi_tensor_apply_kernelINS1_28TensorListScalarListMetadataIdLi1EEENS1_25BinaryOpScalarListFunctorIdLi1ELi1ELi0EEEJSt5minusIdEEEEvT_T0_DpT1_ --------------------------
	.section	.nv.info._ZN2at6native61_GLOBAL__N__44eb8e94_28_ForeachBinaryOpScalarList_cu_dda10a6925multi_tensor_apply_kernelINS1_28TensorListScalarListMetadataIdLi1EEENS1_25BinaryOpScalarListFunctorIdLi1ELi1ELi0EEEJSt5minusIdEEEEvT_T0_DpT1_,"",@"SHT_CUDA_INFO"
	.sectionflags	@""
	.align	4


	//----- nvinfo : EIATTR_CUDA_API_VERSION
	.align		4
        /*0000*/ 	.byte	0x04, 0x37
        /*0002*/ 	.short	(.L_1963 - .L_1962)
.L_1962:
        /*0004*/ 	.word	0x00000082


	//----- nvinfo : EIATTR_KPARAM_INFO
	.align		4
.L_1963:
        /*0008*/ 	.byte	0x04, 0x17
        /*000a*/ 	.short	(.L_1965 - .L_1964)
.L_1964:
        /*000c*/ 	.word	0x00000000
        /*0010*/ 	.short	0x0002
        /*0012*/ 	.short	0x0f41
        /*0014*/ 	.byte	0x00, 0xf0, 0x05, 0x00


	//----- nvinfo : EIATTR_KPARAM_INFO
	.align		4
.L_1965:
        /*0018*/ 	.byte	0x04, 0x17
        /*001a*/ 	.short	(.L_1967 - .L_1966)
.L_1966:
        /*001c*/ 	.word	0x00000000
        /*0020*/ 	.short	0x0001
        /*0022*/ 	.short	0x0f40
        /*0024*/ 	.byte	0x00, 0xf0, 0x05, 0x00


	//----- nvinfo : EIATTR_KPARAM_INFO
	.align		4
.L_1967:
        /*0028*/ 	.byte	0x04, 0x17
        /*002a*/ 	.short	(.L_1969 - .L_1968)
.L_1968:
        /*002c*/ 	.word	0x00000000
        /*0030*/ 	.short	0x0000
        /*0032*/ 	.short	0x0000
        /*0034*/ 	.byte	0x00, 0xf0, 0x01, 0x3d


	//----- nvinfo : EIATTR_SPARSE_MMA_MASK
	.align		4
.L_1969:
        /*0038*/ 	.byte	0x03, 0x50
        /*003a*/ 	.short	0x0000


	//----- nvinfo : EIATTR_MAXREG_COUNT
	.align		4
        /*003c*/ 	.byte	0x03, 0x1b
        /*003e*/ 	.short	0x0080


	//----- nvinfo : EIATTR_MERCURY_ISA_VERSION
	.align		4
        /*0040*/ 	.byte	0x03, 0x5f
        /*0042*/ 	.short	0x0101


	//----- nvinfo : EIATTR_EXIT_INSTR_OFFSETS
	.align		4
        /*0044*/ 	.byte	0x04, 0x1c
        /*0046*/ 	.short	(.L_1971 - .L_1970)


	//   ....[0]....
.L_1970:
        /*0048*/ 	.word	0x00000150


	//   ....[1]....
        /*004c*/ 	.word	0x00000500


	//   ....[2]....
        /*0050*/ 	.word	0x00000560


	//   ....[3]....
        /*0054*/ 	.word	0x000006c0


	//----- nvinfo : EIATTR_MAX_THREADS
	.align		4
.L_1971:
        /*0058*/ 	.byte	0x04, 0x05
        /*005a*/ 	.short	(.L_1973 - .L_1972)
.L_1972:
        /*005c*/ 	.word	0x00000200
        /*0060*/ 	.word	0x00000001
        /*0064*/ 	.word	0x00000001


	//----- nvinfo : EIATTR_CRS_STACK_SIZE
	.align		4
.L_1973:
        /*0068*/ 	.byte	0x04, 0x1e
        /*006a*/ 	.short	(.L_1975 - .L_1974)
.L_1974:
        /*006c*/ 	.word	0x00000000


	//----- nvinfo : EIATTR_CBANK_PARAM_SIZE
	.align		4
.L_1975:
        /*0070*/ 	.byte	0x03, 0x19
        /*0072*/ 	.short	0x0f42


	//----- nvinfo : EIATTR_PARAM_CBANK
	.align		4
        /*0074*/ 	.byte	0x04, 0x0a
        /*0076*/ 	.short	(.L_1977 - .L_1976)
	.align		4
.L_1976:
        /*0078*/ 	.word	index@(.nv.constant0._ZN2at6native61_GLOBAL__N__44eb8e94_28_ForeachBinaryOpScalarList_cu_dda10a6925multi_tensor_apply_kernelINS1_28TensorListScalarListMetadataIdLi1EEENS1_25BinaryOpScalarListFunctorIdLi1ELi1ELi0EEEJSt5minusIdEEEEvT_T0_DpT1_)
        /*007c*/ 	.short	0x0210
        /*007e*/ 	.short	0x0f42


	//----- nvinfo : EIATTR_SW_WAR
	.align		4
.L_1977:
        /*0080*/ 	.byte	0x04, 0x36
        /*0082*/ 	.short	(.L_1979 - .L_1978)
.L_1978:
        /*0084*/ 	.word	0x00000008
.L_1979:


//--------------------- .nv.info._ZN2at6native61_GLOBAL__N__44eb8e94_28_ForeachBinaryOpScalarList_cu_dda10a6925multi_tensor_apply_kernelINS1_28TensorListScalarListMetadataIsLi1EEENS1_25BinaryOpScalarListFunctorIsLi1ELi1ELi0EEEJSt5minusIsEEEEvT_T0_DpT1_ --------------------------
	.section	.nv.info._ZN2at6native61_GLOBAL__N__44eb8e94_28_ForeachBinaryOpScalarList_cu_dda10a6925multi_tensor_apply_kernelINS1_28TensorListScalarListMetadataIsLi1EEENS1_25BinaryOpScalarListFunctorIsLi1ELi1ELi0EEEJSt5minusIsEEEEvT_T0_DpT1_,"",@"SHT_CUDA_INFO"
	.sectionflags	@""
	.align	4


	//----- nvinfo : EIATTR_CUDA_API_VERSION
	.align		4
        /*0000*/ 	.byte	0x04, 0x37
        /*0002*/ 	.short	(.L_1981 - .L_1980)
.L_1980:
        /*0004*/ 	.word	0x00000082


	//----- nvinfo : EIATTR_KPARAM_INFO
	.align		4
.L_1981:
        /*0008*/ 	.byte	0x04, 0x17
        /*000a*/ 	.short	(.L_1983 - .L_1982)
.L_1982:
        /*000c*/ 	.word	0x00000000
        /*0010*/ 	.short	0x0002
        /*0012*/ 	.short	0x0d01
        /*0014*/ 	.byte	0x00, 0xf0, 0x05, 0x00


	//----- nvinfo : EIATTR_KPARAM_INFO
	.align		4
.L_1983:
        /*0018*/ 	.byte	0x04, 0x17
        /*001a*/ 	.short	(.L_1985 - .L_1984)
.L_1984:
        /*001c*/ 	.word	0x00000000
        /*0020*/ 	.short	0x0001
        /*0022*/ 	.short	0x0d00
        /*0024*/ 	.byte	0x00, 0xf0, 0x05, 0x00


	//----- nvinfo : EIATTR_KPARAM_INFO
	.align		4
.L_1985:
        /*0028*/ 	.byte	0x04, 0x17
        /*002a*/ 	.short	(.L_1987 - .L_1986)
.L_1986:
        /*002c*/ 	.word	0x00000000
        /*0030*/ 	.short	0x0000
        /*0032*/ 	.short	0x0000
        /*0034*/ 	.byte	0x00, 0xf0, 0x01, 0x34


	//----- nvinfo : EIATTR_SPARSE_MMA_MASK
	.align		4
.L_1987:
        /*0038*/ 	.byte	0x03, 0x50
        /*003a*/ 	.short	0x0000


	//----- nvinfo : EIATTR_MAXREG_COUNT
	.align		4
        /*003c*/ 	.byte	0x03, 0x1b
        /*003e*/ 	.short	0x0080


	//----- nvinfo : EIATTR_MERCURY_ISA_VERSION
	.align		4
        /*0040*/ 	.byte	0x03, 0x5f
        /*0042*/ 	.short	0x0101


	//----- nvinfo : EIATTR_EXIT_INSTR_OFFSETS
	.align		4
        /*0044*/ 	.byte	0x04, 0x1c
        /*0046*/ 	.short	(.L_1989 - .L_1988)


	//   ....[0]....
.L_1988:
        /*0048*/ 	.word	0x00000170


	//   ....[1]....
        /*004c*/ 	.word	0x00000540


	//   ....[2]....
        /*0050*/ 	.word	0x000005a0


	//   ....[3]....
        /*0054*/ 	.word	0x00000740


	//----- nvinfo : EIATTR_MAX_THREADS
	.align		4
.L_1989:
        /*0058*/ 	.byte	0x04, 0x05
        /*005a*/ 	.short	(.L_1991 - .L_1990)
.L_1990:
        /*005c*/ 	.word	0x00000200
        /*0060*/ 	.word	0x00000001
        /*0064*/ 	.word	0x00000001


	//----- nvinfo : EIATTR_CRS_STACK_SIZE
	.align		4
.L_1991:
        /*0068*/ 	.byte	0x04, 0x1e
        /*006a*/ 	.short	(.L_1993 - .L_1992)
.L_1992:
        /*006c*/ 	.word	0x00000000


	//----- nvinfo : EIATTR_CBANK_PARAM_SIZE
	.align		4
.L_1993:
        /*0070*/ 	.byte	0x03, 0x19
        /*0072*/ 	.short	0x0d02


	//----- nvinfo : EIATTR_PARAM_CBANK
	.align		4
        /*0074*/ 	.byte	0x04, 0x0a
        /*0076*/ 	.short	(.L_1995 - .L_1994)
	.align		4
.L_1994:
        /*0078*/ 	.word	index@(.nv.constant0._ZN2at6native61_GLOBAL__N__44eb8e94_28_ForeachBinaryOpScalarList_cu_dda10a6925multi_tensor_apply_kernelINS1_28TensorListScalarListMetadataIsLi1EEENS1_25BinaryOpScalarListFunctorIsLi1ELi1ELi0EEEJSt5minusIsEEEEvT_T0_DpT1_)
        /*007c*/ 	.short	0x0210
        /*007e*/ 	.short	0x0d02


	//----- nvinfo : EIATTR_SW_WAR
	.align		4
.L_1995:
        /*0080*/ 	.byte	0x04, 0x36
        /*0082*/ 	.short	(.L_1997 - .L_1996)
.L_1996:
        /*0084*/ 	.word	0x00000008
.L_1997:


//--------------------- .nv.info._ZN2at6native61_GLOBAL__N__44eb8e94_28_ForeachBinaryOpScalarList_cu_dda10a6925multi_tensor_apply_kernelINS1_28TensorListScalarListMetadataIlLi1EEENS1_25BinaryOpScalarListFunctorIlLi1ELi1ELi0EEEJSt5minusIlEEEEvT_T0_DpT1_ --------------------------
	.section	.nv.info._ZN2at6native61_GLOBAL__N__44eb8e94_28_ForeachBinaryOpScalarList_cu_dda10a6925multi_tensor_apply_kernelINS1_28TensorListScalarListMetadataIlLi1EEENS1_25BinaryOpScalarListFunctorIlLi1ELi1ELi0EEEJSt5minusIlEEEEvT_T0_DpT1_,"",@"SHT_CUDA_INFO"
	.sectionflags	@""
	.align	4


	//----- nvinfo : EIATTR_CUDA_API_VERSION
	.align		4
        /*0000*/ 	.byte	0x04, 0x37
        /*0002*/ 	.short	(.L_1999 - .L_1998)
.L_1998:
        /*0004*/ 	.word	0x00000082


	//----- nvinfo : EIATTR_KPARAM_INFO
	.align		4
.L_1999:
        /*0008*/ 	.byte	0x04, 0x17
        /*000a*/ 	.short	(.L_2001 - .L_2000)
.L_2000:
        /*000c*/ 	.word	0x00000000
        /*0010*/ 	.short	0x0002
        /*0012*/ 	.short	0x0f41
        /*0014*/ 	.byte	0x00, 0xf0, 0x05, 0x00


	//----- nvinfo : EIATTR_KPARAM_INFO
	.align		4
.L_2001:
        /*0018*/ 	.byte	0x04, 0x17
        /*001a*/ 	.short	(.L_2003 - .L_2002)
.L_2002:
        /*001c*/ 	.word	0x00000000
        /*0020*/ 	.short	0x0001
        /*0022*/ 	.short	0x0f40
        /*0024*/ 	.byte	0x00, 0xf0, 0x05, 0x00


	//----- nvinfo : EIATTR_KPARAM_INFO
	.align		4
.L_2003:
        /*0028*/ 	.byte	0x04, 0x17
        /*002a*/ 	.short	(.L_2005 - .L_2004)
.L_2004:
        /*002c*/ 	.word	0x00000000
        /*0030*/ 	.short	0x0000
        /*0032*/ 	.short	0x0000
        /*0034*/ 	.byte	0x00, 0xf0, 0x01, 0x3d


	//----- nvinfo : EIATTR_SPARSE_MMA_MASK
	.align		4
.L_2005:
        /*0038*/ 	.byte	0x03, 0x50
        /*003a*/ 	.short	0x0000


	//----- nvinfo : EIATTR_MAXREG_COUNT
	.align		4
        /*003c*/ 	.byte	0x03, 0x1b
        /*003e*/ 	.short	0x0080


	//----- nvinfo : EIATTR_MERCURY_ISA_VERSION
	.align		4
        /*0040*/ 	.byte	0x03, 0x5f
        /*0042*/ 	.short	0x0101


	//----- nvinfo : EIATTR_EXIT_INSTR_OFFSETS
	.align		4
        /*0044*/ 	.byte	0x04, 0x1c
        /*0046*/ 	.short	(.L_2007 - .L_2006)


	//   ....[0]....
.L_2006:
        /*0048*/ 	.word	0x00000150


	//   ....[1]....
        /*004c*/ 	.word	0x00000540


	//   ....[2]....
        /*0050*/ 	.word	0x000005a0


	//   ....[3]....
        /*0054*/ 	.word	0x00000780


	//----- nvinfo : EIATTR_MAX_THREADS
	.align		4
.L_2007:
        /*0058*/ 	.byte	0x04, 0x05
        /*005a*/ 	.short	(.L_2009 - .L_2008)
.L_2008:
        /*005c*/ 	.word	0x00000200
        /*0060*/ 	.word	0x00000001
        /*0064*/ 	.word	0x00000001


	//----- nvinfo : EIATTR_CRS_STACK_SIZE
	.align		4
.L_2009:
        /*0068*/ 	.byte	0x04, 0x1e
        /*006a*/ 	.short	(.L_2011 - .L_2010)
.L_2010:
        /*006c*/ 	.word	0x00000000


	//----- nvinfo : EIATTR_CBANK_PARAM_SIZE
	.align		4
.L_2011:
        /*0070*/ 	.byte	0x03, 0x19
        /*0072*/ 	.short	0x0f42


	//----- nvinfo : EIATTR_PARAM_CBANK
	.align		4
        /*0074*/ 	.byte	0x04, 0x0a
        /*0076*/ 	.short	(.L_2013 - .L_2012)
	.align		4
.L_2012:
        /*0078*/ 	.word	index@(.nv.constant0._ZN2at6native61_GLOBAL__N__44eb8e94_28_ForeachBinaryOpScalarList_cu_dda10a6925multi_tensor_apply_kernelINS1_28TensorListScalarListMetadataIlLi1EEENS1_25BinaryOpScalarListFunctorIlLi1ELi1ELi0EEEJSt5minusIlEEEEvT_T0_DpT1_)
        /*007c*/ 	.short	0x0210
        /*007e*/ 	.short	0x0f42


	//----- nvinfo : EIATTR_SW_WAR
	.align		4
.L_2013:
        /*0080*/ 	.byte	0x04, 0x36
        /*0082*/ 	.short	(.L_2015 - .L_2014)
.L_2014:
        /*0084*/ 	.word	0x00000008
.L_2015:


//--------------------- .nv.info._ZN2at6native61_GLOBAL__N__44eb8e94_28_ForeachBinaryOpScalarList_cu_dda10a6925multi_tensor_apply_kernelINS1_28TensorListScalarListMetadataIiLi1EEENS1_25BinaryOpScalarListFunctorIiLi1ELi1ELi0EEEJSt5minusIiEEEEvT_T0_DpT1_ --------------------------
	.section	.nv.info._ZN2at6native61_GLOBAL__N__44eb8e94_28_ForeachBinaryOpScalarList_cu_dda10a6925multi_tensor_apply_kernelINS1_28TensorListScalarListMetadataIiLi1EEENS1_25BinaryOpScalarListFunctorIiLi1ELi1ELi0EEEJSt5minusIiEEEEvT_T0_DpT1_,"",@"SHT_CUDA_INFO"
	.sectionflags	@""
	.align	4


	//----- nvinfo : EIATTR_CUDA_API_VERSION
	.align		4
        /*0000*/ 	.byte	0x04, 0x37
        /*0002*/ 	.short	(.L_2017 - .L_2016)
.L_2016:
        /*0004*/ 	.word	0x00000082


	//----- nvinfo : EIATTR_KPARAM_INFO
	.align		4
.L_2017:
        /*0008*/ 	.byte	0x04, 0x17
        /*000a*/ 	.short	(.L_2019 - .L_2018)
.L_2018:
        /*000c*/ 	.word	0x00000000
        /*0010*/ 	.short	0x0002
        /*0012*/ 	.short	0x0dc1
        /*0014*/ 	.byte	0x00, 0xf0, 0x05, 0x00


	//----- nvinfo : EIATTR_KPARAM_INFO
	.align		4
.L_2019:
        /*0018*/ 	.byte	0x04, 0x17
        /*001a*/ 	.short	(.L_2021 - .L_2020)
.L_2020:
        /*001c*/ 	.word	0x00000000
        /*0020*/ 	.short	0x0001
        /*0022*/ 	.short	0x0dc0
        /*0024*/ 	.byte	0x00, 0xf0, 0x05, 0x00


	//----- nvinfo : EIATTR_KPARAM_INFO
	.align		4
.L_2021:
        /*0028*/ 	.byte	0x04, 0x17
        /*002a*/ 	.short	(.L_2023 - .L_2022)
.L_2022:
        /*002c*/ 	.word	0x00000000
        /*0030*/ 	.short	0x0000
        /*0032*/ 	.short	0x0000
        /*0034*/ 	.byte	0x00, 0xf0, 0x01, 0x37


	//----- nvinfo : EIATTR_SPARSE_MMA_MASK
	.align		4
.L_2023:
        /*0038*/ 	.byte	0x03, 0x50
        /*003a*/ 	.short	0x0000


	//----- nvinfo : EIATTR_MAXREG_COUNT
	.align		4
        /*003c*/ 	.byte	0x03, 0x1b
        /*003e*/ 	.short	0x0080


	//----- nvinfo : EIATTR_MERCURY_ISA_VERSION
	.align		4
        /*0040*/ 	.byte	0x03, 0x5f
        /*0042*/ 	.short	0x0101


	//----- nvinfo : EIATTR_EXIT_INSTR_OFFSETS
	.align		4
        /*0044*/ 	.byte	0x04, 0x1c
        /*0046*/ 	.short	(.L_2025 - .L_2024)


	//   ....[0]....
.L_2024:
        /*0048*/ 	.word	0x00000170


	//   ....[1]....
        /*004c*/ 	.word	0x00000520


	//   ....[2]....
        /*0050*/ 	.word	0x00000580


	//   ....[3]....
        /*0054*/ 	.word	0x000006c0


	//----- nvinfo : EIATTR_MAX_THREADS
	.align		4
.L_2025:
        /*0058*/ 	.byte	0x04, 0x05
        /*005a*/ 	.short	(.L_2027 - .L_2026)
.L_2026:
        /*005c*/ 	.word	0x00000200
        /*0060*/ 	.word	0x00000001
        /*0064*/ 	.word	0x00000001


	//----- nvinfo : EIATTR_CRS_STACK_SIZE
	.align		4
.L_2027:
        /*0068*/ 	.byte	0x04, 0x1e
        /*006a*/ 	.short	(.L_2029 - .L_2028)
.L_2028:
        /*006c*/ 	.word	0x00000000


	//----- nvinfo : EIATTR_CBANK_PARAM_SIZE
	.align		4
.L_2029:
        /*0070*/ 	.byte	0x03, 0x19
        /*0072*/ 	.short	0x0dc2


	//----- nvinfo : EIATTR_PARAM_CBANK
	.align		4
        /*0074*/ 	.byte	0x04, 0x0a
        /*0076*/ 	.short	(.L_2031 - .L_2030)
	.align		4
.L_2030:
        /*0078*/ 	.word	index@(.nv.constant0._ZN2at6native61_GLOBAL__N__44eb8e94_28_ForeachBinaryOpScalarList_cu_dda10a6925multi_tensor_apply_kernelINS1_28TensorListScalarListMetadataIiLi1EEENS1_25BinaryOpScalarListFunctorIiLi1ELi1ELi0EEEJSt5minusIiEEEEvT_T0_DpT1_)
        /*007c*/ 	.short	0x0210
        /*007e*/ 	.short	0x0dc2


	//----- nvinfo : EIATTR_SW_WAR
	.align		4
.L_2031:
        /*0080*/ 	.byte	0x04, 0x36
        /*0082*/ 	.short	(.L_2033 - .L_2032)
.L_2032:
        /*0084*/ 	.word	0x00000008
.L_2033:


//--------------------- .nv.info._ZN2at6native61_GLOBAL__N__44eb8e94_28_ForeachBinaryOpScalarList_cu_dda10a6925multi_tensor_apply_kernelINS1_28TensorListScalarListMetadataIaLi1EEENS1_25BinaryOpScalarListFunctorIaLi1ELi1ELi0EEEJSt5minusIaEEEEvT_T0_DpT1_ --------------------------
	.section	.nv.info._ZN2at6native61_GLOBAL__N__44eb8e94_28_ForeachBinaryOpScalarList_cu_dda10a6925multi_tensor_apply_kernelINS1_28TensorListScalarListMetadataIaLi1EEENS1_25BinaryOpScalarListFunctorIaLi1ELi1ELi0EEEJSt5minusIaEEEEvT_T0_DpT1_,"",@"SHT_CUDA_INFO"
	.sectionflags	@""
	.align	4


	//----- nvinfo : EIATTR_CUDA_API_VERSION
	.align		4
        /*0000*/ 	.byte	0x04, 0x37
        /*0002*/ 	.short	(.L_2035 - .L_2034)
.L_2034:
        /*0004*/ 	.word	0x00000082


	//----- nvinfo : EIATTR_KPARAM_INFO
	.align		4
.L_2035:
        /*0008*/ 	.byte	0x04, 0x17
        /*000a*/ 	.short	(.L_2037 - .L_2036)
.L_2036:
        /*000c*/ 	.word	0x00000000
        /*0010*/ 	.short	0x0002
        /*0012*/ 	.short	0x0ca1
        /*0014*/ 	.byte	0x00, 0xf0, 0x05, 0x00


	//----- nvinfo : EIATTR_KPARAM_INFO
	.align		4
.L_2037:
        /*0018*/ 	.byte	0x04, 0x17
        /*001a*/ 	.short	(.L_2039 - .L_2038)
.L_2038:
        /*001c*/ 	.word	0x00000000
        /*0020*/ 	.short	0x0001
        /*0022*/ 	.short	0x0ca0
        /*0024*/ 	.byte	0x00, 0xf0, 0x05, 0x00


	//----- nvinfo : EIATTR_KPARAM_INFO
	.align		4
.L_2039:
        /*0028*/ 	.byte	0x04, 0x17
        /*002a*/ 	.short	(.L_2041 - .L_2040)
.L_2040:
        /*002c*/ 	.word	0x00000000
        /*0030*/ 	.short	0x0000
        /*0032*/ 	.short	0x0000
        /*0034*/ 	.byte	0x00, 0xf0, 0x81, 0x32


	//----- nvinfo : EIATTR_SPARSE_MMA_MASK
	.align		4
.L_2041:
        /*0038*/ 	.byte	0x03, 0x50
        /*003a*/ 	.short	0x0000


	//----- nvinfo : EIATTR_MAXREG_COUNT
	.align		4
        /*003c*/ 	.byte	0x03, 0x1b
        /*003e*/ 	.short	0x0080


	//----- nvinfo : EIATTR_MERCURY_ISA_VERSION
	.align		4
        /*0040*/ 	.byte	0x03, 0x5f
        /*0042*/ 	.short	0x0101


	//----- nvinfo : EIATTR_EXIT_INSTR_OFFSETS
	.align		4
        /*0044*/ 	.byte	0x04, 0x1c
        /*0046*/ 	.short	(.L_2043 - .L_2042)


	//   ....[0]....
.L_2042:
        /*0048*/ 	.word	0x00000150


	//   ....[1]....
        /*004c*/ 	.word	0x00000550


	//   ....[2]....
        /*0050*/ 	.word	0x000005b0


	//   ....[3]....
        /*0054*/ 	.word	0x00000780


	//----- nvinfo : EIATTR_MAX_THREADS
	.align		4
.L_2043:
        /*0058*/ 	.byte	0x04, 0x05
        /*005a*/ 	.short	(.L_2045 - .L_2044)
.L_2044:
        /*005c*/ 	.word	0x00000200
        /*0060*/ 	.word	0x00000001
        /*0064*/ 	.word	0x00000001


	//----- nvinfo : EIATTR_CRS_STACK_SIZE
	.align		4
.L_2045:
        /*0068*/ 	.byte	0x04, 0x1e
        /*006a*/ 	.short	(.L_2047 - .L_2046)
.L_2046:
        /*006c*/ 	.word	0x00000000


	//----- nvinfo : EIATTR_CBANK_PARAM_SIZE
	.align		4
.L_2047:
        /*0070*/ 	.byte	0x03, 0x19
        /*0072*/ 	.short	0x0ca2


	//----- nvinfo : EIATTR_PARAM_CBANK
	.align		4
        /*0074*/ 	.byte	0x04, 0x0a
        /*0076*/ 	.short	(.L_2049 - .L_2048)
	.align		4
.L_2048:
        /*0078*/ 	.word	index@(.nv.constant0._ZN2at6native61_GLOBAL__N__44eb8e94_28_ForeachBinaryOpScalarList_cu_dda10a6925multi_tensor_apply_kernelINS1_28TensorListScalarListMetadataIaLi1EEENS1_25BinaryOpScalarListFunctorIaLi1ELi1ELi0EEEJSt5minusIaEEEEvT_T0_DpT1_)
        /*007c*/ 	.short	0x0210
        /*007e*/ 	.short	0x0ca2


	//----- nvinfo : EIATTR_SW_WAR
	.align		4
.L_2049:
        /*0080*/ 	.byte	0x04, 0x36
        /*0082*/ 	.short	(.L_2051 - .L_2050)
.L_2050:
        /*0084*/ 	.word	0x00000008
.L_2051:


//--------------------- .nv.info._ZN2at6native61_GLOBAL__N__44eb8e94_28_ForeachBinaryOpScalarList_cu_dda10a6925multi_tensor_apply_kernelINS1_28TensorListScalarListMetadataIhLi1EEENS1_25BinaryOpScalarListFunctorIhLi1ELi1ELi0EEEJSt5minusIhEEEEvT_T0_DpT1_ --------------------------
	.section	.nv.info._ZN2at6native61_GLOBAL__N__44eb8e94_28_ForeachBinaryOpScalarList_cu_dda10a6925multi_tensor_apply_kernelINS1_28TensorListScalarListMetadataIhLi1EEENS1_25BinaryOpScalarListFunctorIhLi1ELi1ELi0EEEJSt5minusIhEEEEvT_T0_DpT1_,"",@"SHT_CUDA_INFO"
	.sectionflags	@""
	.align	4


	//----- nvinfo : EIATTR_CUDA_API_VERSION
	.align		4
        /*0000*/ 	.byte	0x04, 0x37
        /*0002*/ 	.short	(.L_2053 - .L_2052)
.L_2052:
        /*0004*/ 	.word	0x00000082


	//----- nvinfo : EIATTR_KPARAM_INFO
	.align		4
.L_2053:
        /*0008*/ 	.byte	0x04, 0x17
        /*000a*/ 	.short	(.L_2055 - .L_2054)
.L_2054:
        /*000c*/ 	.word	0x00000000
        /*0010*/ 	.short	0x0002
        /*0012*/ 	.short	0x0ca1
        /*0014*/ 	.byte	0x00, 0xf0, 0x05, 0x00


	//----- nvinfo : EIATTR_KPARAM_INFO
	.align		4
.L_2055:
        /*0018*/ 	.byte	0x04, 0x17
        /*001a*/ 	.short	(.L_2057 - .L_2056)
.L_2056:
        /*001c*/ 	.word	0x00000000
        /*0020*/ 	.short	0x0001
        /*0022*/ 	.short	0x0ca0
        /*0024*/ 	.byte	0x00, 0xf0, 0x05, 0x00


	//----- nvinfo : EIATTR_KPARAM_INFO
	.align		4
.L_2057:
        /*0028*/ 	.byte	0x04, 0x17
        /*002a*/ 	.short	(.L_2059 - .L_2058)
.L_2058:
        /*002c*/ 	.word	0x00000000
        /*0030*/ 	.short	0x0000
        /*0032*/ 	.short	0x0000
        /*0034*/ 	.byte	0x00, 0xf0, 0x81, 0x32


	//----- nvinfo : EIATTR_SPARSE_MMA_MASK
	.align		4
.L_2059:
        /*0038*/ 	.byte	0x03, 0x50
        /*003a*/ 	.short	0x0000


	//----- nvinfo : EIATTR_MAXREG_COUNT
	.align		4
        /*003c*/ 	.byte	0x03, 0x1b
        /*003e*/ 	.short	0x0080


	//----- nvinfo : EIATTR_MERCURY_ISA_VERSION
	.align		4
        /*0040*/ 	.byte	0x03, 0x5f
        /*0042*/ 	.short	0x0101


	//----- nvinfo : EIATTR_EXIT_INSTR_OFFSETS
	.align		4
        /*0044*/ 	.byte	0x04, 0x1c
        /*0046*/ 	.short	(.L_2061 - .L_2060)


	//   ....[0]....
.L_2060:
        /*0048*/ 	.word	0x00000150


	//   ....[1]....
        /*004c*/ 	.word	0x00000550


	//   ....[2]....
        /*0050*/ 	.word	0x000005b0


	//   ....[3]....
        /*0054*/ 	.word	0x00000780


	//----- nvinfo : EIATTR_MAX_THREADS
	.align		4
.L_2061:
        /*0058*/ 	.byte	0x04, 0x05
        /*005a*/ 	.short	(.L_2063 - .L_2062)
.L_2062:
        /*005c*/ 	.word	0x00000200
        /*0060*/ 	.word	0x00000001
        /*0064*/ 	.word	0x00000001


	//----- nvinfo : EIATTR_CRS_STACK_SIZE
	.align		4
.L_2063:
        /*0068*/ 	.byte	0x04, 0x1e
        /*006a*/ 	.short	(.L_2065 - .L_2064)
.L_2064:
        /*006c*/ 	.word	0x00000000


	//----- nvinfo : EIATTR_CBANK_PARAM_SIZE
	.align		4
.L_2065:
        /*0070*/ 	.byte	0x03, 0x19
        /*0072*/ 	.short	0x0ca2


	//----- nvinfo : EIATTR_PARAM_CBANK
	.align		4
        /*0074*/ 	.byte	0x04, 0x0a
        /*0076*/ 	.short	(.L_2067 - .L_2066)
	.align		4
.L_2066:
        /*0078*/ 	.word	index@(.nv.constant0._ZN2at6native61_GLOBAL__N__44eb8e94_28_ForeachBinaryOpScalarList_cu_dda10a6925multi_tensor_apply_kernelINS1_28TensorListScalarListMetadataIhLi1EEENS1_25BinaryOpScalarListFunctorIhLi1ELi1ELi0EEEJSt5minusIhEEEEvT_T0_DpT1_)
        /*007c*/ 	.short	0x0210
        /*007e*/ 	.short	0x0ca2


	//----- nvinfo : EIATTR_SW_WAR
	.align		4
.L_2067:
        /*0080*/ 	.byte	0x04, 0x36
        /*0082*/ 	.short	(.L_2069 - .L_2068)
.L_2068:
        /*0084*/ 	.word	0x00000008
.L_2069:


//--------------------- .nv.info._ZN2at6native61_GLOBAL__N__44eb8e94_28_ForeachBinaryOpScalarList_cu_dda10a6925multi_tensor_apply_kernelINS1_28TensorListScalarListMetadataIfLi2EEENS1_25BinaryOpScalarListFunctorIN3c108BFloat16ELi2ELi1ELi1EEEJNS1_13power_functorIfEEEEEvT_T0_DpT1_ --------------------------
	.section	.nv.info._ZN2at6native61_GLOBAL__N__44eb8e94_28_ForeachBinaryOpScalarList_cu_dda10a6925multi_tensor_apply_kernelINS1_28TensorListScalarListMetadataIfLi2EEENS1_25BinaryOpScalarListFunctorIN3c108BFloat16ELi2ELi1ELi1EEEJNS1_13power_functorIfEEEEEvT_T0_DpT1_,"",@"SHT_CUDA_INFO"
	.sectionflags	@""
	.align	4


	//----- nvinfo : EIATTR_CUDA_API_VERSION
	.align		4
        /*0000*/ 	.byte	0x04, 0x37
        /*0002*/ 	.short	(.L_2071 - .L_2070)
.L_2070:
        /*0004*/ 	.word	0x00000082


	//----- nvinfo : EIATTR_KPARAM_INFO
	.align		4
.L_2071:
        /*0008*/ 	.byte	0x04, 0x17
        /*000a*/ 	.short	(.L_2073 - .L_2072)
.L_2072:
        /*000c*/ 	.word	0x00000000
        /*0010*/ 	.short	0x0002
        /*0012*/ 	.short	0x0d41
        /*0014*/ 	.byte	0x00, 0xf0, 0x05, 0x00


	//----- nvinfo : EIATTR_KPARAM_INFO
	.align		4
.L_2073:
        /*0018*/ 	.byte	0x04, 0x17
        /*001a*/ 	.short	(.L_2075 - .L_2074)
.L_2074:
        /*001c*/ 	.word	0x00000000
        /*0020*/ 	.short	0x0001
        /*0022*/ 	.short	0x0d40
        /*0024*/ 	.byte	0x00, 0xf0, 0x05, 0x00


	//----- nvinfo : EIATTR_KPARAM_INFO
	.align		4
.L_2075:
        /*0028*/ 	.byte	0x04, 0x17
        /*002a*/ 	.short	(.L_2077 - .L_2076)
.L_2076:
        /*002c*/ 	.word	0x00000000
        /*0030*/ 	.short	0x0000
        /*0032*/ 	.short	0x0000
        /*0034*/ 	.byte	0x00, 0xf0, 0x01, 0x35


	//----- nvinfo : EIATTR_SPARSE_MMA_MASK
	.align		4
.L_2077:
        /*0038*/ 	.byte	0x03, 0x50
        /*003a*/ 	.short	0x0000


	//----- nvinfo : EIATTR_MAXREG_COUNT
	.align		4
        /*003c*/ 	.byte	0x03, 0x1b
        /*003e*/ 	.short	0x0080


	//----- nvinfo : EIATTR_MERCURY_ISA_VERSION
	.align		4
        /*0040*/ 	.byte	0x03, 0x5f
        /*0042*/ 	.short	0x0101


	//----- nvinfo : EIATTR_EXIT_INSTR_OFFSETS
	.align		4
        /*0044*/ 	.byte	0x04, 0x1c
        /*0046*/ 	.short	(.L_2079 - .L_2078)


	//   ....[0]....
.L_2078:
        /*0048*/ 	.word	0x00000190


	//   ....[1]....
        /*004c*/ 	.word	0x000006c0


	//   ....[2]....
        /*0050*/ 	.word	0x00000720


	//   ....[3]....
        /*0054*/ 	.word	0x000009a0


	//----- nvinfo : EIATTR_MAX_THREADS
	.align		4
.L_2079:
        /*0058*/ 	.byte	0x04, 0x05
        /*005a*/ 	.short	(.L_2081 - .L_2080)
.L_2080:
        /*005c*/ 	.word	0x00000200
        /*0060*/ 	.word	0x00000001
        /*0064*/ 	.word	0x00000001


	//----- nvinfo : EIATTR_CRS_STACK_SIZE
	.align		4
.L_2081:
        /*0068*/ 	.byte	0x04, 0x1e
        /*006a*/ 	.short	(.L_2083 - .L_2082)
.L_2082:
        /*006c*/ 	.word	0x00000000


	//----- nvinfo : EIATTR_CBANK_PARAM_SIZE
	.align		4
.L_2083:
        /*0070*/ 	.byte	0x03, 0x19
        /*0072*/ 	.short	0x0d42


	//----- nvinfo : EIATTR_PARAM_CBANK
	.align		4
        /*0074*/ 	.byte	0x04, 0x0a
        /*0076*/ 	.short	(.L_2085 - .L_2084)
	.align		4
.L_2084:
        /*0078*/ 	.word	index@(.nv.constant0._ZN2at6native61_GLOBAL__N__44eb8e94_28_ForeachBinaryOpScalarList_cu_dda10a6925multi_tensor_apply_kernelINS1_28TensorListScalarListMetadataIfLi2EEENS1_25BinaryOpScalarListFunctorIN3c108BFloat16ELi2ELi1ELi1EEEJNS1_13power_functorIfEEEEEvT_T0_DpT1_)
        /*007c*/ 	.short	0x0210
        /*007e*/ 	.short	0x0d42


	//----- nvinfo : EIATTR_SW_WAR
	.align		4
.L_2085:
        /*0080*/ 	.byte	0x04, 0x36
        /*0082*/ 	.short	(.L_2087 - .L_2086)
.L_2086:
        /*0084*/ 	.word	0x00000008
.L_2087:


//--------------------- .nv.info._ZN2at6native61_GLOBAL__N__44eb8e94_28_ForeachBinaryOpScalarList_cu_dda10a6925multi_tensor_apply_kernelINS1_28TensorListScalarListMetadataIfLi2EEENS1_25BinaryOpScalarListFunctorIN3c104HalfELi2ELi1ELi1EEEJNS1_13power_functorIfEEEEEvT_T0_DpT1_ --------------------------
	.section	.nv.info._ZN2at6native61_GLOBAL__N__44eb8e94_28_ForeachBinaryOpScalarList_cu_dda10a6925multi_tensor_apply_kernelINS1_28TensorListScalarListMetadataIfLi2EEENS1_25BinaryOpScalarListFunctorIN3c104HalfELi2ELi1ELi1EEEJNS1_13power_functorIfEEEEEvT_T0_DpT1_,"",@"SHT_CUDA_INFO"
	.sectionflags	@""
	.align	4


	//----- nvinfo : EIATTR_CUDA_API_VERSION
	.align		4
        /*0000*/ 	.byte	0x04, 0x37
        /*0002*/ 	.short	(.L_2089 - .L_2088)
.L_2088:
        /*0004*/ 	.word	0x00000082


	//----- nvinfo : EIATTR_KPARAM_INFO
	.align		4
.L_2089:
        /*0008*/ 	.byte	0x04, 0x17
        /*000a*/ 	.short	(.L_2091 - .L_2090)
.L_2090:
        /*000c*/ 	.word	0x00000000
        /*0010*/ 	.short	0x0002
        /*0012*/ 	.short	0x0d41
        /*0014*/ 	.byte	0x00, 0xf0, 0x05, 0x00


	//----- nvinfo : EIATTR_KPARAM_INFO
	.align		4
.L_2091:
        /*0018*/ 	.byte	0x04, 0x17
        /*001a*/ 	.short	(.L_2093 - .L_2092)
.L_2092:
        /*001c*/ 	.word	0x00000000
        /*0020*/ 	.short	0x0001
        /*0022*/ 	.short	0x0d40
        /*0024*/ 	.byte	0x00, 0xf0, 0x05, 0x00


	//----- nvinfo : EIATTR_KPARAM_INFO
	.align		4
.L_2093:
        /*0028*/ 	.byte	0x04, 0x17
        /*002a*/ 	.short	(.L_2095 - .L_2094)
.L_2094:
        /*002c*/ 	.word	0x00000000
        /*0030*/ 	.short	0x0000
        /*0032*/ 	.short	0x0000
        /*0034*/ 	.byte	0x00, 0xf0, 0x01, 0x35


	//----- nvinfo : EIATTR_SPARSE_MMA_MASK
	.align		4
.L_2095:
        /*0038*/ 	.byte	0x03, 0x50
        /*003a*/ 	.short	0x0000


	//----- nvinfo : EIATTR_MAXREG_COUNT
	.align		4
        /*003c*/ 	.byte	0x03, 0x1b
        /*003e*/ 	.short	0x0080


	//----- nvinfo : EIATTR_MERCURY_ISA_VERSION
	.align		4
        /*0040*/ 	.byte	0x03, 0x5f
        /*0042*/ 	.short	0x0101


	//----- nvinfo : EIATTR_EXIT_INSTR_OFFSETS
	.align		4
        /*0044*/ 	.byte	0x04, 0x1c
        /*0046*/ 	.short	(.L_2097 - .L_2096)


	//   ....[0]....
.L_2096:
        /*0048*/ 	.word	0x00000190


	//   ....[1]....
        /*004c*/ 	.word	0x000006c0


	//   ....[2]....
        /*0050*/ 	.word	0x00000720


	//   ....[3]....
        /*0054*/ 	.word	0x00000980


	//----- nvinfo : EIATTR_MAX_THREADS
	.align		4
.L_2097:
        /*0058*/ 	.byte	0x04, 0x05
        /*005a*/ 	.short	(.L_2099 - .L_2098)
.L_2098:
        /*005c*/ 	.word	0x00000200
        /*0060*/ 	.word	0x00000001
        /*0064*/ 	.word	0x00000001


	//----- nvinfo : EIATTR_CRS_STACK_SIZE
	.align		4
.L_2099:
        /*0068*/ 	.byte	0x04, 0x1e
        /*006a*/ 	.short	(.L_2101 - .L_2100)
.L_2100:
        /*006c*/ 	.word	0x00000000


	//----- nvinfo : EIATTR_CBANK_PARAM_SIZE
	.align		4
.L_2101:
        /*0070*/ 	.byte	0x03, 0x19
        /*0072*/ 	.short	0x0d42


	//----- nvinfo : EIATTR_PARAM_CBANK
	.align		4
        /*0074*/ 	.byte	0x04, 0x0a
        /*0076*/ 	.short	(.L_2103 - .L_2102)
	.align		4
.L_2102:
        /*0078*/ 	.word	index@(.nv.constant0._ZN2at6native61_GLOBAL__N__44eb8e94_28_ForeachBinaryOpScalarList_cu_dda10a6925multi_tensor_apply_kernelINS1_28TensorListScalarListMetadataIfLi2EEENS1_25BinaryOpScalarListFunctorIN3c104HalfELi2ELi1ELi1EEEJNS1_13power_functorIfEEEEEvT_T0_DpT1_)
        /*007c*/ 	.short	0x0210
        /*007e*/ 	.short	0x0d42


	//----- nvinfo : EIATTR_SW_WAR
	.align		4
.L_2103:
        /*0080*/ 	.byte	0x04, 0x36
        /*0082*/ 	.short	(.L_2105 - .L_2104)
.L_2104:
        /*0084*/ 	.word	0x00000008
.L_2105:


//--------------------- .nv.info._ZN2at6native61_GLOBAL__N__44eb8e94_28_ForeachBinaryOpScalarList_cu_dda10a6925multi_tensor_apply_kernelINS1_28TensorListScalarListMetadataIN3c107complexIfEELi2EEENS1_25BinaryOpScalarListFunctorIS6_Li2ELi1ELi1EEEJNS1_13power_functorIS6_EEEEEvT_T0_DpT1_ --------------------------
	.section	.nv.info._ZN2at6native61_GLOBAL__N__44eb8e94_28_ForeachBinaryOpScalarList_cu_dda10a6925multi_tensor_apply_kernelINS1_28TensorListScalarListMetadataIN3c107complexIfEELi2EEENS1_25BinaryOpScalarListFunctorIS6_Li2ELi1ELi1EEEJNS1_13power_functorIS6_EEEEEvT_T0_DpT1_,"",@"SHT_CUDA_INFO"
	.sectionflags	@""
	.align	4


	//----- nvinfo : EIATTR_CUDA_API_VERSION
	.align		4
        /*0000*/ 	.byte	0x04, 0x37
        /*0002*/ 	.short	(.L_2107 - .L_2106)
.L_2106:
        /*0004*/ 	.word	0x00000082


	//----- nvinfo : EIATTR_KPARAM_INFO
	.align		4
.L_2107:
        /*0008*/ 	.byte	0x04, 0x17
        /*000a*/ 	.short	(.L_2109 - .L_2108)
.L_2108:
        /*000c*/ 	.word	0x00000000
        /*0010*/ 	.short	0x0002
        /*0012*/ 	.short	0x0e41
        /*0014*/ 	.byte	0x00, 0xf0, 0x05, 0x00


	//----- nvinfo : EIATTR_KPARAM_INFO
	.align		4
.L_2109:
        /*0018*/ 	.byte	0x04, 0x17
        /*001a*/ 	.short	(.L_2111 - .L_2110)
.L_2110:
        /*001c*/ 	.word	0x00000000
        /*0020*/ 	.short	0x0001
        /*0022*/ 	.short	0x0e40
        /*0024*/ 	.byte	0x00, 0xf0, 0x05, 0x00


	//----- nvinfo : EIATTR_KPARAM_INFO
	.align		4
.L_2111:
        /*0028*/ 	.byte	0x04, 0x17
        /*002a*/ 	.short	(.L_2113 - .L_2112)
.L_2112:
        /*002c*/ 	.word	0x00000000
        /*0030*/ 	.short	0x0000
        /*0032*/ 	.short	0x0000
        /*0034*/ 	.byte	0x00, 0xf0, 0x01, 0x39


	//----- nvinfo : EIATTR_SPARSE_MMA_MASK
	.align		4
.L_2113:
        /*0038*/ 	.byte	0x03, 0x50
        /*003a*/ 	.short	0x0000


	//----- nvinfo : EIATTR_MAXREG_COUNT
	.align		4
        /*003c*/ 	.byte	0x03, 0x1b
        /*003e*/ 	.short	0x0080


	//----- nvinfo : EIATTR_MERCURY_ISA_VERSION
	.align		4
        /*0040*/ 	.byte	0x03, 0x5f
        /*0042*/ 	.short	0x0101


	//----- nvinfo : EIATTR_EXIT_INSTR_OFFSETS
	.align		4
        /*0044*/ 	.byte	0x04, 0x1c
        /*0046*/ 	.short	(.L_2115 - .L_2114)


	//   ....[0]....
.L_2114:
        /*0048*/ 	.word	0x00000190


	//   ....[1]....
        /*004c*/ 	.word	0x0000b570


	//   ....[2]....
        /*0050*/ 	.word	0x0000b5d0


	//   ....[3]....
        /*0054*/ 	.word	0x00016650


	//----- nvinfo : EIATTR_MAX_THREADS
	.align		4
.L_2115:
        /*0058*/ 	.byte	0x04, 0x05
        /*005a*/ 	.short	(.L_2117 - .L_2116)
.L_2116:
        /*005c*/ 	.word	0x00000200
        /*0060*/ 	.word	0x00000001
        /*0064*/ 	.word	0x00000001


	//----- nvinfo : EIATTR_CRS_STACK_SIZE
	.align		4
.L_2117:
        /*0068*/ 	.byte	0x04, 0x1e
        /*006a*/ 	.short	(.L_2119 - .L_2118)
.L_2118:
        /*006c*/ 	.word	0x00000000


	//----- nvinfo : EIATTR_CBANK_PARAM_SIZE
	.align		4
.L_2119:
        /*0070*/ 	.byte	0x03, 0x19
        /*0072*/ 	.short	0x0e42


	//----- nvinfo : EIATTR_PARAM_CBANK
	.align		4
        /*0074*/ 	.byte	0x04, 0x0a
        /*0076*/ 	.short	(.L_2121 - .L_2120)
	.align		4
.L_2120:
        /*0078*/ 	.word	index@(.nv.constant0._ZN2at6native61_GLOBAL__N__44eb8e94_28_ForeachBinaryOpScalarList_cu_dda10a6925multi_tensor_apply_kernelINS1_28TensorListScalarListMetadataIN3c107complexIfEELi2EEENS1_25BinaryOpScalarListFunctorIS6_Li2ELi1ELi1EEEJNS1_13power_functorIS6_EEEEEvT_T0_DpT1_)
        /*007c*/ 	.short	0x0210
        /*007e*/ 	.short	0x0e42


	//----- nvinfo : EIATTR_SW_WAR
	.align		4
.L_2121:
        /*0080*/ 	.byte	0x04, 0x36
        /*0082*/ 	.short	(.L_2123 - .L_2122)
.L_2122:
        /*0084*/ 	.word	0x00000008
.L_2123:


//--------------------- .nv.info._ZN2at6native61_GLOBAL__N__44eb8e94_28_ForeachBinaryOpScalarList_cu_dda10a6925multi_tensor_apply_kernelINS1_28TensorListScalarListMetadataIN3c107complexIdEELi2EEENS1_25BinaryOpScalarListFunctorIS6_Li2ELi1ELi1EEEJNS1_13power_functorIS6_EEEEEvT_T0_DpT1_ --------------------------
	.section	.nv.info._ZN2at6native61_GLOBAL__N__44eb8e94_28_ForeachBinaryOpScalarList_cu_dda10a6925multi_tensor_apply_kernelINS1_28TensorListScalarListMetadataIN3c107complexIdEELi2EEENS1_25BinaryOpScalarListFunctorIS6_Li2ELi1ELi1EEEJNS1_13power_functorIS6_EEEEEvT_T0_DpT1_,"",@"SHT_CUDA_INFO"
	.sectionflags	@""
	.align	4


	//----- nvinfo : EIATTR_CUDA_API_VERSION
	.align		4
        /*0000*/ 	.byte	0x04, 0x37
        /*0002*/ 	.short	(.L_2125 - .L_2124)
.L_2124:
        /*0004*/ 	.word	0x00000082


	//----- nvinfo : EIATTR_KPARAM_INFO
	.align		4
.L_2125:
        /*0008*/ 	.byte	0x04, 0x17
        /*000a*/ 	.short	(.L_2127 - .L_2126)
.L_2126:
        /*000c*/ 	.word	0x00000000
        /*0010*/ 	.short	0x0002
        /*0012*/ 	.short	0x0fa1
        /*0014*/ 	.byte	0x00, 0xf0, 0x05, 0x00


	//----- nvinfo : EIATTR_KPARAM_INFO
	.align		4
.L_2127:
        /*0018*/ 	.byte	0x04, 0x17
        /*001a*/ 	.short	(.L_2129 - .L_2128)
.L_2128:
        /*001c*/ 	.word	0x00000000
        /*0020*/ 	.short	0x0001
        /*0022*/ 	.short	0x0fa0
        /*0024*/ 	.byte	0x00, 0xf0, 0x05, 0x00


	//----- nvinfo : EIATTR_KPARAM_INFO
	.align		4
.L_2129:
        /*0028*/ 	.byte	0x04, 0x17
        /*002a*/ 	.short	(.L_2131 - .L_2130)
.L_2130:
        /*002c*/ 	.word	0x00000000
        /*0030*/ 	.short	0x0000
        /*0032*/ 	.short	0x0000
        /*0034*/ 	.byte	0x00, 0xf0, 0x81, 0x3e


	//----- nvinfo : EIATTR_SPARSE_MMA_MASK
	.align		4
.L_2131:
        /*0038*/ 	.byte	0x03, 0x50
        /*003a*/ 	.short	0x0000


	//----- nvinfo : EIATTR_MAXREG_COUNT
	.align		4
        /*003c*/ 	.byte	0x03, 0x1b
        /*003e*/ 	.short	0x0080


	//----- nvinfo : EIATTR_MERCURY_ISA_VERSION
	.align		4
        /*0040*/ 	.byte	0x03, 0x5f
        /*0042*/ 	.short	0x0101


	//----- nvinfo : EIATTR_EXIT_INSTR_OFFSETS
	.align		4
        /*0044*/ 	.byte	0x04, 0x1c
        /*0046*/ 	.short	(.L_2133 - .L_2132)


	//   ....[0]....
.L_2132:
        /*0048*/ 	.word	0x000001d0


	//   ....[1]....
        /*004c*/ 	.word	0x00026cb0


	//   ....[2]....
        /*0050*/ 	.word	0x00026d10


	//   ....[3]....
        /*0054*/ 	.word	0x0004d310


	//----- nvinfo : EIATTR_MAX_THREADS
	.align		4
.L_2133:
        /*0058*/ 	.byte	0x04, 0x05
        /*005a*/ 	.short	(.L_2135 - .L_2134)
.L_2134:
        /*005c*/ 	.word	0x00000200
        /*0060*/ 	.word	0x00000001
        /*0064*/ 	.word	0x00000001


	//----- nvinfo : EIATTR_CRS_STACK_SIZE
	.align		4
.L_2135:
        /*0068*/ 	.byte	0x04, 0x1e
        /*006a*/ 	.short	(.L_2137 - .L_2136)
.L_2136:
        /*006c*/ 	.word	0x00000000


	//----- nvinfo : EIATTR_CBANK_PARAM_SIZE
	.align		4
.L_2137:
        /*0070*/ 	.byte	0x03, 0x19
        /*0072*/ 	.short	0x0fa2


	//----- nvinfo : EIATTR_PARAM_CBANK
	.align		4
        /*0074*/ 	.byte	0x04, 0x0a
        /*0076*/ 	.short	(.L_2139 - .L_2138)
	.align		4
.L_2138:
        /*0078*/ 	.word	index@(.nv.constant0._ZN2at6native61_GLOBAL__N__44eb8e94_28_ForeachBinaryOpScalarList_cu_dda10a6925multi_tensor_apply_kernelINS1_28TensorListScalarListMetadataIN3c107complexIdEELi2EEENS1_25BinaryOpScalarListFunctorIS6_Li2ELi1ELi1EEEJNS1_13power_functorIS6_EEEEEvT_T0_DpT1_)
        /*007c*/ 	.short	0x0210
        /*007e*/ 	.short	0x0fa2


	//----- nvinfo : EIATTR_SW_WAR
	.align		4
.L_2139:
        /*0080*/ 	.byte	0x04, 0x36
        /*0082*/ 	.short	(.L_2141 - .L_2140)
.L_2140:
        /*0084*/ 	.word	0x00000008
.L_2141:


//--------------------- .nv.info._ZN2at6native61_GLOBAL__N__44eb8e94_28_ForeachBinaryOpScalarList_cu_dda10a6925multi_tensor_apply_kernelINS1_28TensorListScalarListMetadataIfLi2EEENS1_25BinaryOpScalarListFunctorIfLi2ELi1ELi1EEEJNS1_13power_functorIfEEEEEvT_T0_DpT1_ --------------------------
	.section	.nv.info._ZN2at6native61_GLOBAL__N__44eb8e94_28_ForeachBinaryOpScalarList_cu_dda10a6925multi_tensor_apply_kernelINS1_28TensorListScalarListMetadataIfLi2EEENS1_25BinaryOpScalarListFunctorIfLi2ELi1ELi1EEEJNS1_13power_functorIfEEEEEvT_T0_DpT1_,"",@"SHT_CUDA_INFO"
	.sectionflags	@""
	.align	4


	//----- nvinfo : EIATTR_CUDA_API_VERSION
	.align		4
        /*0000*/ 	.byte	0x04, 0x37
        /*0002*/ 	.short	(.L_2143 - .L_2142)
.L_2142:
        /*0004*/ 	.word	0x00000082


	//----- nvinfo : EIATTR_KPARAM_INFO
	.align		4
.L_2143:
        /*0008*/ 	.byte	0x04, 0x17
        /*000a*/ 	.short	(.L_2145 - .L_2144)
.L_2144:
        /*000c*/ 	.word	0x00000000
        /*0010*/ 	.short	0x0002
        /*0012*/ 	.short	0x0d41
        /*0014*/ 	.byte	0x00, 0xf0, 0x05, 0x00


	//----- nvinfo : EIATTR_KPARAM_INFO
	.align		4
.L_2145:
        /*0018*/ 	.byte	0x04, 0x17
        /*001a*/ 	.short	(.L_2147 - .L_2146)
.L_2146:
        /*001c*/ 	.word	0x00000000
        /*0020*/ 	.short	0x0001
        /*0022*/ 	.short	0x0d40
        /*0024*/ 	.byte	0x00, 0xf0, 0x05, 0x00


	//----- nvinfo : EIATTR_KPARAM_INFO
	.align		4
.L_2147:
        /*0028*/ 	.byte	0x04, 0x17
        /*002a*/ 	.short	(.L_2149 - .L_2148)
.L_2148:
        /*002c*/ 	.word	0x00000000
        /*0030*/ 	.short	0x0000
        /*0032*/ 	.short	0x0000
        /*0034*/ 	.byte	0x00, 0xf0, 0x01, 0x35


	//----- nvinfo : EIATTR_SPARSE_MMA_MASK
	.align		4
.L_2149:
        /*0038*/ 	.byte	0x03, 0x50
        /*003a*/ 	.short	0x0000


	//----- nvinfo : EIATTR_MAXREG_COUNT
	.align		4
        /*003c*/ 	.byte	0x03, 0x1b
        /*003e*/ 	.short	0x0080


	//----- nvinfo : EIATTR_MERCURY_ISA_VERSION
	.align		4
        /*0040*/ 	.byte	0x03, 0x5f
        /*0042*/ 	.short	0x0101


	//----- nvinfo : EIATTR_EXIT_INSTR_OFFSETS
	.align		4
        /*0044*/ 	.byte	0x04, 0x1c
        /*0046*/ 	.short	(.L_2151 - .L_2150)


	//   ....[0]....
.L_2150:
        /*0048*/ 	.word	0x00000190


	//   ....[1]....
        /*004c*/ 	.word	0x00000640


	//   ....[2]....
        /*0050*/ 	.word	0x000006a0


	//   ....[3]....
        /*0054*/ 	.word	0x000008a0


	//----- nvinfo : EIATTR_MAX_THREADS
	.align		4
.L_2151:
        /*0058*/ 	.byte	0x04, 0x05
        /*005a*/ 	.short	(.L_2153 - .L_2152)
.L_2152:
        /*005c*/ 	.word	0x00000200
        /*0060*/ 	.word	0x00000001
        /*0064*/ 	.word	0x00000001


	//----- nvinfo : EIATTR_CRS_STACK_SIZE
	.align		4
.L_2153:
        /*0068*/ 	.byte	0x04, 0x1e
        /*006a*/ 	.short	(.L_2155 - .L_2154)
.L_2154:
        /*006c*/ 	.word	0x00000000


	//----- nvinfo : EIATTR_CBANK_PARAM_SIZE
	.align		4
.L_2155:
        /*0070*/ 	.byte	0x03, 0x19
        /*0072*/ 	.short	0x0d42


	//----- nvinfo : EIATTR_PARAM_CBANK
	.align		4
        /*0074*/ 	.byte	0x04, 0x0a
        /*0076*/ 	.short	(.L_2157 - .L_2156)
	.align		4
.L_2156:
        /*0078*/ 	.word	index@(.nv.constant0._ZN2at6native61_GLOBAL__N__44eb8e94_28_ForeachBinaryOpScalarList_cu_dda10a6925multi_tensor_apply_kernelINS1_28TensorListScalarListMetadataIfLi2EEENS1_25BinaryOpScalarListFunctorIfLi2ELi1ELi1EEEJNS1_13power_functorIfEEEEEvT_T0_DpT1_)
        /*007c*/ 	.short	0x0210
        /*007e*/ 	.short	0x0d42


	//----- nvinfo : EIATTR_SW_WAR
	.align		4
.L_2157:
        /*0080*/ 	.byte	0x04, 0x36
        /*0082*/ 	.short	(.L_2159 - .L_2158)
.L_2158:
        /*0084*/ 	.word	0x00000008
.L_2159:


//--------------------- .nv.info._ZN2at6native61_GLOBAL__N__44eb8e94_28_ForeachBinaryOpScalarList_cu_dda10a6925multi_tensor_apply_kernelINS1_28TensorListScalarListMetadataIdLi2EEENS1_25BinaryOpScalarListFunctorIdLi2ELi1ELi1EEEJNS1_13power_functorIdEEEEEvT_T0_DpT1_ --------------------------
	.section	.nv.info._ZN2at6native61_GLOBAL__N__44eb8e94_28_ForeachBinaryOpScalarList_cu_dda10a6925multi_tensor_apply_kernelINS1_28TensorListScalarListMetadataIdLi2EEENS1_25BinaryOpScalarListFunctorIdLi2ELi1ELi1EEEJNS1_13power_functorIdEEEEEvT_T0_DpT1_,"",@"SHT_CUDA_INFO"
	.sectionflags	@""
	.align	4


	//----- nvinfo : EIATTR_CUDA_API_VERSION
	.align		4
        /*0000*/ 	.byte	0x04, 0x37
        /*0002*/ 	.short	(.L_2161 - .L_2160)
.L_2160:
        /*0004*/ 	.word	0x00000082


	//----- nvinfo : EIATTR_KPARAM_INFO
	.align		4
.L_2161:
        /*0008*/ 	.byte	0x04, 0x17
        /*000a*/ 	.short	(.L_2163 - .L_2162)
.L_2162:
        /*000c*/ 	.word	0x00000000
        /*0010*/ 	.short	0x0002
        /*0012*/ 	.short	0x0e41
        /*0014*/ 	.byte	0x00, 0xf0, 0x05, 0x00


	//----- nvinfo : EIATTR_KPARAM_INFO
	.align		4
.L_2163:
        /*0018*/ 	.byte	0x04, 0x17
        /*001a*/ 	.short	(.L_2165 - .L_2164)
.L_2164:
        /*001c*/ 	.word	0x00000000
        /*0020*/ 	.short	0x0001
        /*0022*/ 	.short	0x0e40
        /*0024*/ 	.byte	0x00, 0xf0, 0x05, 0x00


	//----- nvinfo : EIATTR_KPARAM_INFO
	.align		4
.L_2165:
        /*0028*/ 	.byte	0x04, 0x17
        /*002a*/ 	.short	(.L_2167 - .L_2166)
.L_2166:
        /*002c*/ 	.word	0x00000000
        /*0030*/ 	.short	0x0000
        /*0032*/ 	.short	0x0000
        /*0034*/ 	.byte	0x00, 0xf0, 0x01, 0x39


	//----- nvinfo : EIATTR_SPARSE_MMA_MASK
	.align		4
.L_2167:
        /*0038*/ 	.byte	0x03, 0x50
        /*003a*/ 	.short	0x0000


	//----- nvinfo : EIATTR_MAXREG_COUNT
	.align		4
        /*003c*/ 	.byte	0x03, 0x1b
        /*003e*/ 	.short	0x0080


	//----- nvinfo : EIATTR_MERCURY_ISA_VERSION
	.align		4
        /*0040*/ 	.byte	0x03, 0x5f
        /*0042*/ 	.short	0x0101


	//----- nvinfo : EIATTR_EXIT_INSTR_OFFSETS
	.align		4
        /*0044*/ 	.byte	0x04, 0x1c
        /*0046*/ 	.short	(.L_2169 - .L_2168)


	//   ....[0]....
.L_2168:
        /*0048*/ 	.word	0x00000170


	//   ....[1]....
        /*004c*/ 	.word	0x00001710


	//   ....[2]....
        /*0050*/ 	.word	0x00001770


	//   ....[3]....
        /*0054*/ 	.word	0x000029c0


	//----- nvinfo : EIATTR_MAX_THREADS
	.align		4
.L_2169:
        /*0058*/ 	.byte	0x04, 0x05
        /*005a*/ 	.short	(.L_2171 - .L_2170)
.L_2170:
        /*005c*/ 	.word	0x00000200
        /*0060*/ 	.word	0x00000001
        /*0064*/ 	.word	0x00000001


	//----- nvinfo : EIATTR_CRS_STACK_SIZE
	.align		4
.L_2171:
        /*0068*/ 	.byte	0x04, 0x1e
        /*006a*/ 	.short	(.L_2173 - .L_2172)
.L_2172:
        /*006c*/ 	.word	0x00000000


	//----- nvinfo : EIATTR_CBANK_PARAM_SIZE
	.align		4
.L_2173:
        /*0070*/ 	.byte	0x03, 0x19
        /*0072*/ 	.short	0x0e42


	//----- nvinfo : EIATTR_PARAM_CBANK
	.align		4
        /*0074*/ 	.byte	0x04, 0x0a
        /*0076*/ 	.short	(.L_2175 - .L_2174)
	.align		4
.L_2174:
        /*0078*/ 	.word	index@(.nv.constant0._ZN2at6native61_GLOBAL__N__44eb8e94_28_ForeachBinaryOpScalarList_cu_dda10a6925multi_tensor_apply_kernelINS1_28TensorListScalarListMetadataIdLi2EEENS1_25BinaryOpScalarListFunctorIdLi2ELi1ELi1EEEJNS1_13power_functorIdEEEEEvT_T0_DpT1_)
        /*007c*/ 	.short	0x0210
        /*007e*/ 	.short	0x0e42


	//----- nvinfo : EIATTR_SW_WAR
	.align		4
.L_2175:
        /*0080*/ 	.byte	0x04, 0x36
        /*0082*/ 	.short	(.L_2177 - .L_2176)
.L_2176:
        /*0084*/ 	.word	0x00000008
.L_2177:


//--------------------- .nv.info._ZN2at6native61_GLOBAL__N__44eb8e94_28_ForeachBinaryOpScalarList_cu_dda10a6925multi_tensor_apply_kernelINS1_28TensorListScalarListMetadataIsLi2EEENS1_25BinaryOpScalarListFunctorIsLi2ELi1ELi1EEEJNS1_13power_functorIsEEEEEvT_T0_DpT1_ --------------------------
	.section	.nv.info._ZN2at6native61_GLOBAL__N__44eb8e94_28_ForeachBinaryOpScalarList_cu_dda10a6925multi_tensor_apply_kernelINS1_28TensorListScalarListMetadataIsLi2EEENS1_25BinaryOpScalarListFunctorIsLi2ELi1ELi1EEEJNS1_13power_functorIsEEEEEvT_T0_DpT1_,"",@"SHT_CUDA_INFO"
	.sectionflags	@""
	.align	4


	//----- nvinfo : EIATTR_CUDA_API_VERSION
	.align		4
        /*0000*/ 	.byte	0x04, 0x37
        /*0002*/ 	.short	(.L_2179 - .L_2178)
.L_2178:
        /*0004*/ 	.word	0x00000082


	//----- nvinfo : EIATTR_KPARAM_INFO
	.align		4
.L_2179:
        /*0008*/ 	.byte	0x04, 0x17
        /*000a*/ 	.short	(.L_2181 - .L_2180)
.L_2180:
        /*000c*/ 	.word	0x00000000
        /*0010*/ 	.short	0x0002
        /*0012*/ 	.short	0x0cc1
        /*0014*/ 	.byte	0x00, 0xf0, 0x05, 0x00


	//----- nvinfo : EIATTR_KPARAM_INFO
	.align		4
.L_2181:
        /*0018*/ 	.byte	0x04, 0x17
        /*001a*/ 	.short	(.L_2183 - .L_2182)
.L_2182:
        /*001c*/ 	.word	0x00000000
        /*0020*/ 	.short	0x0001
        /*0022*/ 	.short	0x0cc0
        /*0024*/ 	.byte	0x00, 0xf0, 0x05, 0x00


	//----- nvinfo : EIATTR_KPARAM_INFO
	.align		4
.L_2183:
        /*0028*/ 	.byte	0x04, 0x17
        /*002a*/ 	.short	(.L_2185 - .L_2184)
.L_2184:
        /*002c*/ 	.word	0x00000000
        /*0030*/ 	.short	0x0000
        /*0032*/ 	.short	0x0000
        /*0034*/ 	.byte	0x00, 0xf0, 0x01, 0x33


	//----- nvinfo : EIATTR_SPARSE_MMA_MASK
	.align		4
.L_2185:
        /*0038*/ 	.byte	0x03, 0x50
        /*003a*/ 	.short	0x0000


	//----- nvinfo : EIATTR_MAXREG_COUNT
	.align		4
        /*003c*/ 	.byte	0x03, 0x1b
        /*003e*/ 	.short	0x0080


	//----- nvinfo : EIATTR_MERCURY_ISA_VERSION
	.align		4
        /*0040*/ 	.byte	0x03, 0x5f
        /*0042*/ 	.short	0x0101


	//----- nvinfo : EIATTR_EXIT_INSTR_OFFSETS
	.align		4
        /*0044*/ 	.byte	0x04, 0x1c
        /*0046*/ 	.short	(.L_2187 - .L_2186)


	//   ....[0]....
.L_2186:
        /*0048*/ 	.word	0x000001b0


	//   ....[1]....
        /*004c*/ 	.word	0x00001420


	//   ....[2]....
        /*0050*/ 	.word	0x00001480


	//   ....[3]....
        /*0054*/ 	.word	0x00002370


	//----- nvinfo : EIATTR_MAX_THREADS
	.align		4
.L_2187:
        /*0058*/ 	.byte	0x04, 0x05
        /*005a*/ 	.short	(.L_2189 - .L_2188)
.L_2188:
        /*005c*/ 	.word	0x00000200
        /*0060*/ 	.word	0x00000001
        /*0064*/ 	.word	0x00000001


	//----- nvinfo : EIATTR_CRS_STACK_SIZE
	.align		4
.L_2189:
        /*0068*/ 	.byte	0x04, 0x1e
        /*006a*/ 	.short	(.L_2191 - .L_2190)
.L_2190:
        /*006c*/ 	.word	0x00000000


	//----- nvinfo : EIATTR_CBANK_PARAM_SIZE
	.align		4
.L_2191:
        /*0070*/ 	.byte	0x03, 0x19
        /*0072*/ 	.short	0x0cc2


	//----- nvinfo : EIATTR_PARAM_CBANK
	.align		4
        /*0074*/ 	.byte	0x04, 0x0a
        /*0076*/ 	.short	(.L_2193 - .L_2192)
	.align		4
.L_2192:
        /*0078*/ 	.word	index@(.nv.constant0._ZN2at6native61_GLOBAL__N__44eb8e94_28_ForeachBinaryOpScalarList_cu_dda10a6925multi_tensor_apply_kernelINS1_28TensorListScalarListMetadataIsLi2EEENS1_25BinaryOpScalarListFunctorIsLi2ELi1ELi1EEEJNS1_13power_functorIsEEEEEvT_T0_DpT1_)
        /*007c*/ 	.short	0x0210
        /*007e*/ 	.short	0x0cc2


	//----- nvinfo : EIATTR_SW_WAR
	.align		4
.L_2193:
        /*0080*/ 	.byte	0x04, 0x36
        /*0082*/ 	.short	(.L_2195 - .L_2194)
.L_2194:
        /*0084*/ 	.word	0x00000008
.L_2195:


//--------------------- .nv.info._ZN2at6native61_GLOBAL__N__44eb8e94_28_ForeachBinaryOpScalarList_cu_dda10a6925multi_tensor_apply_kernelINS1_28TensorListScalarListMetadataIlLi2EEENS1_25BinaryOpScalarListFunctorIlLi2ELi1ELi1EEEJNS1_13power_functorIlEEEEEvT_T0_DpT1_ --------------------------
	.section	.nv.info._ZN2at6native61_GLOBAL__N__44eb8e94_28_ForeachBinaryOpScalarList_cu_dda10a6925multi_tensor_apply_kernelINS1_28TensorListScalarListMetadataIlLi2EEENS1_25BinaryOpScalarListFunctorIlLi2ELi1ELi1EEEJNS1_13power_functorIlEEEEEvT_T0_DpT1_,"",@"SHT_CUDA_INFO"
	.sectionflags	@""
	.align	4


	//----- nvinfo : EIATTR_CUDA_API_VERSION
	.align		4
        /*0000*/ 	.byte	0x04, 0x37
        /*0002*/ 	.short	(.L_2197 - .L_2196)
.L_2196:
        /*0004*/ 	.word	0x00000082


	//----- nvinfo : EIATTR_KPARAM_INFO
	.align		4
.L_2197:
        /*0008*/ 	.byte	0x04, 0x17
        /*000a*/ 	.short	(.L_2199 - .L_2198)
.L_2198:
        /*000c*/ 	.word	0x00000000
        /*0010*/ 	.short	0x0002
        /*0012*/ 	.short	0x0e41
        /*0014*/ 	.byte	0x00, 0xf0, 0x05, 0x00


	//----- nvinfo : EIATTR_KPARAM_INFO
	.align		4
.L_2199:
        /*0018*/ 	.byte	0x04, 0x17
        /*001a*/ 	.short	(.L_2201 - .L_2200)
.L_2200:
        /*001c*/ 	.word	0x00000000
        /*0020*/ 	.short	0x0001
        /*0022*/ 	.short	0x0e40
        /*0024*/ 	.byte	0x00, 0xf0, 0x05, 0x00


	//----- nvinfo : EIATTR_KPARAM_INFO
	.align		4
.L_2201:
        /*0028*/ 	.byte	0x04, 0x17
        /*002a*/ 	.short	(.L_2203 - .L_2202)
.L_2202:
        /*002c*/ 	.word	0x00000000
        /*0030*/ 	.short	0x0000
        /*0032*/ 	.short	0x0000
        /*0034*/ 	.byte	0x00, 0xf0, 0x01, 0x39


	//----- nvinfo : EIATTR_SPARSE_MMA_MASK
	.align		4
.L_2203:
        /*0038*/ 	.byte	0x03, 0x50
        /*003a*/ 	.short	0x0000


	//----- nvinfo : EIATTR_MAXREG_COUNT
	.align		4
        /*003c*/ 	.byte	0x03, 0x1b
        /*003e*/ 	.short	0x0080


	//----- nvinfo : EIATTR_MERCURY_ISA_VERSION
	.align		4
        /*0040*/ 	.byte	0x03, 0x5f
        /*0042*/ 	.short	0x0101


	//----- nvinfo : EIATTR_EXIT_INSTR_OFFSETS
	.align		4
        /*0044*/ 	.byte	0x04, 0x1c
        /*0046*/ 	.short	(.L_2205 - .L_2204)


	//   ....[0]....
.L_2204:
        /*0048*/ 	.word	0x00000190


	//   ....[1]....
        /*004c*/ 	.word	0x000017e0


	//   ....[2]....
        /*0050*/ 	.word	0x00001840


	//   ....[3]....
        /*0054*/ 	.word	0x00002b10


	//----- nvinfo : EIATTR_MAX_THREADS
	.align		4
.L_2205:
        /*0058*/ 	.byte	0x04, 0x05
        /*005a*/ 	.short	(.L_2207 - .L_2206)
.L_2206:
        /*005c*/ 	.word	0x00000200
        /*0060*/ 	.word	0x00000001
        /*0064*/ 	.word	0x00000001


	//----- nvinfo : EIATTR_CRS_STACK_SIZE
	.align		4
.L_2207:
        /*0068*/ 	.byte	0x04, 0x1e
        /*006a*/ 	.short	(.L_2209 - .L_2208)
.L_2208:
        /*006c*/ 	.word	0x00000000


	//----- nvinfo : EIATTR_CBANK_PARAM_SIZE
	.align		4
.L_2209:
        /*0070*/ 	.byte	0x03, 0x19
        /*0072*/ 	.short	0x0e42


	//----- nvinfo : EIATTR_PARAM_CBANK
	.align		4
        /*0074*/ 	.byte	0x04, 0x0a
        /*0076*/ 	.short	(.L_2211 - .L_2210)
	.align		4
.L_2210:
        /*0078*/ 	.word	index@(.nv.constant0._ZN2at6native61_GLOBAL__N__44eb8e94_28_ForeachBinaryOpScalarList_cu_dda10a6925multi_tensor_apply_kernelINS1_28TensorListScalarListMetadataIlLi2EEENS1_25BinaryOpScalarListFunctorIlLi2ELi1ELi1EEEJNS1_13power_functorIlEEEEEvT_T0_DpT1_)
        /*007c*/ 	.short	0x0210
        /*007e*/ 	.short	0x0e42


	//----- nvinfo : EIATTR_SW_WAR
	.align		4
.L_2211:
        /*0080*/ 	.byte	0x04, 0x36
        /*0082*/ 	.short	(.L_2213 - .L_2212)
.L_2212:
        /*0084*/ 	.word	0x00000008
.L_2213:


//--------------------- .nv.info._ZN2at6native61_GLOBAL__N__44eb8e94_28_ForeachBinaryOpScalarList_cu_dda10a6925multi_tensor_apply_kernelINS1_28TensorListScalarListMetadataIiLi2EEENS1_25BinaryOpScalarListFunctorIiLi2ELi1ELi1EEEJNS1_13power_functorIiEEEEEvT_T0_DpT1_ --------------------------
	.section	.nv.info._ZN2at6native61_GLOBAL__N__44eb8e94_28_ForeachBinaryOpScalarList_cu_dda10a6925multi_tensor_apply_kernelINS1_28TensorListScalarListMetadataIiLi2EEENS1_25BinaryOpScalarListFunctorIiLi2ELi1ELi1EEEJNS1_13power_functorIiEEEEEvT_T0_DpT1_,"",@"SHT_CUDA_INFO"
	.sectionflags	@""
	.align	4


	//----- nvinfo : EIATTR_CUDA_API_VERSION
	.align		4
        /*0000*/ 	.byte	0x04, 0x37
        /*0002*/ 	.short	(.L_2215 - .L_2214)
.L_2214:
        /*0004*/ 	.word	0x00000082


	//----- nvinfo : EIATTR_KPARAM_INFO
	.align		4
.L_2215:
        /*0008*/ 	.byte	0x04, 0x17
        /*000a*/ 	.short	(.L_2217 - .L_2216)
.L_2216:
        /*000c*/ 	.word	0x00000000
        /*0010*/ 	.short	0x0002
        /*0012*/ 	.short	0x0d41
        /*0014*/ 	.byte	0x00, 0xf0, 0x05, 0x00


	//----- nvinfo : EIATTR_KPARAM_INFO
	.align		4
.L_2217:
        /*0018*/ 	.byte	0x04, 0x17
        /*001a*/ 	.short	(.L_2219 - .L_2218)
.L_2218:
        /*001c*/ 	.word	0x00000000
        /*0020*/ 	.short	0x0001
        /*0022*/ 	.short	0x0d40
        /*0024*/ 	.byte	0x00, 0xf0, 0x05, 0x00


	//----- nvinfo : EIATTR_KPARAM_INFO
	.align		4
.L_2219:
        /*0028*/ 	.byte	0x04, 0x17
        /*002a*/ 	.short	(.L_2221 - .L_2220)
.L_2220:
        /*002c*/ 	.word	0x00000000
        /*0030*/ 	.short	0x0000
        /*0032*/ 	.short	0x0000
        /*0034*/ 	.byte	0x00, 0xf0, 0x01, 0x35


	//----- nvinfo : EIATTR_SPARSE_MMA_MASK
	.align		4
.L_2221:
        /*0038*/ 	.byte	0x03, 0x50
        /*003a*/ 	.short	0x0000


	//----- nvinfo : EIATTR_MAXREG_COUNT
	.align		4
        /*003c*/ 	.byte	0x03, 0x1b
        /*003e*/ 	.short	0x0080


	//----- nvinfo : EIATTR_MERCURY_ISA_VERSION
	.align		4
        /*0040*/ 	.byte	0x03, 0x5f
        /*0042*/ 	.short	0x0101


	//----- nvinfo : EIATTR_EXIT_INSTR_OFFSETS
	.align		4
        /*0044*/ 	.byte	0x04, 0x1c
        /*0046*/ 	.short	(.L_2223 - .L_2222)


	//   ....[0]....
.L_2222:
        /*0048*/ 	.word	0x00000190


	//   ....[1]....
        /*004c*/ 	.word	0x00000e50


	//   ....[2]....
        /*0050*/ 	.word	0x00000eb0


	//   ....[3]....
        /*0054*/ 	.word	0x00001880


	//----- nvinfo : EIATTR_MAX_THREADS
	.align		4
.L_2223:
        /*0058*/ 	.byte	0x04, 0x05
        /*005a*/ 	.short	(.L_2225 - .L_2224)
.L_2224:
        /*005c*/ 	.word	0x00000200
        /*0060*/ 	.word	0x00000001
        /*0064*/ 	.word	0x00000001


	//----- nvinfo : EIATTR_CRS_STACK_SIZE
	.align		4
.L_2225:
        /*0068*/ 	.byte	0x04, 0x1e
        /*006a*/ 	.short	(.L_2227 - .L_2226)
.L_2226:
        /*006c*/ 	.word	0x00000000


	//----- nvinfo : EIATTR_CBANK_PARAM_SIZE
	.align		4
.L_2227:
        /*0070*/ 	.byte	0x03, 0x19
        /*0072*/ 	.short	0x0d42


	//----- nvinfo : EIATTR_PARAM_CBANK
	.align		4
        /*0074*/ 	.byte	0x04, 0x0a
        /*0076*/ 	.short	(.L_2229 - .L_2228)
	.align		4
.L_2228:
        /*0078*/ 	.word	index@(.nv.constant0._ZN2at6native61_GLOBAL__N__44eb8e94_28_ForeachBinaryOpScalarList_cu_dda10a6925multi_tensor_apply_kernelINS1_28TensorListScalarListMetadataIiLi2EEENS1_25BinaryOpScalarListFunctorIiLi2ELi1ELi1EEEJNS1_13power_functorIiEEEEEvT_T0_DpT1_)
        /*007c*/ 	.short	0x0210
        /*007e*/ 	.short	0x0d42


	//----- nvinfo : EIATTR_SW_WAR
	.align		4
.L_2229:
        /*0080*/ 	.byte	0x04, 0x36
        /*0082*/ 	.short	(.L_2231 - .L_2230)
.L_2230:
        /*0084*/ 	.word	0x00000008
.L_2231:


//--------------------- .nv.info._ZN2at6native61_GLOBAL__N__44eb8e94_28_ForeachBinaryOpScalarList_cu_dda10a6925multi_tensor_apply_kernelINS1_28TensorListScalarListMetadataIaLi2EEENS1_25BinaryOpScalarListFunctorIaLi2ELi1ELi1EEEJNS1_13power_functorIaEEEEEvT_T0_DpT1_ --------------------------
	.section	.nv.info._ZN2at6native61_GLOBAL__N__44eb8e94_28_ForeachBinaryOpScalarList_cu_dda10a6925multi_tensor_apply_kernelINS1_28TensorListScalarListMetadataIaLi2EEENS1_25BinaryOpScalarListFunctorIaLi2ELi1ELi1EEEJNS1_13power_functorIaEEEEEvT_T0_DpT1_,"",@"SHT_CUDA_INFO"
	.sectionflags	@""
	.align	4


	//----- nvinfo : EIATTR_CUDA_API_VERSION
	.align		4
        /*0000*/ 	.byte	0x04, 0x37
        /*0002*/ 	.short	(.L_2233 - .L_2232)
.L_2232:
        /*0004*/ 	.word	0x00000082


	//----- nvinfo : EIATTR_KPARAM_INFO
	.align		4
.L_2233:
        /*0008*/ 	.byte	0x04, 0x17
        /*000a*/ 	.short	(.L_2235 - .L_2234)
.L_2234:
        /*000c*/ 	.word	0x00000000
        /*0010*/ 	.short	0x0002
        /*0012*/ 	.short	0x0c81
        /*0014*/ 	.byte	0x00, 0xf0, 0x05, 0x00


	//----- nvinfo : EIATTR_KPARAM_INFO
	.align		4
.L_2235:
        /*0018*/ 	.byte	0x04, 0x17
        /*001a*/ 	.short	(.L_2237 - .L_2236)
.L_2236:
        /*001c*/ 	.word	0x00000000
        /*0020*/ 	.short	0x0001
        /*0022*/ 	.short	0x0c80
        /*0024*/ 	.byte	0x00, 0xf0, 0x05, 0x00


	//----- nvinfo : EIATTR_KPARAM_INFO
	.align		4
.L_2237:
        /*0028*/ 	.byte	0x04, 0x17
        /*002a*/ 	.short	(.L_2239 - .L_2238)
.L_2238:
        /*002c*/ 	.word	0x00000000
        /*0030*/ 	.short	0x0000
        /*0032*/ 	.short	0x0000
        /*0034*/ 	.byte	0x00, 0xf0, 0x01, 0x32


	//----- nvinfo : EIATTR_SPARSE_MMA_MASK
	.align		4
.L_2239:
        /*0038*/ 	.byte	0x03, 0x50
        /*003a*/ 	.short	0x0000


	//----- nvinfo : EIATTR_MAXREG_COUNT
	.align		4
        /*003c*/ 	.byte	0x03, 0x1b
        /*003e*/ 	.short	0x0080


	//----- nvinfo : EIATTR_MERCURY_ISA_VERSION
	.align		4
        /*0040*/ 	.byte	0x03, 0x5f
        /*0042*/ 	.short	0x0101


	//----- nvinfo : EIATTR_EXIT_INSTR_OFFSETS
	.align		4
        /*0044*/ 	.byte	0x04, 0x1c
        /*0046*/ 	.short	(.L_2241 - .L_2240)


	//   ....[0]....
.L_2240:
        /*0048*/ 	.word	0x000001b0


	//   ....[1]....
        /*004c*/ 	.word	0x00001450


	//   ....[2]....
        /*0050*/ 	.word	0x000014b0


	//   ....[3]....
        /*0054*/ 	.word	0x000023f0


	//----- nvinfo : EIATTR_MAX_THREADS
	.align		4
.L_2241:
        /*0058*/ 	.byte	0x04, 0x05
        /*005a*/ 	.short	(.L_2243 - .L_2242)
.L_2242:
        /*005c*/ 	.word	0x00000200
        /*0060*/ 	.word	0x00000001
        /*0064*/ 	.word	0x00000001


	//----- nvinfo : EIATTR_CRS_STACK_SIZE
	.align		4
.L_2243:
        /*0068*/ 	.byte	0x04, 0x1e
        /*006a*/ 	.short	(.L_2245 - .L_2244)
.L_2244:
        /*006c*/ 	.word	0x00000000


	//----- nvinfo : EIATTR_CBANK_PARAM_SIZE
	.align		4
.L_2245:
        /*0070*/ 	.byte	0x03, 0x19
        /*0072*/ 	.short	0x0c82


	//----- nvinfo : EIATTR_PARAM_CBANK
	.align		4
        /*0074*/ 	.byte	0x04, 0x0a
        /*0076*/ 	.short	(.L_2247 - .L_2246)
	.align		4
.L_2246:
        /*0078*/ 	.word	index@(.nv.constant0._ZN2at6native61_GLOBAL__N__44eb8e94_28_ForeachBinaryOpScalarList_cu_dda10a6925multi_tensor_apply_kernelINS1_28TensorListScalarListMetadataIaLi2EEENS1_25BinaryOpScalarListFunctorIaLi2ELi1ELi1EEEJNS1_13power_functorIaEEEEEvT_T0_DpT1_)
        /*007c*/ 	.short	0x0210
        /*007e*/ 	.short	0x0c82


	//----- nvinfo : EIATTR_SW_WAR
	.align		4
.L_2247:
        /*0080*/ 	.byte	0x04, 0x36
        /*0082*/ 	.short	(.L_2249 - .L_2248)
.L_2248:
        /*0084*/ 	.word	0x00000008
.L_2249:


//--------------------- .nv.info._ZN2at6native61_GLOBAL__N__44eb8e94_28_ForeachBinaryOpScalarList_cu_dda10a6925multi_tensor_apply_kernelINS1_28TensorListScalarListMetadataIhLi2EEENS1_25BinaryOpScalarListFunctorIhLi2ELi1ELi1EEEJNS1_13power_functorIhEEEEEvT_T0_DpT1_ --------------------------
	.section	.nv.info._ZN2at6native61_GLOBAL__N__44eb8e94_28_ForeachBinaryOpScalarList_cu_dda10a6925multi_tensor_apply_kernelINS1_28TensorListScalarListMetadataIhLi2EEENS1_25BinaryOpScalarListFunctorIhLi2ELi1ELi1EEEJNS1_13power_functorIhEEEEEvT_T0_DpT1_,"",@"SHT_CUDA_INFO"
	.sectionflags	@""
	.align	4


	//----- nvinfo : EIATTR_CUDA_API_VERSION
	.align		4
        /*0000*/ 	.byte	0x04, 0x37
        /*0002*/ 	.short	(.L_2251 - .L_2250)
.L_2250:
        /*0004*/ 	.word	0x00000082


	//----- nvinfo : EIATTR_KPARAM_INFO
	.align		4
.L_2251:
        /*0008*/ 	.byte	0x04, 0x17
        /*000a*/ 	.short	(.L_2253 - .L_2252)
.L_2252:
        /*000c*/ 	.word	0x00000000
        /*0010*/ 	.short	0x0002
        /*0012*/ 	.short	0x0c81
        /*0014*/ 	.byte	0x00, 0xf0, 0x05, 0x00


	//----- nvinfo : EIATTR_KPARAM_INFO
	.align		4
.L_2253:
        /*0018*/ 	.byte	0x04, 0x17
        /*001a*/ 	.short	(.L_2255 - .L_2254)
.L_2254:
        /*001c*/ 	.word	0x00000000
        /*0020*/ 	.short	0x0001
        /*0022*/ 	.short	0x0c80
        /*0024*/ 	.byte	0x00, 0xf0, 0x05, 0x00


	//----- nvinfo : EIATTR_KPARAM_INFO
	.align		4
.L_2255:
        /*0028*/ 	.byte	0x04, 0x17
        /*002a*/ 	.short	(.L_2257 - .L_2256)
.L_2256:
        /*002c*/ 	.word	0x00000000
        /*0030*/ 	.short	0x0000
        /*0032*/ 	.short	0x0000
        /*0034*/ 	.byte	0x00, 0xf0, 0x01, 0x32


	//----- nvinfo : EIATTR_SPARSE_MMA_MASK
	.align		4
.L_2257:
        /*0038*/ 	.byte	0x03, 0x50
        /*003a*/ 	.short	0x0000


	//----- nvinfo : EIATTR_MAXREG_COUNT
	.align		4
        /*003c*/ 	.byte	0x03, 0x1b
        /*003e*/ 	.short	0x0080


	//----- nvinfo : EIATTR_MERCURY_ISA_VERSION
	.align		4
        /*0040*/ 	.byte	0x03, 0x5f
        /*0042*/ 	.short	0x0101


	//----- nvinfo : EIATTR_EXIT_INSTR_OFFSETS
	.align		4
        /*0044*/ 	.byte	0x04, 0x1c
        /*0046*/ 	.short	(.L_2259 - .L_2258)


	//   ....[0]....
.L_2258:
        /*0048*/ 	.word	0x000001b0


	//   ....[1]....
        /*004c*/ 	.word	0x000009c0


	//   ....[2]....
        /*0050*/ 	.word	0x00000a20


	//   ....[3]....
        /*0054*/ 	.word	0x00001070


	//----- nvinfo : EIATTR_MAX_THREADS
	.align		4
.L_2259:
        /*0058*/ 	.byte	0x04, 0x05
        /*005a*/ 	.short	(.L_2261 - .L_2260)
.L_2260:
        /*005c*/ 	.word	0x00000200
        /*0060*/ 	.word	0x00000001
        /*0064*/ 	.word	0x00000001


	//----- nvinfo : EIATTR_CRS_STACK_SIZE
	.align		4
.L_2261:
        /*0068*/ 	.byte	0x04, 0x1e
        /*006a*/ 	.short	(.L_2263 - .L_2262)
.L_2262:
        /*006c*/ 	.word	0x00000000


	//----- nvinfo : EIATTR_CBANK_PARAM_SIZE
	.align		4
.L_2263:
        /*0070*/ 	.byte	0x03, 0x19
        /*0072*/ 	.short	0x0c82


	//----- nvinfo : EIATTR_PARAM_CBANK
	.align		4
        /*0074*/ 	.byte	0x04, 0x0a
        /*0076*/ 	.short	(.L_2265 - .L_2264)
	.align		4
.L_2264:
        /*0078*/ 	.word	index@(.nv.constant0._ZN2at6native61_GLOBAL__N__44eb8e94_28_ForeachBinaryOpScalarList_cu_dda10a6925multi_tensor_apply_kernelINS1_28TensorListScalarListMetadataIhLi2EEENS1_25BinaryOpScalarListFunctorIhLi2ELi1ELi1EEEJNS1_13power_functorIhEEEEEvT_T0_DpT1_)
        /*007c*/ 	.short	0x0210
        /*007e*/ 	.short	0x0c82


	//----- nvinfo : EIATTR_SW_WAR
	.align		4
.L_2265:
        /*0080*/ 	.byte	0x04, 0x36
        /*0082*/ 	.short	(.L_2267 - .L_2266)
.L_2266:
        /*0084*/ 	.word	0x00000008
.L_2267:


//--------------------- .nv.info._ZN2at6native61_GLOBAL__N__44eb8e94_28_ForeachBinaryOpScalarList_cu_dda10a6925multi_tensor_apply_kernelINS1_28TensorListScalarListMetadataIfLi1EEENS1_25BinaryOpScalarListFunctorIN3c108BFloat16ELi1ELi1ELi0EEEJNS1_13power_functorIfEEEEEvT_T0_DpT1_ --------------------------
	.section	.nv.info._ZN2at6native61_GLOBAL__N__44eb8e94_28_ForeachBinaryOpScalarList_cu_dda10a6925multi_tensor_apply_kernelINS1_28TensorListScalarListMetadataIfLi1EEENS1_25BinaryOpScalarListFunctorIN3c108BFloat16ELi1ELi1ELi0EEEJNS1_13power_functorIfEEEEEvT_T0_DpT1_,"",@"SHT_CUDA_INFO"
	.sectionflags	@""
	.align	4


	//----- nvinfo : EIATTR_CUDA_API_VERSION
	.align		4
        /*0000*/ 	.byte	0x04, 0x37
        /*0002*/ 	.short	(.L_2269 - .L_2268)
.L_2268:
        /*0004*/ 	.word	0x00000082


	//----- nvinfo : EIATTR_KPARAM_INFO
	.align		4
.L_2269:
        /*0008*/ 	.byte	0x04, 0x17
        /*000a*/ 	.short	(.L_2271 - .L_2270)
.L_2270:
        /*000c*/ 	.word	0x00000000
        /*0010*/ 	.short	0x0002
        /*0012*/ 	.short	0x0dc1
        /*0014*/ 	.byte	0x00, 0xf0, 0x05, 0x00


	//----- nvinfo : EIATTR_KPARAM_INFO
	.align		4
.L_2271:
        /*0018*/ 	.byte	0x04, 0x17
        /*001a*/ 	.short	(.L_2273 - .L_2272)
.L_2272:
        /*001c*/ 	.word	0x00000000
        /*0020*/ 	.short	0x0001
        /*0022*/ 	.short	0x0dc0
        /*0024*/ 	.byte	0x00, 0xf0, 0x05, 0x00


	//----- nvinfo : EIATTR_KPARAM_INFO
	.align		4
.L_2273:
        /*0028*/ 	.byte	0x04, 0x17
        /*002a*/ 	.short	(.L_2275 - .L_2274)
.L_2274:
        /*002c*/ 	.word	0x00000000
        /*0030*/ 	.short	0x0000
        /*0032*/ 	.short	0x0000
        /*0034*/ 	.byte	0x00, 0xf0, 0x01, 0x37


	//----- nvinfo : EIATTR_SPARSE_MMA_MASK
	.align		4
.L_2275:
        /*0038*/ 	.byte	0x03, 0x50
        /*003a*/ 	.short	0x0000


	//----- nvinfo : EIATTR_MAXREG_COUNT
	.align		4
        /*003c*/ 	.byte	0x03, 0x1b
        /*003e*/ 	.short	0x0080


	//----- nvinfo : EIATTR_MERCURY_ISA_VERSION
	.align		4
        /*0040*/ 	.byte	0x03, 0x5f
        /*0042*/ 	.short	0x0101


	//----- nvinfo : EIATTR_EXIT_INSTR_OFFSETS
	.align		4
        /*0044*/ 	.byte	0x04, 0x1c
        /*0046*/ 	.short	(.L_2277 - .L_2276)


	//   ....[0]....
.L_2276:
        /*0048*/ 	.word	0x00000170


	//   ....[1]....
        /*004c*/ 	.word	0x00000620


	//   ....[2]....
        /*0050*/ 	.word	0x00000680


	//   ....[3]....
        /*0054*/ 	.word	0x000008c0


	//----- nvinfo : EIATTR_MAX_THREADS
	.align		4
.L_2277:
        /*0058*/ 	.byte	0x04, 0x05
        /*005a*/ 	.short	(.L_2279 - .L_2278)
.L_2278:
        /*005c*/ 	.word	0x00000200
        /*0060*/ 	.word	0x00000001
        /*0064*/ 	.word	0x00000001


	//----- nvinfo : EIATTR_CRS_STACK_SIZE
	.align		4
.L_2279:
        /*0068*/ 	.byte	0x04, 0x1e
        /*006a*/ 	.short	(.L_2281 - .L_2280)
.L_2280:
        /*006c*/ 	.word	0x00000000


	//----- nvinfo : EIATTR_CBANK_PARAM_SIZE
	.align		4
.L_2281:
        /*0070*/ 	.byte	0x03, 0x19
        /*0072*/ 	.short	0x0dc2


	//----- nvinfo : EIATTR_PARAM_CBANK
	.align		4
        /*0074*/ 	.byte	0x04, 0x0a
        /*0076*/ 	.short	(.L_2283 - .L_2282)
	.align		4
.L_2282:
        /*0078*/ 	.word	index@(.nv.constant0._ZN2at6native61_GLOBAL__N__44eb8e94_28_ForeachBinaryOpScalarList_cu_dda10a6925multi_tensor_apply_kernelINS1_28TensorListScalarListMetadataIfLi1EEENS1_25BinaryOpScalarListFunctorIN3c108BFloat16ELi1ELi1ELi0EEEJNS1_13power_functorIfEEEEEvT_T0_DpT1_)
        /*007c*/ 	.short	0x0210
        /*007e*/ 	.short	0x0dc2


	//----- nvinfo : EIATTR_SW_WAR
	.align		4
.L_2283:
        /*0080*/ 	.byte	0x04, 0x36
        /*0082*/ 	.short	(.L_2285 - .L_2284)
.L_2284:
        /*0084*/ 	.word	0x00000008
.L_2285:


//--------------------- .nv.info._ZN2at6native61_GLOBAL__N__44eb8e94_28_ForeachBinaryOpScalarList_cu_dda10a6925multi_tensor_apply_kernelINS1_28TensorListScalarListMetadataIfLi1EEENS1_25BinaryOpScalarListFunctorIN3c104HalfELi1ELi1ELi0EEEJNS1_13power_functorIfEEEEEvT_T0_DpT1_ --------------------------
	.section	.nv.info._ZN2at6native61_GLOBAL__N__44eb8e94_28_ForeachBinaryOpScalarList_cu_dda10a6925multi_tensor_apply_kernelINS1_28TensorListScalarListMetadataIfLi1EEENS1_25BinaryOpScalarListFunctorIN3c104HalfELi1ELi1ELi0EEEJNS1_13power_functorIfEEEEEvT_T0_DpT1_,"",@"SHT_CUDA_INFO"
	.sectionflags	@""
	.align	4


	//----- nvinfo : EIATTR_CUDA_API_VERSION
	.align		4
        /*0000*/ 	.byte	0x04, 0x37
        /*0002*/ 	.short	(.L_2287 - .L_2286)
.L_2286:
        /*0004*/ 	.word	0x00000082


	//----- nvinfo : EIATTR_KPARAM_INFO
	.align		4
.L_2287:
        /*0008*/ 	.byte	0x04, 0x17
        /*000a*/ 	.short	(.L_2289 - .L_2288)
.L_2288:
        /*000c*/ 	.word	0x00000000
        /*0010*/ 	.short	0x0002
        /*0012*/ 	.short	0x0dc1
        /*0014*/ 	.byte	0x00, 0xf0, 0x05, 0x00


	//----- nvinfo : EIATTR_KPARAM_INFO
	.align		4
.L_2289:
        /*0018*/ 	.byte	0x04, 0x17
        /*001a*/ 	.short	(.L_2291 - .L_2290)
.L_2290:
        /*001c*/ 	.word	0x00000000
        /*0020*/ 	.short	0x0001
        /*0022*/ 	.short	0x0dc0
        /*0024*/ 	.byte	0x00, 0xf0, 0x05, 0x00


	//----- nvinfo : EIATTR_KPARAM_INFO
	.align		4
.L_2291:
        /*0028*/ 	.byte	0x04, 0x17
        /*002a*/ 	.short	(.L_2293 - .L_2292)
.L_2292:
        /*002c*/ 	.word	0x00000000
        /*0030*/ 	.short	0x0000
        /*0032*/ 	.short	0x0000
        /*0034*/ 	.byte	0x00, 0xf0, 0x01, 0x37


	//----- nvinfo : EIATTR_SPARSE_MMA_MASK
	.align		4
.L_2293:
        /*0038*/ 	.byte	0x03, 0x50
        /*003a*/ 	.short	0x0000


	//----- nvinfo : EIATTR_MAXREG_COUNT
	.align		4
        /*003c*/ 	.byte	0x03, 0x1b
        /*003e*/ 	.short	0x0080


	//----- nvinfo : EIATTR_MERCURY_ISA_VERSION
	.align		4
        /*0040*/ 	.byte	0x03, 0x5f
        /*0042*/ 	.short	0x0101


	//----- nvinfo : EIATTR_EXIT_INSTR_OFFSETS
	.align		4
        /*0044*/ 	.byte	0x04, 0x1c
        /*0046*/ 	.short	(.L_2295 - .L_2294)


	//   ....[0]....
.L_2294:
        /*0048*/ 	.word	0x00000170


	//   ....[1]....
        /*004c*/ 	.word	0x00000620


	//   ....[2]....
        /*0050*/ 	.word	0x00000680


	//   ....[3]....
        /*0054*/ 	.word	0x000008a0


	//----- nvinfo : EIATTR_MAX_THREADS
	.align		4
.L_2295:
        /*0058*/ 	.byte	0x04, 0x05
        /*005a*/ 	.short	(.L_2297 - .L_2296)
.L_2296:
        /*005c*/ 	.word	0x00000200
        /*0060*/ 	.word	0x00000001
        /*0064*/ 	.word	0x00000001


	//----- nvinfo : EIATTR_CRS_STACK_SIZE
	.align		4
.L_2297:
        /*0068*/ 	.byte	0x04, 0x1e
        /*006a*/ 	.short	(.L_2299 - .L_2298)
.L_2298:
        /*006c*/ 	.word	0x00000000


	//----- nvinfo : EIATTR_CBANK_PARAM_SIZE
	.align		4
.L_2299:
        /*0070*/ 	.byte	0x03, 0x19
        /*0072*/ 	.short	0x0dc2


	//----- nvinfo : EIATTR_PARAM_CBANK
	.align		4
        /*0074*/ 	.byte	0x04, 0x0a
        /*0076*/ 	.short	(.L_2301 - .L_2300)
	.align		4
.L_2300:
        /*0078*/ 	.word	index@(.nv.constant0._ZN2at6native61_GLOBAL__N__44eb8e94_28_ForeachBinaryOpScalarList_cu_dda10a6925multi_tensor_apply_kernelINS1_28TensorListScalarListMetadataIfLi1EEENS1_25BinaryOpScalarListFunctorIN3c104HalfELi1ELi1ELi0EEEJNS1_13power_functorIfEEEEEvT_T0_DpT1_)
        /*007c*/ 	.short	0x0210
        /*007e*/ 	.short	0x0dc2


	//----- nvinfo : EIATTR_SW_WAR
	.align		4
.L_2301:
        /*0080*/ 	.byte	0x04, 0x36
        /*0082*/ 	.short	(.L_2303 - .L_2302)
.L_2302:
        /*0084*/ 	.word	0x00000008
.L_2303:


//--------------------- .nv.info._ZN2at6native61_GLOBAL__N__44eb8e94_28_ForeachBinaryOpScalarList_cu_dda10a6925multi_tensor_apply_kernelINS1_28TensorListScalarListMetadataIN3c107complexIfEELi1EEENS1_25BinaryOpScalarListFunctorIS6_Li1ELi1ELi0EEEJNS1_13power_functorIS6_EEEEEvT_T0_DpT1_ --------------------------
	.section	.nv.info._ZN2at6native61_GLOBAL__N__44eb8e94_28_ForeachBinaryOpScalarList_cu_dda10a6925multi_tensor_apply_kernelINS1_28TensorListScalarListMetadataIN3c107complexIfEELi1EEENS1_25BinaryOpScalarListFunctorIS6_Li1ELi1ELi0EEEJNS1_13power_functorIS6_EEEEEvT_T0_DpT1_,"",@"SHT_CUDA_INFO"
	.sectionflags	@""
	.align	4


	//----- nvinfo : EIATTR_CUDA_API_VERSION
	.align		4
        /*0000*/ 	.byte	0x04, 0x37
        /*0002*/ 	.short	(.L_2305 - .L_2304)
.L_2304:
        /*0004*/ 	.word	0x00000082


	//----- nvinfo : EIATTR_KPARAM_INFO
	.align		4
.L_2305:
        /*0008*/ 	.byte	0x04, 0x17
        /*000a*/ 	.short	(.L_2307 - .L_2306)
.L_2306:
        /*000c*/ 	.word	0x00000000
        /*0010*/ 	.short	0x0002
        /*0012*/ 	.short	0x0f41
        /*0014*/ 	.byte	0x00, 0xf0, 0x05, 0x00


	//----- nvinfo : EIATTR_KPARAM_INFO
	.align		4
.L_2307:
        /*0018*/ 	.byte	0x04, 0x17
        /*001a*/ 	.short	(.L_2309 - .L_2308)
.L_2308:
        /*001c*/ 	.word	0x00000000
        /*0020*/ 	.short	0x0001
        /*0022*/ 	.short	0x0f40
        /*0024*/ 	.byte	0x00, 0xf0, 0x05, 0x00


	//----- nvinfo : EIATTR_KPARAM_INFO
	.align		4
.L_2309:
        /*0028*/ 	.byte	0x04, 0x17
        /*002a*/ 	.short	(.L_2311 - .L_2310)
.L_2310:
        /*002c*/ 	.word	0x00000000
        /*0030*/ 	.short	0x0000
        /*0032*/ 	.short	0x0000
        /*0034*/ 	.byte	0x00, 0xf0, 0x01, 0x3d


	//----- nvinfo : EIATTR_SPARSE_MMA_MASK
	.align		4
.L_2311:
        /*0038*/ 	.byte	0x03, 0x50
        /*003a*/ 	.short	0x0000


	//----- nvinfo : EIATTR_MAXREG_COUNT
	.align		4
        /*003c*/ 	.byte	0x03, 0x1b
        /*003e*/ 	.short	0x0080


	//----- nvinfo : EIATTR_MERCURY_ISA_VERSION
	.align		4
        /*0040*/ 	.byte	0x03, 0x5f
        /*0042*/ 	.short	0x0101


	//----- nvinfo : EIATTR_EXIT_INSTR_OFFSETS
	.align		4
        /*0044*/ 	.byte	0x04, 0x1c
        /*0046*/ 	.short	(.L_2313 - .L_2312)


	//   ....[0]....
.L_2312:
        /*0048*/ 	.word	0x00000170


	//   ....[1]....
        /*004c*/ 	.word	0x0000b570


	//   ....[2]....
        /*0050*/ 	.word	0x0000b5d0


	//   ....[3]....
        /*0054*/ 	.word	0x00016670


	//----- nvinfo : EIATTR_MAX_THREADS
	.align		4
.L_2313:
        /*0058*/ 	.byte	0x04, 0x05
        /*005a*/ 	.short	(.L_2315 - .L_2314)
.L_2314:
        /*005c*/ 	.word	0x00000200
        /*0060*/ 	.word	0x00000001
        /*0064*/ 	.word	0x00000001


	//----- nvinfo : EIATTR_CRS_STACK_SIZE
	.align		4
.L_2315:
        /*0068*/ 	.byte	0x04, 0x1e
        /*006a*/ 	.short	(.L_2317 - .L_2316)
.L_2316:
        /*006c*/ 	.word	0x00000000


	//----- nvinfo : EIATTR_CBANK_PARAM_SIZE
	.align		4
.L_2317:
        /*0070*/ 	.byte	0x03, 0x19
        /*0072*/ 	.short	0x0f42


	//----- nvinfo : EIATTR_PARAM_CBANK
	.align		4
        /*0074*/ 	.byte	0x04, 0x0a
        /*0076*/ 	.short	(.L_2319 - .L_2318)
	.align		4
.L_2318:
        /*0078*/ 	.word	index@(.nv.constant0._ZN2at6native61_GLOBAL__N__44eb8e94_28_ForeachBinaryOpScalarList_cu_dda10a6925multi_tensor_apply_kernelINS1_28TensorListScalarListMetadataIN3c107complexIfEELi1EEENS1_25BinaryOpScalarListFunctorIS6_Li1ELi1ELi0EEEJNS1_13power_functorIS6_EEEEEvT_T0_DpT1_)
        /*007c*/ 	.short	0x0210
        /*007e*/ 	.short	0x0f42


	//----- nvinfo : EIATTR_SW_WAR
	.align		4
.L_2319:
        /*0080*/ 	.byte	0x04, 0x36
        /*0082*/ 	.short	(.L_2321 - .L_2320)
.L_2320:
        /*0084*/ 	.word	0x00000008
.L_2321:


//--------------------- .nv.info._ZN2at6native61_GLOBAL__N__44eb8e94_28_ForeachBinaryOpScalarList_cu_dda10a6925multi_tensor_apply_kernelINS1_28TensorListScalarListMetadataIN3c107complexIdEELi1EEENS1_25BinaryOpScalarListFunctorIS6_Li1ELi1ELi0EEEJNS1_13power_functorIS6_EEEEEvT_T0_DpT1_ --------------------------
	.section	.nv.info._ZN2at6native61_GLOBAL__N__44eb8e94_28_ForeachBinaryOpScalarList_cu_dda10a6925multi_tensor_apply_kernelINS1_28TensorListScalarListMetadataIN3c107complexIdEELi1EEENS1_25BinaryOpScalarListFunctorIS6_Li1ELi1ELi0EEEJNS1_13power_functorIS6_EEEEEvT_T0_DpT1_,"",@"SHT_CUDA_INFO"
	.sectionflags	@""
	.align	4


	//----- nvinfo : EIATTR_CUDA_API_VERSION
	.align		4
        /*0000*/ 	.byte	0x04, 0x37
        /*0002*/ 	.short	(.L_2323 - .L_2322)
.L_2322:
        /*0004*/ 	.word	0x00000082


	//----- nvinfo : EIATTR_KPARAM_INFO
	.align		4
.L_2323:
        /*0008*/ 	.byte	0x04, 0x17
        /*000a*/ 	.short	(.L_2325 - .L_2324)
.L_2324:
        /*000c*/ 	.word	0x00000000
        /*0010*/ 	.short	0x0002
        /*0012*/ 	.short	0x0f41
        /*0014*/ 	.byte	0x00, 0xf0, 0x05, 0x00


	//----- nvinfo : EIATTR_KPARAM_INFO
	.align		4
.L_2325:
        /*0018*/ 	.byte	0x04, 0x17
        /*001a*/ 	.short	(.L_2327 - .L_2326)
.L_2326:
        /*001c*/ 	.word	0x00000000
        /*0020*/ 	.short	0x0001
        /*0022*/ 	.short	0x0f40
        /*0024*/ 	.byte	0x00, 0xf0, 0x05, 0x00


	//----- nvinfo : EIATTR_KPARAM_INFO
	.align		4
.L_2327:
        /*0028*/ 	.byte	0x04, 0x17
        /*002a*/ 	.short	(.L_2329 - .L_2328)
.L_2328:
        /*002c*/ 	.word	0x00000000
        /*0030*/ 	.short	0x0000
        /*0032*/ 	.short	0x0000
        /*0034*/ 	.byte	0x00, 0xf0, 0x01, 0x3d


	//----- nvinfo : EIATTR_SPARSE_MMA_MASK
	.align		4
.L_2329:
        /*0038*/ 	.byte	0x03, 0x50
        /*003a*/ 	.short	0x0000


	//----- nvinfo : EIATTR_MAXREG_COUNT
	.align		4
        /*003c*/ 	.byte	0x03, 0x1b
        /*003e*/ 	.short	0x0080


	//----- nvinfo : EIATTR_MERCURY_ISA_VERSION
	.align		4
        /*0040*/ 	.byte	0x03, 0x5f
        /*0042*/ 	.short	0x0101


	//----- nvinfo : EIATTR_EXIT_INSTR_OFFSETS
	.align		4
        /*0044*/ 	.byte	0x04, 0x1c
        /*0046*/ 	.short	(.L_2331 - .L_2330)


	//   ....[0]....
.L_2330:
        /*0048*/ 	.word	0x000001a0


	//   ....[1]....
        /*004c*/ 	.word	0x00026d50


	//   ....[2]....
        /*0050*/ 	.word	0x00026db0


	//   ....[3]....
        /*0054*/ 	.word	0x0004d520


	//----- nvinfo : EIATTR_MAX_THREADS
	.align		4
.L_2331:
        /*0058*/ 	.byte	0x04, 0x05
        /*005a*/ 	.short	(.L_2333 - .L_2332)
.L_2332:
        /*005c*/ 	.word	0x00000200
        /*0060*/ 	.word	0x00000001
        /*0064*/ 	.word	0x00000001


	//----- nvinfo : EIATTR_CRS_STACK_SIZE
	.align		4
.L_2333:
        /*0068*/ 	.byte	0x04, 0x1e
        /*006a*/ 	.short	(.L_2335 - .L_2334)
.L_2334:
        /*006c*/ 	.word	0x00000000


	//----- nvinfo : EIATTR_CBANK_PARAM_SIZE
	.align		4
.L_2335:
        /*0070*/ 	.byte	0x03, 0x19
        /*0072*/ 	.short	0x0f42


	//----- nvinfo : EIATTR_PARAM_CBANK
	.align		4
        /*0074*/ 	.byte	0x04, 0x0a
        /*0076*/ 	.short	(.L_2337 - .L_2336)
	.align		4
.L_2336:
        /*0078*/ 	.word	index@(.nv.constant0._ZN2at6native61_GLOBAL__N__44eb8e94_28_ForeachBinaryOpScalarList_cu_dda10a6925multi_tensor_apply_kernelINS1_28TensorListScalarListMetadataIN3c107complexIdEELi1EEENS1_25BinaryOpScalarListFunctorIS6_Li1ELi1ELi0EEEJNS1_13power_functorIS6_EEEEEvT_T0_DpT1_)
        /*007c*/ 	.short	0x0210
        /*007e*/ 	.short	0x0f42


	//----- nvinfo : EIATTR_SW_WAR
	.align		4
.L_2337:
        /*0080*/ 	.byte	0x04, 0x36
        /*0082*/ 	.short	(.L_2339 - .L_2338)
.L_2338:
        /*0084*/ 	.word	0x00000008
.L_2339:


//--------------------- .nv.info._ZN2at6native61_GLOBAL__N__44eb8e94_28_ForeachBinaryOpScalarList_cu_dda10a6925multi_tensor_apply_kernelINS1_28TensorListScalarListMetadataIfLi1EEENS1_25BinaryOpScalarListFunctorIfLi1ELi1ELi0EEEJNS1_13power_functorIfEEEEEvT_T0_DpT1_ --------------------------
	.section	.nv.info._ZN2at6native61_GLOBAL__N__44eb8e94_28_ForeachBinaryOpScalarList_cu_dda10a6925multi_tensor_apply_kernelINS1_28TensorListScalarListMetadataIfLi1EEENS1_25BinaryOpScalarListFunctorIfLi1ELi1ELi0EEEJNS1_13power_functorIfEEEEEvT_T0_DpT1_,"",@"SHT_CUDA_INFO"
	.sectionflags	@""
	.align	4


	//----- nvinfo : EIATTR_CUDA_API_VERSION
	.align		4
        /*0000*/ 	.byte	0x04, 0x37
        /*0002*/ 	.short	(.L_2341 - .L_2340)
.L_2340:
        /*0004*/ 	.word	0x00000082


	//----- nvinfo : EIATTR_KPARAM_INFO
	.align		4
.L_2341:
        /*0008*/ 	.byte	0x04, 0x17
        /*000a*/ 	.short	(.L_2343 - .L_2342)
.L_2342:
        /*000c*/ 	.word	0x00000000
        /*0010*/ 	.short	0x0002
        /*0012*/ 	.short	0x0dc1
        /*0014*/ 	.byte	0x00, 0xf0, 0x05, 0x00


	//----- nvinfo : EIATTR_KPARAM_INFO
	.align		4
.L_2343:
        /*0018*/ 	.byte	0x04, 0x17
        /*001a*/ 	.short	(.L_2345 - .L_2344)
.L_2344:
        /*001c*/ 	.word	0x00000000
        /*0020*/ 	.short	0x0001
        /*0022*/ 	.short	0x0dc0
        /*0024*/ 	.byte	0x00, 0xf0, 0x05, 0x00


	//----- nvinfo : EIATTR_KPARAM_INFO
	.align		4
.L_2345:
        /*0028*/ 	.byte	0x04, 0x17
        /*002a*/ 	.short	(.L_2347 - .L_2346)
.L_2346:
        /*002c*/ 	.word	0x00000000
        /*0030*/ 	.short	0x0000
        /*0032*/ 	.short	0x0000
        /*0034*/ 	.byte	0x00, 0xf0, 0x01, 0x37


	//----- nvinfo : EIATTR_SPARSE_MMA_MASK
	.align		4
.L_2347:
        /*0038*/ 	.byte	0x03, 0x50
        /*003a*/ 	.short	0x0000


	//----- nvinfo : EIATTR_MAXREG_COUNT
	.align		4
        /*003c*/ 	.byte	0x03, 0x1b
        /*003e*/ 	.short	0x0080


	//----- nvinfo : EIATTR_MERCURY_ISA_VERSION
	.align		4
        /*0040*/ 	.byte	0x03, 0x5f
        /*0042*/ 	.short	0x0101


	//----- nvinfo : EIATTR_EXIT_INSTR_OFFSETS
	.align		4
        /*0044*/ 	.byte	0x04, 0x1c
        /*0046*/ 	.short	(.L_2349 - .L_2348)


	//   ....[0]....
.L_2348:
        /*0048*/ 	.word	0x00000170


	//   ....[1]....
        /*004c*/ 	.word	0x00000580


	//   ....[2]....
        /*0050*/ 	.word	0x000005e0


	//   ....[3]....
        /*0054*/ 	.word	0x000007a0


	//----- nvinfo : EIATTR_MAX_THREADS
	.align		4
.L_2349:
        /*0058*/ 	.byte	0x04, 0x05
        /*005a*/ 	.short	(.L_2351 - .L_2350)
.L_2350:
        /*005c*/ 	.word	0x00000200
        /*0060*/ 	.word	0x00000001
        /*0064*/ 	.word	0x00000001


	//----- nvinfo : EIATTR_CRS_STACK_SIZE
	.align		4
.L_2351:
        /*0068*/ 	.byte	0x04, 0x1e
        /*006a*/ 	.short	(.L_2353 - .L_2352)
.L_2352:
        /*006c*/ 	.word	0x00000000


	//----- nvinfo : EIATTR_CBANK_PARAM_SIZE
	.align		4
.L_2353:
        /*0070*/ 	.byte	0x03, 0x19
        /*0072*/ 	.short	0x0dc2


	//----- nvinfo : EIATTR_PARAM_CBANK
	.align		4
        /*0074*/ 	.byte	0x04, 0x0a
        /*0076*/ 	.short	(.L_2355 - .L_2354)
	.align		4
.L_2354:
        /*0078*/ 	.word	index@(.nv.constant0._ZN2at6native61_GLOBAL__N__44eb8e94_28_ForeachBinaryOpScalarList_cu_dda10a6925multi_tensor_apply_kernelINS1_28TensorListScalarListMetadataIfLi1EEENS1_25BinaryOpScalarListFunctorIfLi1ELi1ELi0EEEJNS1_13power_functorIfEEEEEvT_T0_DpT1_)
        /*007c*/ 	.short	0x0210
        /*007e*/ 	.short	0x0dc2


	//----- nvinfo : EIATTR_SW_WAR
	.align		4
.L_2355:
        /*0080*/ 	.byte	0x04, 0x36
        /*0082*/ 	.short	(.L_2357 - .L_2356)
.L_2356:
        /*0084*/ 	.word	0x00000008
.L_2357:


//--------------------- .nv.info._ZN2at6native61_GLOBAL__N__44eb8e94_28_ForeachBinaryOpScalarList_cu_dda10a6925multi_tensor_apply_kernelINS1_28TensorListScalarListMetadataIdLi1EEENS1_25BinaryOpScalarListFunctorIdLi1ELi1ELi0EEEJNS1_13power_functorIdEEEEEvT_T0_DpT1_ --------------------------
	.section	.nv.info._ZN2at6native61_GLOBAL__N__44eb8e94_28_ForeachBinaryOpScalarList_cu_dda10a6925multi_tensor_apply_kernelINS1_28TensorListScalarListMetadataIdLi1EEENS1_25BinaryOpScalarListFunctorIdLi1ELi1ELi0EEEJNS1_13power_functorIdEEEEEvT_T0_DpT1_,"",@"SHT_CUDA_INFO"
	.sectionflags	@""
	.align	4


	//----- nvinfo : EIATTR_CUDA_API_VERSION
	.align		4
        /*0000*/ 	.byte	0x04, 0x37
        /*0002*/ 	.short	(.L_2359 - .L_2358)
.L_2358:
        /*0004*/ 	.word	0x00000082


	//----- nvinfo : EIATTR_KPARAM_INFO
	.align		4
.L_2359:
        /*0008*/ 	.byte	0x04, 0x17
        /*000a*/ 	.short	(.L_2361 - .L_2360)
.L_2360:
        /*000c*/ 	.word	0x00000000
        /*0010*/ 	.short	0x0002
        /*0012*/ 	.short	0x0f41
        /*0014*/ 	.byte	0x00, 0xf0, 0x05, 0x00


	//----- nvinfo : EIATTR_KPARAM_INFO
	.align		4
.L_2361:
        /*0018*/ 	.byte	0x04, 0x17
        /*001a*/ 	.short	(.L_2363 - .L_2362)
.L_2362:
        /*001c*/ 	.word	0x00000000
        /*0020*/ 	.short	0x0001
        /*0022*/ 	.short	0x0f40
        /*0024*/ 	.byte	0x00, 0xf0, 0x05, 0x00


	//----- nvinfo : EIATTR_KPARAM_INFO
	.align		4
.L_2363:
        /*0028*/ 	.byte	0x04, 0x17
        /*002a*/ 	.short	(.L_2365 - .L_2364)
.L_2364:
        /*002c*/ 	.word	0x00000000
        /*0030*/ 	.short	0x0000
        /*0032*/ 	.short	0x0000
        /*0034*/ 	.byte	0x00, 0xf0, 0x01, 0x3d


	//----- nvinfo : EIATTR_SPARSE_MMA_MASK
	.align		4
.L_2365:
        /*0038*/ 	.byte	0x03, 0x50
        /*003a*/ 	.short	0x0000


	//----- nvinfo : EIATTR_MAXREG_COUNT
	.align		4
        /*003c*/ 	.byte	0x03, 0x1b
        /*003e*/ 	.short	0x0080


	//----- nvinfo : EIATTR_MERCURY_ISA_VERSION
	.align		4
        /*0040*/ 	.byte	0x03, 0x5f
        /*0042*/ 	.short	0x0101


	//----- nvinfo : EIATTR_EXIT_INSTR_OFFSETS
	.align		4
        /*0044*/ 	.byte	0x04, 0x1c
        /*0046*/ 	.short	(.L_2367 - .L_2366)


	//   ....[0]....
.L_2366:
        /*0048*/ 	.word	0x00000140


	//   ....[1]....
        /*004c*/ 	.word	0x00001700


	//   ....[2]....
        /*0050*/ 	.word	0x00001760


	//   ....[3]....
        /*0054*/ 	.word	0x00002940


	//----- nvinfo : EIATTR_MAX_THREADS
	.align		4
.L_2367:
        /*0058*/ 	.byte	0x04, 0x05
        /*005a*/ 	.short	(.L_2369 - .L_2368)
.L_2368:
        /*005c*/ 	.word	0x00000200
        /*0060*/ 	.word	0x00000001
        /*0064*/ 	.word	0x00000001


	//----- nvinfo : EIATTR_CRS_STACK_SIZE
	.align		4
.L_2369:
        /*0068*/ 	.byte	0x04, 0x1e
        /*006a*/ 	.short	(.L_2371 - .L_2370)
.L_2370:
        /*006c*/ 	.word	0x00000000


	//----- nvinfo : EIATTR_CBANK_PARAM_SIZE
	.align		4
.L_2371:
        /*0070*/ 	.byte	0x03, 0x19
        /*0072*/ 	.short	0x0f42


	//----- nvinfo : EIATTR_PARAM_CBANK
	.align		4
        /*0074*/ 	.byte	0x04, 0x0a
        /*0076*/ 	.short	(.L_2373 - .L_2372)
	.align		4
.L_2372:
        /*0078*/ 	.word	index@(.nv.constant0._ZN2at6native61_GLOBAL__N__44eb8e94_28_ForeachBinaryOpScalarList_cu_dda10a6925multi_tensor_apply_kernelINS1_28TensorListScalarListMetadataIdLi1EEENS1_25BinaryOpScalarListFunctorIdLi1ELi1ELi0EEEJNS1_13power_functorIdEEEEEvT_T0_DpT1_)
        /*007c*/ 	.short	0x0210
        /*007e*/ 	.short	0x0f42


	//----- nvinfo : EIATTR_SW_WAR
	.align		4
.L_2373:
        /*0080*/ 	.byte	0x04, 0x36
        /*0082*/ 	.short	(.L_2375 - .L_2374)
.L_2374:
        /*0084*/ 	.word	0x00000008
.L_2375:


//--------------------- .nv.info._ZN2at6native61_GLOBAL__N__44eb8e94_28_ForeachBinaryOpScalarList_cu_dda10a6925multi_tensor_apply_kernelINS1_28TensorListScalarListMetadataIsLi1EEENS1_25BinaryOpScalarListFunctorIsLi1ELi1ELi0EEEJNS1_13power_functorIsEEEEEvT_T0_DpT1_ --------------------------
	.section	.nv.info._ZN2at6native61_GLOBAL__N__44eb8e94_28_ForeachBinaryOpScalarList_cu_dda10a6925multi_tensor_apply_kernelINS1_28TensorListScalarListMetadataIsLi1EEENS1_25BinaryOpScalarListFunctorIsLi1ELi1ELi0EEEJNS1_13power_functorIsEEEEEvT_T0_DpT1_,"",@"SHT_CUDA_INFO"
	.sectionflags	@""
	.align	4


	//----- nvinfo : EIATTR_CUDA_API_VERSION
	.align		4
        /*0000*/ 	.byte	0x04, 0x37
        /*0002*/ 	.short	(.L_2377 - .L_2376)
.L_2376:
        /*0004*/ 	.word	0x00000082


	//----- nvinfo : EIATTR_KPARAM_INFO
	.align		4
.L_2377:
        /*0008*/ 	.byte	0x04, 0x17
        /*000a*/ 	.short	(.L_2379 - .L_2378)
.L_2378:
        /*000c*/ 	.word	0x00000000
        /*0010*/ 	.short	0x0002
        /*0012*/ 	.short	0x0d01
        /*0014*/ 	.byte	0x00, 0xf0, 0x05, 0x00


	//----- nvinfo : EIATTR_KPARAM_INFO
	.align		4
.L_2379:
        /*0018*/ 	.byte	0x04, 0x17
        /*001a*/ 	.short	(.L_2381 - .L_2380)
.L_2380:
        /*001c*/ 	.word	0x00000000
        /*0020*/ 	.short	0x0001
        /*0022*/ 	.short	0x0d00
        /*0024*/ 	.byte	0x00, 0xf0, 0x05, 0x00


	//----- nvinfo : EIATTR_KPARAM_INFO
	.align		4
.L_2381:
        /*0028*/ 	.byte	0x04, 0x17
        /*002a*/ 	.short	(.L_2383 - .L_2382)
.L_2382:
        /*002c*/ 	.word	0x00000000
        /*0030*/ 	.short	0x0000
        /*0032*/ 	.short	0x0000
        /*0034*/ 	.byte	0x00, 0xf0, 0x01, 0x34


	//----- nvinfo : EIATTR_SPARSE_MMA_MASK
	.align		4
.L_2383:
        /*0038*/ 	.byte	0x03, 0x50
        /*003a*/ 	.short	0x0000


	//----- nvinfo : EIATTR_MAXREG_COUNT
	.align		4
        /*003c*/ 	.byte	0x03, 0x1b
        /*003e*/ 	.short	0x0080


	//----- nvinfo : EIATTR_MERCURY_ISA_VERSION
	.align		4
        /*0040*/ 	.byte	0x03, 0x5f
        /*0042*/ 	.short	0x0101


	//----- nvinfo : EIATTR_EXIT_INSTR_OFFSETS
	.align		4
        /*0044*/ 	.byte	0x04, 0x1c
        /*0046*/ 	.short	(.L_2385 - .L_2384)


	//   ....[0]....
.L_2384:
        /*0048*/ 	.word	0x00000170


	//   ....[1]....
        /*004c*/ 	.word	0x00001150


	//   ....[2]....
        /*0050*/ 	.word	0x000011b0


	//   ....[3]....
        /*0054*/ 	.word	0x00002010


	//----- nvinfo : EIATTR_MAX_THREADS
	.align		4
.L_2385:
        /*0058*/ 	.byte	0x04, 0x05
        /*005a*/ 	.short	(.L_2387 - .L_2386)
.L_2386:
        /*005c*/ 	.word	0x00000200
        /*0060*/ 	.word	0x00000001
        /*0064*/ 	.word	0x00000001


	//----- nvinfo : EIATTR_CRS_STACK_SIZE
	.align		4
.L_2387:
        /*0068*/ 	.byte	0x04, 0x1e
        /*006a*/ 	.short	(.L_2389 - .L_2388)
.L_2388:
        /*006c*/ 	.word	0x00000000


	//----- nvinfo : EIATTR_CBANK_PARAM_SIZE
	.align		4
.L_2389:
        /*0070*/ 	.byte	0x03, 0x19
        /*0072*/ 	.short	0x0d02


	//----- nvinfo : EIATTR_PARAM_CBANK
	.align		4
        /*0074*/ 	.byte	0x04, 0x0a
        /*0076*/ 	.short	(.L_2391 - .L_2390)
	.align		4
.L_2390:
        /*0078*/ 	.word	index@(.nv.constant0._ZN2at6native61_GLOBAL__N__44eb8e94_28_ForeachBinaryOpScalarList_cu_dda10a6925multi_tensor_apply_kernelINS1_28TensorListScalarListMetadataIsLi1EEENS1_25BinaryOpScalarListFunctorIsLi1ELi1ELi0EEEJNS1_13power_functorIsEEEEEvT_T0_DpT1_)
        /*007c*/ 	.short	0x0210
        /*007e*/ 	.short	0x0d02


	//----- nvinfo : EIATTR_SW_WAR
	.align		4
.L_2391:
        /*0080*/ 	.byte	0x04, 0x36
        /*0082*/ 	.short	(.L_2393 - .L_2392)
.L_2392:
        /*0084*/ 	.word	0x00000008
.L_2393:


//--------------------- .nv.info._ZN2at6native61_GLOBAL__N__44eb8e94_28_ForeachBinaryOpScalarList_cu_dda10a6925multi_tensor_apply_kernelINS1_28TensorListScalarListMetadataIlLi1EEENS1_25BinaryOpScalarListFunctorIlLi1ELi1ELi0EEEJNS1_13power_functorIlEEEEEvT_T0_DpT1_ --------------------------
	.section	.nv.info._ZN2at6native61_GLOBAL__N__44eb8e94_28_ForeachBinaryOpScalarList_cu_dda10a6925multi_tensor_apply_kernelINS1_28TensorListScalarListMetadataIlLi1EEENS1_25BinaryOpScalarListFunctorIlLi1ELi1ELi0EEEJNS1_13power_functorIlEEEEEvT_T0_DpT1_,"",@"SHT_CUDA_INFO"
	.sectionflags	@""
	.align	4


	//----- nvinfo : EIATTR_CUDA_API_VERSION
	.align		4
        /*0000*/ 	.byte	0x04, 0x37
        /*0002*/ 	.short	(.L_2395 - .L_2394)
.L_2394:
        /*0004*/ 	.word	0x00000082


	//----- nvinfo : EIATTR_KPARAM_INFO
	.align		4
.L_2395:
        /*0008*/ 	.byte	0x04, 0x17
        /*000a*/ 	.short	(.L_2397 - .L_2396)
.L_2396:
        /*000c*/ 	.word	0x00000000
        /*0010*/ 	.short	0x0002
        /*0012*/ 	.short	0x0f41
        /*0014*/ 	.byte	0x00, 0xf0, 0x05, 0x00


	//----- nvinfo : EIATTR_KPARAM_INFO
	.align		4
.L_2397:
        /*0018*/ 	.byte	0x04, 0x17
        /*001a*/ 	.short	(.L_2399 - .L_2398)
.L_2398:
        /*001c*/ 	.word	0x00000000
        /*0020*/ 	.short	0x0001
        /*0022*/ 	.short	0x0f40
        /*0024*/ 	.byte	0x00, 0xf0, 0x05, 0x00


	//----- nvinfo : EIATTR_KPARAM_INFO
	.align		4
.L_2399:
        /*0028*/ 	.byte	0x04, 0x17
        /*002a*/ 	.short	(.L_2401 - .L_2400)
.L_2400:
        /*002c*/ 	.word	0x00000000
        /*0030*/ 	.short	0x0000
        /*0032*/ 	.short	0x0000
        /*0034*/ 	.byte	0x00, 0xf0, 0x01, 0x3d


	//----- nvinfo : EIATTR_SPARSE_MMA_MASK
	.align		4
.L_2401:
        /*0038*/ 	.byte	0x03, 0x50
        /*003a*/ 	.short	0x0000


	//----- nvinfo : EIATTR_MAXREG_COUNT
	.align		4
        /*003c*/ 	.byte	0x03, 0x1b
        /*003e*/ 	.short	0x0080


	//----- nvinfo : EIATTR_MERCURY_ISA_VERSION
	.align		4
        /*0040*/ 	.byte	0x03, 0x5f
        /*0042*/ 	.short	0x0101


	//----- nvinfo : EIATTR_EXIT_INSTR_OFFSETS
	.align		4
        /*0044*/ 	.byte	0x04, 0x1c
        /*0046*/ 	.short	(.L_2403 - .L_2402)


	//   ....[0]....
.L_2402:
        /*0048*/ 	.word	0x00000170


	//   ....[1]....
        /*004c*/ 	.word	0x00001790


	//   ....[2]....
        /*0050*/ 	.word	0x000017f0


	//   ....[3]....
        /*0054*/ 	.word	0x00002b00


	//----- nvinfo : EIATTR_MAX_THREADS
	.align		4
.L_2403:
        /*0058*/ 	.byte	0x04, 0x05
        /*005a*/ 	.short	(.L_2405 - .L_2404)
.L_2404:
        /*005c*/ 	.word	0x00000200
        /*0060*/ 	.word	0x00000001
        /*0064*/ 	.word	0x00000001


	//----- nvinfo : EIATTR_CRS_STACK_SIZE
	.align		4
.L_2405:
        /*0068*/ 	.byte	0x04, 0x1e
        /*006a*/ 	.short	(.L_2407 - .L_2406)
.L_2406:
        /*006c*/ 	.word	0x00000000


	//----- nvinfo : EIATTR_CBANK_PARAM_SIZE
	.align		4
.L_2407:
        /*0070*/ 	.byte	0x03, 0x19
        /*0072*/ 	.short	0x0f42


	//----- nvinfo : EIATTR_PARAM_CBANK
	.align		4
        /*0074*/ 	.byte	0x04, 0x0a
        /*0076*/ 	.short	(.L_2409 - .L_2408)
	.align		4
.L_2408:
        /*0078*/ 	.word	index@(.nv.constant0._ZN2at6native61_GLOBAL__N__44eb8e94_28_ForeachBinaryOpScalarList_cu_dda10a6925multi_tensor_apply_kernelINS1_28TensorListScalarListMetadataIlLi1EEENS1_25BinaryOpScalarListFunctorIlLi1ELi1ELi0EEEJNS1_13power_functorIlEEEEEvT_T0_DpT1_)
        /*007c*/ 	.short	0x0210
        /*007e*/ 	.short	0x0f42


	//----- nvinfo : EIATTR_SW_WAR
	.align		4
.L_2409:
        /*0080*/ 	.byte	0x04, 0x36
        /*0082*/ 	.short	(.L_2411 - .L_2410)
.L_2410:
        /*0084*/ 	.word	0x00000008
.L_2411:


//--------------------- .nv.info._ZN2at6native61_GLOBAL__N__44eb8e94_28_ForeachBinaryOpScalarList_cu_dda10a6925multi_tensor_apply_kernelINS1_28TensorListScalarListMetadataIiLi1EEENS1_25BinaryOpScalarListFunctorIiLi1ELi1ELi0EEEJNS1_13power_functorIiEEEEEvT_T0_DpT1_ --------------------------
	.section	.nv.info._ZN2at6native61_GLOBAL__N__44eb8e94_28_ForeachBinaryOpScalarList_cu_dda10a6925multi_tensor_apply_kernelINS1_28TensorListScalarListMetadataIiLi1EEENS1_25BinaryOpScalarListFunctorIiLi1ELi1ELi0EEEJNS1_13power_functorIiEEEEEvT_T0_DpT1_,"",@"SHT_CUDA_INFO"
	.sectionflags	@""
	.align	4


	//----- nvinfo : EIATTR_CUDA_API_VERSION
	.align		4
        /*0000*/ 	.byte	0x04, 0x37
        /*0002*/ 	.short	(.L_2413 - .L_2412)
.L_2412:
        /*0004*/ 	.word	0x00000082


	//----- nvinfo : EIATTR_KPARAM_INFO
	.align		4
.L_2413:
        /*0008*/ 	.byte	0x04, 0x17
        /*000a*/ 	.short	(.L_2415 - .L_2414)
.L_2414:
        /*000c*/ 	.word	0x00000000
        /*0010*/ 	.short	0x0002
        /*0012*/ 	.short	0x0dc1
        /*0014*/ 	.byte	0x00, 0xf0, 0x05, 0x00


	//----- nvinfo : EIATTR_KPARAM_INFO
	.align		4
.L_2415:
        /*0018*/ 	.byte	0x04, 0x17
        /*001a*/ 	.short	(.L_2417 - .L_2416)
.L_2416:
        /*001c*/ 	.word	0x00000000
        /*0020*/ 	.short	0x0001
        /*0022*/ 	.short	0x0dc0
        /*0024*/ 	.byte	0x00, 0xf0, 0x05, 0x00


	//----- nvinfo : EIATTR_KPARAM_INFO
	.align		4
.L_2417:
        /*0028*/ 	.byte	0x04, 0x17
        /*002a*/ 	.short	(.L_2419 - .L_2418)
.L_2418:
        /*002c*/ 	.word	0x00000000
        /*0030*/ 	.short	0x0000
        /*0032*/ 	.short	0x0000
        /*0034*/ 	.byte	0x00, 0xf0, 0x01, 0x37


	//----- nvinfo : EIATTR_SPARSE_MMA_MASK
	.align		4
.L_2419:
        /*0038*/ 	.byte	0x03, 0x50
        /*003a*/ 	.short	0x0000


	//----- nvinfo : EIATTR_MAXREG_COUNT
	.align		4
        /*003c*/ 	.byte	0x03, 0x1b
        /*003e*/ 	.short	0x0080


	//----- nvinfo : EIATTR_MERCURY_ISA_VERSION
	.align		4
        /*0040*/ 	.byte	0x03, 0x5f
        /*0042*/ 	.short	0x0101


	//----- nvinfo : EIATTR_EXIT_INSTR_OFFSETS
	.align		4
        /*0044*/ 	.byte	0x04, 0x1c
        /*0046*/ 	.short	(.L_2421 - .L_2420)


	//   ....[0]....
.L_2420:
        /*0048*/ 	.word	0x00000170


	//   ....[1]....
        /*004c*/ 	.word	0x00000df0


	//   ....[2]....
        /*0050*/ 	.word	0x00000e50


	//   ....[3]....
        /*0054*/ 	.word	0x000017e0


	//----- nvinfo : EIATTR_MAX_THREADS
	.align		4
.L_2421:
        /*0058*/ 	.byte	0x04, 0x05
        /*005a*/ 	.short	(.L_2423 - .L_2422)
.L_2422:
        /*005c*/ 	.word	0x00000200
        /*0060*/ 	.word	0x00000001
        /*0064*/ 	.word	0x00000001


	//----- nvinfo : EIATTR_CRS_STACK_SIZE
	.align		4
.L_2423:
        /*0068*/ 	.byte	0x04, 0x1e
        /*006a*/ 	.short	(.L_2425 - .L_2424)
.L_2424:
        /*006c*/ 	.word	0x00000000


	//----- nvinfo : EIATTR_CBANK_PARAM_SIZE
	.align		4
.L_2425:
        /*0070*/ 	.byte	0x03, 0x19
        /*0072*/ 	.short	0x0dc2


	//----- nvinfo : EIATTR_PARAM_CBANK
	.align		4
        /*0074*/ 	.byte	0x04, 0x0a
        /*0076*/ 	.short	(.L_2427 - .L_2426)
	.align		4
.L_2426:
        /*0078*/ 	.word	index@(.nv.constant0._ZN2at6native61_GLOBAL__N__44eb8e94_28_ForeachBinaryOpScalarList_cu_dda10a6925multi_tensor_apply_kernelINS1_28TensorListScalarListMetadataIiLi1EEENS1_25BinaryOpScalarListFunctorIiLi1ELi1ELi0EEEJNS1_13power_functorIiEEEEEvT_T0_DpT1_)
        /*007c*/ 	.short	0x0210
        /*007e*/ 	.short	0x0dc2


	//----- nvinfo : EIATTR_SW_WAR
	.align		4
.L_2427:
        /*0080*/ 	.byte	0x04, 0x36
        /*0082*/ 	.short	(.L_2429 - .L_2428)
.L_2428:
        /*0084*/ 	.word	0x00000008
.L_2429:


//--------------------- .nv.info._ZN2at6native61_GLOBAL__N__44eb8e94_28_ForeachBinaryOpScalarList_cu_dda10a6925multi_tensor_apply_kernelINS1_28TensorListScalarListMetadataIaLi1EEENS1_25BinaryOpScalarListFunctorIaLi1ELi1ELi0EEEJNS1_13power_functorIaEEEEEvT_T0_DpT1_ --------------------------
	.section	.nv.info._ZN2at6native61_GLOBAL__N__44eb8e94_28_ForeachBinaryOpScalarList_cu_dda10a6925multi_tensor_apply_kernelINS1_28TensorListScalarListMetadataIaLi1EEENS1_25BinaryOpScalarListFunctorIaLi1ELi1ELi0EEEJNS1_13power_functorIaEEEEEvT_T0_DpT1_,"",@"SHT_CUDA_INFO"
	.sectionflags	@""
	.align	4


	//----- nvinfo : EIATTR_CUDA_API_VERSION
	.align		4
        /*0000*/ 	.byte	0x04, 0x37
        /*0002*/ 	.short	(.L_2431 - .L_2430)
.L_2430:
        /*0004*/ 	.word	0x00000082


	//----- nvinfo : EIATTR_KPARAM_INFO
	.align		4
.L_2431:
        /*0008*/ 	.byte	0x04, 0x17
        /*000a*/ 	.short	(.L_2433 - .L_2432)
.L_2432:
        /*000c*/ 	.word	0x00000000
        /*0010*/ 	.short	0x0002
        /*0012*/ 	.short	0x0ca1
        /*0014*/ 	.byte	0x00, 0xf0, 0x05, 0x00


	//----- nvinfo : EIATTR_KPARAM_INFO
	.align		4
.L_2433:
        /*0018*/ 	.byte	0x04, 0x17
        /*001a*/ 	.short	(.L_2435 - .L_2434)
.L_2434:
        /*001c*/ 	.word	0x00000000
        /*0020*/ 	.short	0x0001
        /*0022*/ 	.short	0x0ca0
        /*0024*/ 	.byte	0x00, 0xf0, 0x05, 0x00


	//----- nvinfo : EIATTR_KPARAM_INFO
	.align		4
.L_2435:
        /*0028*/ 	.byte	0x04, 0x17
        /*002a*/ 	.short	(.L_2437 - .L_2436)
.L_2436:
        /*002c*/ 	.word	0x00000000
        /*0030*/ 	.short	0x0000
        /*0032*/ 	.short	0x0000
        /*0034*/ 	.byte	0x00, 0xf0, 0x81, 0x32


	//----- nvinfo : EIATTR_SPARSE_MMA_MASK
	.align		4
.L_2437:
        /*0038*/ 	.byte	0x03, 0x50
        /*003a*/ 	.short	0x0000


	//----- nvinfo : EIATTR_MAXREG_COUNT
	.align		4
        /*003c*/ 	.byte	0x03, 0x1b
        /*003e*/ 	.short	0x0080


	//----- nvinfo : EIATTR_MERCURY_ISA_VERSION
	.align		4
        /*0040*/ 	.byte	0x03, 0x5f
        /*0042*/ 	.short	0x0101


	//----- nvinfo : EIATTR_EXIT_INSTR_OFFSETS
	.align		4
        /*0044*/ 	.byte	0x04, 0x1c
        /*0046*/ 	.short	(.L_2439 - .L_2438)


	//   ....[0]....
.L_2438:
        /*0048*/ 	.word	0x00000150


	//   ....[1]....
        /*004c*/ 	.word	0x00001150


	//   ....[2]....
        /*0050*/ 	.word	0x000011b0


	//   ....[3]....
        /*0054*/ 	.word	0x00001ff0


	//----- nvinfo : EIATTR_MAX_THREADS
	.align		4
.L_2439:
        /*0058*/ 	.byte	0x04, 0x05
        /*005a*/ 	.short	(.L_2441 - .L_2440)
.L_2440:
        /*005c*/ 	.word	0x00000200
        /*0060*/ 	.word	0x00000001
        /*0064*/ 	.word	0x00000001


	//----- nvinfo : EIATTR_CRS_STACK_SIZE
	.align		4
.L_2441:
        /*0068*/ 	.byte	0x04, 0x1e
        /*006a*/ 	.short	(.L_2443 - .L_2442)
.L_2442:
        /*006c*/ 	.word	0x00000000


	//----- nvinfo : EIATTR_CBANK_PARAM_SIZE
	.align		4
.L_2443:
        /*0070*/ 	.byte	0x03, 0x19
        /*0072*/ 	.short	0x0ca2


	//----- nvinfo : EIATTR_PARAM_CBANK
	.align		4
        /*0074*/ 	.byte	0x04, 0x0a
        /*0076*/ 	.short	(.L_2445 - .L_2444)
	.align		4
.L_2444:
        /*0078*/ 	.word	index@(.nv.constant0._ZN2at6native61_GLOBAL__N__44eb8e94_28_ForeachBinaryOpScalarList_cu_dda10a6925multi_tensor_apply_kernelINS1_28TensorListScalarListMetadataIaLi1EEENS1_25BinaryOpScalarListFunctorIaLi1ELi1ELi0EEEJNS1_13power_functorIaEEEEEvT_T0_DpT1_)
        /*007c*/ 	.short	0x0210
        /*007e*/ 	.short	0x0ca2


	//----- nvinfo : EIATTR_SW_WAR
	.align		4
.L_2445:
        /*0080*/ 	.byte	0x04, 0x36
        /*0082*/ 	.short	(.L_2447 - .L_2446)
.L_2446:
        /*0084*/ 	.word	0x00000008
.L_2447:


//--------------------- .nv.info._ZN2at6native61_GLOBAL__N__44eb8e94_28_ForeachBinaryOpScalarList_cu_dda10a6925multi_tensor_apply_kernelINS1_28TensorListScalarListMetadataIhLi1EEENS1_25BinaryOpScalarListFunctorIhLi1ELi1ELi0EEEJNS1_13power_functorIhEEEEEvT_T0_DpT1_ --------------------------
	.section	.nv.info._ZN2at6native61_GLOBAL__N__44eb8e94_28_ForeachBinaryOpScalarList_cu_dda10a6925multi_tensor_apply_kernelINS1_28TensorListScalarListMetadataIhLi1EEENS1_25BinaryOpScalarListFunctorIhLi1ELi1ELi0EEEJNS1_13power_functorIhEEEEEvT_T0_DpT1_,"",@"SHT_CUDA_INFO"
	.sectionflags	@""
	.align	4


	//----- nvinfo : EIATTR_CUDA_API_VERSION
	.align		4
        /*0000*/ 	.byte	0x04, 0x37
        /*0002*/ 	.short	(.L_2449 - .L_2448)
.L_2448:
        /*0004*/ 	.word	0x00000082


	//----- nvinfo : EIATTR_KPARAM_INFO
	.align		4
.L_2449:
        /*0008*/ 	.byte	0x04, 0x17
        /*000a*/ 	.short	(.L_2451 - .L_2450)
.L_2450:
        /*000c*/ 	.word	0x00000000
        /*0010*/ 	.short	0x0002
        /*0012*/ 	.short	0x0ca1
        /*0014*/ 	.byte	0x00, 0xf0, 0x05, 0x00


	//----- nvinfo : EIATTR_KPARAM_INFO
	.align		4
.L_2451:
        /*0018*/ 	.byte	0x04, 0x17
        /*001a*/ 	.short	(.L_2453 - .L_2452)
.L_2452:
        /*001c*/ 	.word	0x00000000
        /*0020*/ 	.short	0x0001
        /*0022*/ 	.short	0x0ca0
        /*0024*/ 	.byte	0x00, 0xf0, 0x05, 0x00


	//----- nvinfo : EIATTR_KPARAM_INFO
	.align		4
.L_2453:
        /*0028*/ 	.byte	0x04, 0x17
        /*002a*/ 	.short	(.L_2455 - .L_2454)
.L_2454:
        /*002c*/ 	.word	0x00000000
        /*0030*/ 	.short	0x0000
        /*0032*/ 	.short	0x0000
        /*0034*/ 	.byte	0x00, 0xf0, 0x81, 0x32


	//----- nvinfo : EIATTR_SPARSE_MMA_MASK
	.align		4
.L_2455:
        /*0038*/ 	.byte	0x03, 0x50
        /*003a*/ 	.short	0x0000


	//----- nvinfo : EIATTR_MAXREG_COUNT
	.align		4
        /*003c*/ 	.byte	0x03, 0x1b
        /*003e*/ 	.short	0x0080


	//----- nvinfo : EIATTR_MERCURY_ISA_VERSION
	.align		4
        /*0040*/ 	.byte	0x03, 0x5f
        /*0042*/ 	.short	0x0101


	//----- nvinfo : EIATTR_EXIT_INSTR_OFFSETS
	.align		4
        /*0044*/ 	.byte	0x04, 0x1c
        /*0046*/ 	.short	(.L_2457 - .L_2456)


	//   ....[0]....
.L_2456:
        /*0048*/ 	.word	0x00000150


	//   ....[1]....
        /*004c*/ 	.word	0x000009e0


	//   ....[2]....
        /*0050*/ 	.word	0x00000a40


	//   ....[3]....
        /*0054*/ 	.word	0x00001060


	//----- nvinfo : EIATTR_MAX_THREADS
	.align		4
.L_2457:
        /*0058*/ 	.byte	0x04, 0x05
        /*005a*/ 	.short	(.L_2459 - .L_2458)
.L_2458:
        /*005c*/ 	.word	0x00000200
        /*0060*/ 	.word	0x00000001
        /*0064*/ 	.word	0x00000001


	//----- nvinfo : EIATTR_CRS_STACK_SIZE
	.align		4
.L_2459:
        /*0068*/ 	.byte	0x04, 0x1e
        /*006a*/ 	.short	(.L_2461 - .L_2460)
.L_2460:
        /*006c*/ 	.word	0x00000000


	//----- nvinfo : EIATTR_CBANK_PARAM_SIZE
	.align		4
.L_2461:
        /*0070*/ 	.byte	0x03, 0x19
        /*0072*/ 	.short	0x0ca2


	//----- nvinfo : EIATTR_PARAM_CBANK
	.align		4
        /*0074*/ 	.byte	0x04, 0x0a
        /*0076*/ 	.short	(.L_2463 - .L_2462)
	.align		4
.L_2462:
        /*0078*/ 	.word	index@(.nv.constant0._ZN2at6native61_GLOBAL__N__44eb8e94_28_ForeachBinaryOpScalarList_cu_dda10a6925multi_tensor_apply_kernelINS1_28TensorListScalarListMetadataIhLi1EEENS1_25BinaryOpScalarListFunctorIhLi1ELi1ELi0EEEJNS1_13power_functorIhEEEEEvT_T0_DpT1_)
        /*007c*/ 	.short	0x0210
        /*007e*/ 	.short	0x0ca2


	//----- nvinfo : EIATTR_SW_WAR
	.align		4
.L_2463:
        /*0080*/ 	.byte	0x04, 0x36
        /*0082*/ 	.short	(.L_2465 - .L_2464)
.L_2464:
        /*0084*/ 	.word	0x00000008
.L_2465:


//--------------------- .nv.info._ZN2at6native61_GLOBAL__N__44eb8e94_28_ForeachBinaryOpScalarList_cu_dda10a6925multi_tensor_apply_kernelINS1_28TensorListScalarListMetadataIfLi2EEENS1_25BinaryOpScalarListFunctorIN3c108BFloat16ELi2ELi1ELi1EEEJSt7dividesIfEEEEvT_T0_DpT1_ --------------------------
	.section	.nv.info._ZN2at6native61_GLOBAL__N__44eb8e94_28_ForeachBinaryOpScalarList_cu_dda10a6925multi_tensor_apply_kernelINS1_28TensorListScalarListMetadataIfLi2EEENS1_25BinaryOpScalarListFunctorIN3c108BFloat16ELi2ELi1ELi1EEEJSt7dividesIfEEEEvT_T0_DpT1_,"",@"SHT_CUDA_INFO"
	.sectionflags	@""
	.align	4


	//----- nvinfo : EIATTR_CUDA_API_VERSION
	.align		4
        /*0000*/ 	.byte	0x04, 0x37
        /*0002*/ 	.short	(.L_2467 - .L_2466)
.L_2466:
        /*0004*/ 	.word	0x00000082


	//----- nvinfo : EIATTR_KPARAM_INFO
	.align		4
.L_2467:
        /*0008*/ 	.byte	0x04, 0x17
        /*000a*/ 	.short	(.L_2469 - .L_2468)
.L_2468:
        /*000c*/ 	.word	0x00000000
        /*0010*/ 	.short	0x0002
        /*0012*/ 	.short	0x0d41
        /*0014*/ 	.byte	0x00, 0xf0, 0x05, 0x00


	//----- nvinfo : EIATTR_KPARAM_INFO
	.align		4
.L_2469:
        /*0018*/ 	.byte	0x04, 0x17
        /*001a*/ 	.short	(.L_2471 - .L_2470)
.L_2470:
        /*001c*/ 	.word	0x00000000
        /*0020*/ 	.short	0x0001
        /*0022*/ 	.short	0x0d40
        /*0024*/ 	.byte	0x00, 0xf0, 0x05, 0x00


	//----- nvinfo : EIATTR_KPARAM_INFO
	.align		4
.L_2471:
        /*0028*/ 	.byte	0x04, 0x17
        /*002a*/ 	.short	(.L_2473 - .L_2472)
.L_2472:
        /*002c*/ 	.word	0x00000000
        /*0030*/ 	.short	0x0000
        /*0032*/ 	.short	0x0000
        /*0034*/ 	.byte	0x00, 0xf0, 0x01, 0x35


	//----- nvinfo : EIATTR_SPARSE_MMA_MASK
	.align		4
.L_2473:
        /*0038*/ 	.byte	0x03, 0x50
        /*003a*/ 	.short	0x0000


	//----- nvinfo : EIATTR_MAXREG_COUNT
	.align		4
        /*003c*/ 	.byte	0x03, 0x1b
        /*003e*/ 	.short	0x0080


	//----- nvinfo : EIATTR_MERCURY_ISA_VERSION
	.align		4
        /*0040*/ 	.byte	0x03, 0x5f
        /*0042*/ 	.short	0x0101


	//----- nvinfo : EIATTR_EXIT_INSTR_OFFSETS
	.align		4
        /*0044*/ 	.byte	0x04, 0x1c
        /*0046*/ 	.short	(.L_2475 - .L_2474)


	//   ....[0]....
.L_2474:
        /*0048*/ 	.word	0x00000190


	//   ....[1]....
        /*004c*/ 	.word	0x00000650


	//   ....[2]....
        /*0050*/ 	.word	0x000006b0


	//   ....[3]....
        /*0054*/ 	.word	0x000008c0


	//----- nvinfo : EIATTR_MAX_THREADS
	.align		4
.L_2475:
        /*0058*/ 	.byte	0x04, 0x05
        /*005a*/ 	.short	(.L_2477 - .L_2476)
.L_2476:
        /*005c*/ 	.word	0x00000200
        /*0060*/ 	.word	0x00000001
        /*0064*/ 	.word	0x00000001


	//----- nvinfo : EIATTR_CRS_STACK_SIZE
	.align		4
.L_2477:
        /*0068*/ 	.byte	0x04, 0x1e
        /*006a*/ 	.short	(.L_2479 - .L_2478)
.L_2478:
        /*006c*/ 	.word	0x00000000


	//----- nvinfo : EIATTR_CBANK_PARAM_SIZE
	.align		4
.L_2479:
        /*0070*/ 	.byte	0x03, 0x19
        /*0072*/ 	.short	0x0d42


	//----- nvinfo : EIATTR_PARAM_CBANK
	.align		4
        /*0074*/ 	.byte	0x04, 0x0a
        /*0076*/ 	.short	(.L_2481 - .L_2480)
	.align		4
.L_2480:
        /*0078*/ 	.word	index@(.nv.constant0._ZN2at6native61_GLOBAL__N__44eb8e94_28_ForeachBinaryOpScalarList_cu_dda10a6925multi_tensor_apply_kernelINS1_28TensorListScalarListMetadataIfLi2EEENS1_25BinaryOpScalarListFunctorIN3c108BFloat16ELi2ELi1ELi1EEEJSt7dividesIfEEEEvT_T0_DpT1_)
        /*007c*/ 	.short	0x0210
        /*007e*/ 	.short	0x0d42


	//----- nvinfo : EIATTR_SW_WAR
	.align		4
.L_2481:
        /*0080*/ 	.byte	0x04, 0x36
        /*0082*/ 	.short	(.L_2483 - .L_2482)
.L_2482:
        /*0084*/ 	.word	0x00000008
.L_2483:


//--------------------- .nv.info._ZN2at6native61_GLOBAL__N__44eb8e94_28_ForeachBinaryOpScalarList_cu_dda10a6925multi_tensor_apply_kernelINS1_28TensorListScalarListMetadataIfLi2EEENS1_25BinaryOpScalarListFunctorIN3c104HalfELi2ELi1ELi1EEEJSt7dividesIfEEEEvT_T0_DpT1_ --------------------------
	.section	.nv.info._ZN2at6native61_GLOBAL__N__44eb8e94_28_ForeachBinaryOpScalarList_cu_dda10a6925multi_tensor_apply_kernelINS1_28TensorListScalarListMetadataIfLi2EEENS1_25BinaryOpScalarListFunctorIN3c104HalfELi2ELi1ELi1EEEJSt7dividesIfEEEEvT_T0_DpT1_,"",@"SHT_CUDA_INFO"
	.sectionflags	@""
	.align	4


	//----- nvinfo : EIATTR_CUDA_API_VERSION
	.align		4
        /*0000*/ 	.byte	0x04, 0x37
        /*0002*/ 	.short	(.L_2485 - .L_2484)
.L_2484:
        /*0004*/ 	.word	0x00000082


	//----- nvinfo : EIATTR_KPARAM_INFO
	.align		4
.L_2485:
        /*0008*/ 	.byte	0x04, 0x17
        /*000a*/ 	.short	(.L_2487 - .L_2486)
.L_2486:
        /*000c*/ 	.word	0x00000000
        /*0010*/ 	.short	0x0002
        /*0012*/ 	.short	0x0d41
        /*0014*/ 	.byte	0x00, 0xf0, 0x05, 0x00


	//----- nvinfo : EIATTR_KPARAM_INFO
	.align		4
.L_2487:
        /*0018*/ 	.byte	0x04, 0x17
        /*001a*/ 	.short	(.L_2489 - .L_2488)
.L_2488:
        /*001c*/ 	.word	0x00000000
        /*0020*/ 	.short	0x0001
        /*0022*/ 	.short	0x0d40
        /*0024*/ 	.byte	0x00, 0xf0, 0x05, 0x00


	//----- nvinfo : EIATTR_KPARAM_INFO
	.align		4
.L_2489:
        /*0028*/ 	.byte	0x04, 0x17
        /*002a*/ 	.short	(.L_2491 - .L_2490)
.L_2490:
        /*002c*/ 	.word	0x00000000
        /*0030*/ 	.short	0x0000
        /*0032*/ 	.short	0x0000
        /*0034*/ 	.byte	0x00, 0xf0, 0x01, 0x35


	//----- nvinfo : EIATTR_SPARSE_MMA_MASK
	.align		4
.L_2491:
        /*0038*/ 	.byte	0x03, 0x50
        /*003a*/ 	.short	0x0000


	//----- nvinfo : EIATTR_MAXREG_COUNT
	.align		4
        /*003c*/ 	.byte	0x03, 0x1b
        /*003e*/ 	.short	0x0080


	//----- nvinfo : EIATTR_MERCURY_ISA_VERSION
	.align		4
        /*0040*/ 	.byte	0x03, 0x5f
        /*0042*/ 	.short	0x0101


	//----- nvinfo : EIATTR_EXIT_INSTR_OFFSETS
	.align		4
        /*0044*/ 	.byte	0x04, 0x1c
        /*0046*/ 	.short	(.L_2493 - .L_2492)


	//   ....[0]....
.L_2492:
        /*0048*/ 	.word	0x00000190


	//   ....[1]....
        /*004c*/ 	.word	0x00000650


	//   ....[2]....
        /*0050*/ 	.word	0x000006b0


	//   ....[3]....
        /*0054*/ 	.word	0x000008a0


	//----- nvinfo : EIATTR_MAX_THREADS
	.align		4
.L_2493:
        /*0058*/ 	.byte	0x04, 0x05
        /*005a*/ 	.short	(.L_2495 - .L_2494)
.L_2494:
        /*005c*/ 	.word	0x00000200
        /*0060*/ 	.word	0x00000001
        /*0064*/ 	.word	0x00000001


	//----- nvinfo : EIATTR_CRS_STACK_SIZE
	.align		4
.L_2495:
        /*0068*/ 	.byte	0x04, 0x1e
        /*006a*/ 	.short	(.L_2497 - .L_2496)
.L_2496:
        /*006c*/ 	.word	0x00000000


	//----- nvinfo : EIATTR_CBANK_PARAM_SIZE
	.align		4
.L_2497:
        /*0070*/ 	.byte	0x03, 0x19
        /*0072*/ 	.short	0x0d42


	//----- nvinfo : EIATTR_PARAM_CBANK
	.align		4
        /*0074*/ 	.byte	0x04, 0x0a
        /*0076*/ 	.short	(.L_2499 - .L_2498)
	.align		4
.L_2498:
        /*0078*/ 	.word	index@(.nv.constant0._ZN2at6native61_GLOBAL__N__44eb8e94_28_ForeachBinaryOpScalarList_cu_dda10a6925multi_tensor_apply_kernelINS1_28TensorListScalarListMetadataIfLi2EEENS1_25BinaryOpScalarListFunctorIN3c104HalfELi2ELi1ELi1EEEJSt7dividesIfEEEEvT_T0_DpT1_)
        /*007c*/ 	.short	0x0210
        /*007e*/ 	.short	0x0d42


	//----- nvinfo : EIATTR_SW_WAR
	.align		4
.L_2499:
        /*0080*/ 	.byte	0x04, 0x36
        /*0082*/ 	.short	(.L_2501 - .L_2500)
.L_2500:
        /*0084*/ 	.word	0x00000008
.L_2501:


//--------------------- .nv.info._ZN2at6native61_GLOBAL__N__44eb8e94_28_ForeachBinaryOpScalarList_cu_dda10a6925multi_tensor_apply_kernelINS1_28TensorListScalarListMetadataIbLi2EEENS1_25BinaryOpScalarListFunctorIbLi2ELi1ELi1EEEJSt7dividesIbEEEEvT_T0_DpT1_ --------------------------
	.section	.nv.info._ZN2at6native61_GLOBAL__N__44eb8e94_28_ForeachBinaryOpScalarList_cu_dda10a6925multi_tensor_apply_kernelINS1_28TensorListScalarListMetadataIbLi2EEENS1_25BinaryOpScalarListFunctorIbLi2ELi1ELi1EEEJSt7dividesIbEEEEvT_T0_DpT1_,"",@"SHT_CUDA_INFO"
	.sectionflags	@""
	.align	4


	//----- nvinfo : EIATTR_CUDA_API_VERSION
	.align		4
        /*0000*/ 	.byte	0x04, 0x37
        /*0002*/ 	.short	(.L_2503 - .L_2502)
.L_2502:
        /*0004*/ 	.word	0x00000082


	//----- nvinfo : EIATTR_KPARAM_INFO
	.align		4
.L_2503:
        /*0008*/ 	.byte	0x04, 0x17
        /*000a*/ 	.short	(.L_2505 - .L_2504)
.L_2504:
        /*000c*/ 	.word	0x00000000
        /*0010*/ 	.short	0x0002
        /*0012*/ 	.short	0x0c81
        /*0014*/ 	.byte	0x00, 0xf0, 0x05, 0x00


	//----- nvinfo : EIATTR_KPARAM_INFO
	.align		4
.L_2505:
        /*0018*/ 	.byte	0x04, 0x17
        /*001a*/ 	.short	(.L_2507 - .L_2506)
.L_2506:
        /*001c*/ 	.word	0x00000000
        /*0020*/ 	.short	0x0001
        /*0022*/ 	.short	0x0c80
        /*0024*/ 	.byte	0x00, 0xf0, 0x05, 0x00


	//----- nvinfo : EIATTR_KPARAM_INFO
	.align		4
.L_2507:
        /*0028*/ 	.byte	0x04, 0x17
        /*002a*/ 	.short	(.L_2509 - .L_2508)
.L_2508:
        /*002c*/ 	.word	0x00000000
        /*0030*/ 	.short	0x0000
        /*0032*/ 	.short	0x0000
        /*0034*/ 	.byte	0x00, 0xf0, 0x01, 0x32


	//----- nvinfo : EIATTR_SPARSE_MMA_MASK
	.align		4
.L_2509:
        /*0038*/ 	.byte	0x03, 0x50
        /*003a*/ 	.short	0x0000


	//----- nvinfo : EIATTR_MAXREG_COUNT
	.align		4
        /*003c*/ 	.byte	0x03, 0x1b
        /*003e*/ 	.short	0x0080


	//----- nvinfo : EIATTR_MERCURY_ISA_VERSION
	.align		4
        /*0040*/ 	.byte	0x03, 0x5f
        /*0042*/ 	.short	0x0101


	//----- nvinfo : EIATTR_EXIT_INSTR_OFFSETS
	.align		4
        /*0044*/ 	.byte	0x04, 0x1c
        /*0046*/ 	.short	(.L_2511 - .L_2510)


	//   ....[0]....
.L_2510:
        /*0048*/ 	.word	0x00000170


	//   ....[1]....
        /*004c*/ 	.word	0x000005e0


	//   ....[2]....
        /*0050*/ 	.word	0x00000640


	//   ....[3]....
        /*0054*/ 	.word	0x00000870


	//----- nvinfo : EIATTR_MAX_THREADS
	.align		4
.L_2511:
        /*0058*/ 	.byte	0x04, 0x05
        /*005a*/ 	.short	(.L_2513 - .L_2512)
.L_2512:
        /*005c*/ 	.word	0x00000200
        /*0060*/ 	.word	0x00000001
        /*0064*/ 	.word	0x00000001


	//----- nvinfo : EIATTR_CRS_STACK_SIZE
	.align		4
.L_2513:
        /*0068*/ 	.byte	0x04, 0x1e
        /*006a*/ 	.short	(.L_2515 - .L_2514)
.L_2514:
        /*006c*/ 	.word	0x00000000


	//----- nvinfo : EIATTR_CBANK_PARAM_SIZE
	.align		4
.L_2515:
        /*0070*/ 	.byte	0x03, 0x19
        /*0072*/ 	.short	0x0c82


	//----- nvinfo : EIATTR_PARAM_CBANK
	.align		4
        /*0074*/ 	.byte	0x04, 0x0a
        /*0076*/ 	.short	(.L_2517 - .L_2516)
	.align		4
.L_2516:
        /*0078*/ 	.word	index@(.nv.constant0._ZN2at6native61_GLOBAL__N__44eb8e94_28_ForeachBinaryOpScalarList_cu_dda10a6925multi_tensor_apply_kernelINS1_28TensorListScalarListMetadataIbLi2EEENS1_25BinaryOpScalarListFunctorIbLi2ELi1ELi1EEEJSt7dividesIbEEEEvT_T0_DpT1_)
        /*007c*/ 	.short	0x0210
        /*007e*/ 	.short	0x0c82


	//----- nvinfo : EIATTR_SW_WAR
	.align		4
.L_2517:
        /*0080*/ 	.byte	0x04, 0x36
        /*0082*/ 	.short	(.L_2519 - .L_2518)
.L_2518:
        /*0084*/ 	.word	0x00000008
.L_2519:


//--------------------- .nv.info._ZN2at6native61_GLOBAL__N__44eb8e94_28_ForeachBinaryOpScalarList_cu_dda10a6925multi_tensor_apply_kernelINS1_28TensorListScalarListMetadataIN3c107complexIfEELi2EEENS1_25BinaryOpScalarListFunctorIS6_Li2ELi1ELi1EEEJSt7dividesIS6_EEEEvT_T0_DpT1_ --------------------------
	.section	.nv.info._ZN2at6native61_GLOBAL__N__44eb8e94_28_ForeachBinaryOpScalarList_cu_dda10a6925multi_tensor_apply_kernelINS1_28TensorListScalarListMetadataIN3c107complexIfEELi2EEENS1_25BinaryOpScalarListFunctorIS6_Li2ELi1ELi1EEEJSt7dividesIS6_EEEEvT_T0_DpT1_,"",@"SHT_CUDA_INFO"
	.sectionflags	@""
	.align	4


	//----- nvinfo : EIATTR_CUDA_API_VERSION
	.align		4
        /*0000*/ 	.byte	0x04, 0x37
        /*0002*/ 	.short	(.L_2521 - .L_2520)
.L_2520:
        /*0004*/ 	.word	0x00000082


	//----- nvinfo : EIATTR_KPARAM_INFO
	.align		4
.L_2521:
        /*0008*/ 	.byte	0x04, 0x17
        /*000a*/ 	.short	(.L_2523 - .L_2522)
.L_2522:
        /*000c*/ 	.word	0x00000000
        /*0010*/ 	.short	0x0002
        /*0012*/ 	.short	0x0e41
        /*0014*/ 	.byte	0x00, 0xf0, 0x05, 0x00


	//----- nvinfo : EIATTR_KPARAM_INFO
	.align		4
.L_2523:
        /*0018*/ 	.byte	0x04, 0x17
        /*001a*/ 	.short	(.L_2525 - .L_2524)
.L_2524:
        /*001c*/ 	.word	0x00000000
        /*0020*/ 	.short	0x0001
        /*0022*/ 	.short	0x0e40
        /*0024*/ 	.byte	0x00, 0xf0, 0x05, 0x00


	//----- nvinfo : EIATTR_KPARAM_INFO
	.align		4
.L_2525:
        /*0028*/ 	.byte	0x04, 0x17
        /*002a*/ 	.short	(.L_2527 - .L_2526)
.L_2526:
        /*002c*/ 	.word	0x00000000
        /*0030*/ 	.short	0x0000
        /*0032*/ 	.short	0x0000
        /*0034*/ 	.byte	0x00, 0xf0, 0x01, 0x39


	//----- nvinfo : EIATTR_SPARSE_MMA_MASK
	.align		4
.L_2527:
        /*0038*/ 	.byte	0x03, 0x50
        /*003a*/ 	.short	0x0000


	//----- nvinfo : EIATTR_MAXREG_COUNT
	.align		4
        /*003c*/ 	.byte	0x03, 0x1b
        /*003e*/ 	.short	0x0080


	//----- nvinfo : EIATTR_MERCURY_ISA_VERSION
	.align		4
        /*0040*/ 	.byte	0x03, 0x5f
        /*0042*/ 	.short	0x0101


	//----- nvinfo : EIATTR_EXIT_INSTR_OFFSETS
	.align		4
        /*0044*/ 	.byte	0x04, 0x1c
        /*0046*/ 	.short	(.L_2529 - .L_2528)


	//   ....[0]....
.L_2528:
        /*0048*/ 	.word	0x000001a0


	//   ....[1]....
        /*004c*/ 	.word	0x00000c30


	//   ....[2]....
        /*0050*/ 	.word	0x00000c90


	//   ....[3]....
        /*0054*/ 	.word	0x00001450


	//----- nvinfo : EIATTR_MAX_THREADS
	.align		4
.L_2529:
        /*0058*/ 	.byte	0x04, 0x05
        /*005a*/ 	.short	(.L_2531 - .L_2530)
.L_2530:
        /*005c*/ 	.word	0x00000200
        /*0060*/ 	.word	0x00000001
        /*0064*/ 	.word	0x00000001


	//----- nvinfo : EIATTR_CRS_STACK_SIZE
	.align		4
.L_2531:
        /*0068*/ 	.byte	0x04, 0x1e
        /*006a*/ 	.short	(.L_2533 - .L_2532)
.L_2532:
        /*006c*/ 	.word	0x00000000


	//----- nvinfo : EIATTR_CBANK_PARAM_SIZE
	.align		4
.L_2533:
        /*0070*/ 	.byte	0x03, 0x19
        /*0072*/ 	.short	0x0e42


	//----- nvinfo : EIATTR_PARAM_CBANK
	.align		4
        /*0074*/ 	.byte	0x04, 0x0a
        /*0076*/ 	.short	(.L_2535 - .L_2534)
	.align		4
.L_2534:
        /*0078*/ 	.word	index@(.nv.constant0._ZN2at6native61_GLOBAL__N__44eb8e94_28_ForeachBinaryOpScalarList_cu_dda10a6925multi_tensor_apply_kernelINS1_28TensorListScalarListMetadataIN3c107complexIfEELi2EEENS1_25BinaryOpScalarListFunctorIS6_Li2ELi1ELi1EEEJSt7dividesIS6_EEEEvT_T0_DpT1_)
        /*007c*/ 	.short	0x0210
        /*007e*/ 	.short	0x0e42


	//----- nvinfo : EIATTR_SW_WAR
	.align		4
.L_2535:
        /*0080*/ 	.byte	0x04, 0x36
        /*0082*/ 	.short	(.L_2537 - .L_2536)
.L_2536:
        /*0084*/ 	.word	0x00000008
.L_2537:


//--------------------- .nv.info._ZN2at6native61_GLOBAL__N__44eb8e94_28_ForeachBinaryOpScalarList_cu_dda10a6925multi_tensor_apply_kernelINS1_28TensorListScalarListMetadataIN3c107complexIdEELi2EEENS1_25BinaryOpScalarListFunctorIS6_Li2ELi1ELi1EEEJSt7dividesIS6_EEEEvT_T0_DpT1_ --------------------------
	.section	.nv.info._ZN2at6native61_GLOBAL__N__44eb8e94_28_ForeachBinaryOpScalarList_cu_dda10a6925multi_tensor_apply_kernelINS1_28TensorListScalarListMetadataIN3c107complexIdEELi2EEENS1_25BinaryOpScalarListFunctorIS6_Li2ELi1ELi1EEEJSt7dividesIS6_EEEEvT_T0_DpT1_,"",@"SHT_CUDA_INFO"
	.sectionflags	@""
	.align	4


	//----- nvinfo : EIATTR_CUDA_API_VERSION
	.align		4
        /*0000*/ 	.byte	0x04, 0x37
        /*0002*/ 	.short	(.L_2539 - .L_2538)
.L_2538:
        /*0004*/ 	.word	0x00000082


	//----- nvinfo : EIATTR_KPARAM_INFO
	.align		4
.L_2539:
        /*0008*/ 	.byte	0x04, 0x17
        /*000a*/ 	.short	(.L_2541 - .L_2540)
.L_2540:
        /*000c*/ 	.word	0x00000000
        /*0010*/ 	.short	0x0002
        /*0012*/ 	.short	0x0fa1
        /*0014*/ 	.byte	0x00, 0xf0, 0x05, 0x00


	//----- nvinfo : EIATTR_KPARAM_INFO
	.align		4
.L_2541:
        /*0018*/ 	.byte	0x04, 0x17
        /*001a*/ 	.short	(.L_2543 - .L_2542)
.L_2542:
        /*001c*/ 	.word	0x00000000
        /*0020*/ 	.short	0x0001
        /*0022*/ 	.short	0x0fa0
        /*0024*/ 	.byte	0x00, 0xf0, 0x05, 0x00


	//----- nvinfo : EIATTR_KPARAM_INFO
	.align		4
.L_2543:
        /*0028*/ 	.byte	0x04, 0x17
        /*002a*/ 	.short	(.L_2545 - .L_2544)
.L_2544:
        /*002c*/ 	.word	0x00000000
        /*0030*/ 	.short	0x0000
        /*0032*/ 	.short	0x0000
        /*0034*/ 	.byte	0x00, 0xf0, 0x81, 0x3e


	//----- nvinfo : EIATTR_SPARSE_MMA_MASK
	.align		4
.L_2545:
        /*0038*/ 	.byte	0x03, 0x50
        /*003a*/ 	.short	0x0000


	//----- nvinfo : EIATTR_MAXREG_COUNT
	.align		4
        /*003c*/ 	.byte	0x03, 0x1b
        /*003e*/ 	.short	0x0080


	//----- nvinfo : EIATTR_MERCURY_ISA_VERSION
	.align		4
        /*0040*/ 	.byte	0x03, 0x5f
        /*0042*/ 	.short	0x0101


	//----- nvinfo : EIATTR_EXIT_INSTR_OFFSETS
	.align		4
        /*0044*/ 	.byte	0x04, 0x1c
        /*0046*/ 	.short	(.L_2547 - .L_2546)


	//   ....[0]....
.L_2546:
        /*0048*/ 	.word	0x000001c0


	//   ....[1]....
        /*004c*/ 	.word	0x00001f00


	//   ....[2]....
        /*0050*/ 	.word	0x00001f60


	//   ....[3]....
        /*0054*/ 	.word	0x00003920


	//----- nvinfo : EIATTR_MAX_THREADS
	.align		4
.L_2547:
        /*0058*/ 	.byte	0x04, 0x05
        /*005a*/ 	.short	(.L_2549 - .L_2548)
.L_2548:
        /*005c*/ 	.word	0x00000200
        /*0060*/ 	.word	0x00000001
        /*0064*/ 	.word	0x00000001


	//----- nvinfo : EIATTR_CRS_STACK_SIZE
	.align		4
.L_2549:
        /*0068*/ 	.byte	0x04, 0x1e
        /*006a*/ 	.short	(.L_2551 - .L_2550)
.L_2550:
        /*006c*/ 	.word	0x00000000


	//----- nvinfo : EIATTR_CBANK_PARAM_SIZE
	.align		4
.L_2551:
        /*0070*/ 	.byte	0x03, 0x19
        /*0072*/ 	.short	0x0fa2


	//----- nvinfo : EIATTR_PARAM_CBANK
	.align		4
        /*0074*/ 	.byte	0x04, 0x0a
        /*0076*/ 	.short	(.L_2553 - .L_2552)
	.align		4
.L_2552:
        /*0078*/ 	.word	index@(.nv.constant0._ZN2at6native61_GLOBAL__N__44eb8e94_28_ForeachBinaryOpScalarList_cu_dda10a6925multi_tensor_apply_kernelINS1_28TensorListScalarListMetadataIN3c107complexIdEELi2EEENS1_25BinaryOpScalarListFunctorIS6_Li2ELi1ELi1EEEJSt7dividesIS6_EEEEvT_T0_DpT1_)
        /*007c*/ 	.short	0x0210
        /*007e*/ 	.short	0x0fa2


	//----- nvinfo : EIATTR_SW_WAR
	.align		4
.L_2553:
        /*0080*/ 	.byte	0x04, 0x36
        /*0082*/ 	.short	(.L_2555 - .L_2554)
.L_2554:
        /*0084*/ 	.word	0x00000008
.L_2555:


//--------------------- .nv.info._ZN2at6native61_GLOBAL__N__44eb8e94_28_ForeachBinaryOpScalarList_cu_dda10a6925multi_tensor_apply_kernelINS1_28TensorListScalarListMetadataIfLi2EEENS1_25BinaryOpScalarListFunctorIfLi2ELi1ELi1EEEJSt7dividesIfEEEEvT_T0_DpT1_ --------------------------
	.section	.nv.info._ZN2at6native61_GLOBAL__N__44eb8e94_28_ForeachBinaryOpScalarList_cu_dda10a6925multi_tensor_apply_kernelINS1_28TensorListScalarListMetadataIfLi2EEENS1_25BinaryOpScalarListFunctorIfLi2ELi1ELi1EEEJSt7dividesIfEEEEvT_T0_DpT1_,"",@"SHT_CUDA_INFO"
	.sectionflags	@""
	.align	4


	//----- nvinfo : EIATTR_CUDA_API_VERSION
	.align		4
        /*0000*/ 	.byte	0x04, 0x37
        /*0002*/ 	.short	(.L_2557 - .L_2556)
.L_2556:
        /*0004*/ 	.word	0x00000082


	//----- nvinfo : EIATTR_KPARAM_INFO
	.align		4
.L_2557:
        /*0008*/ 	.byte	0x04, 0x17
        /*000a*/ 	.short	(.L_2559 - .L_2558)
.L_2558:
        /*000c*/ 	.word	0x00000000
        /*0010*/ 	.short	0x0002
        /*0012*/ 	.short	0x0d41
        /*0014*/ 	.byte	0x00, 0xf0, 0x05, 0x00


	//----- nvinfo : EIATTR_KPARAM_INFO
	.align		4
.L_2559:
        /*0018*/ 	.byte	0x04, 0x17
        /*001a*/ 	.short	(.L_2561 - .L_2560)
.L_2560:
        /*001c*/ 	.word	0x00000000
        /*0020*/ 	.short	0x0001
        /*0022*/ 	.short	0x0d40
        /*0024*/ 	.byte	0x00, 0xf0, 0x05, 0x00


	//----- nvinfo : EIATTR_KPARAM_INFO
	.align		4
.L_2561:
        /*0028*/ 	.byte	0x04, 0x17
        /*002a*/ 	.short	(.L_2563 - .L_2562)
.L_2562:
        /*002c*/ 	.word	0x00000000
        /*0030*/ 	.short	0x0000
        /*0032*/ 	.short	0x0000
        /*0034*/ 	.byte	0x00, 0xf0, 0x01, 0x35


	//----- nvinfo : EIATTR_SPARSE_MMA_MASK
	.align		4
.L_2563:
        /*0038*/ 	.byte	0x03, 0x50
        /*003a*/ 	.short	0x0000


	//----- nvinfo : EIATTR_MAXREG_COUNT
	.align		4
        /*003c*/ 	.byte	0x03, 0x1b
        /*003e*/ 	.short	0x0080


	//----- nvinfo : EIATTR_MERCURY_ISA_VERSION
	.align		4
        /*0040*/ 	.byte	0x03, 0x5f
        /*0042*/ 	.short	0x0101


	//----- nvinfo : EIATTR_EXIT_INSTR_OFFSETS
	.align		4
        /*0044*/ 	.byte	0x04, 0x1c
        /*0046*/ 	.short	(.L_2565 - .L_2564)


	//   ....[0]....
.L_2564:
        /*0048*/ 	.word	0x00000190


	//   ....[1]....
        /*004c*/ 	.word	0x000005c0


	//   ....[2]....
        /*0050*/ 	.word	0x00000620


	//   ....[3]....
        /*0054*/ 	.word	0x000007b0


	//----- nvinfo : EIATTR_MAX_THREADS
	.align		4
.L_2565:
        /*0058*/ 	.byte	0x04, 0x05
        /*005a*/ 	.short	(.L_2567 - .L_2566)
.L_2566:
        /*005c*/ 	.word	0x00000200
        /*0060*/ 	.word	0x00000001
        /*0064*/ 	.word	0x00000001


	//----- nvinfo : EIATTR_CRS_STACK_SIZE
	.align		4
.L_2567:
        /*0068*/ 	.byte	0x04, 0x1e
        /*006a*/ 	.short	(.L_2569 - .L_2568)
.L_2568:
        /*006c*/ 	.word	0x00000000


	//----- nvinfo : EIATTR_CBANK_PARAM_SIZE
	.align		4
.L_2569:
        /*0070*/ 	.byte	0x03, 0x19
        /*0072*/ 	.short	0x0d42


	//----- nvinfo : EIATTR_PARAM_CBANK
	.align		4
        /*0074*/ 	.byte	0x04, 0x0a
        /*0076*/ 	.short	(.L_2571 - .L_2570)
	.align		4
.L_2570:
        /*0078*/ 	.word	index@(.nv.constant0._ZN2at6native61_GLOBAL__N__44eb8e94_28_ForeachBinaryOpScalarList_cu_dda10a6925multi_tensor_apply_kernelINS1_28TensorListScalarListMetadataIfLi2EEENS1_25BinaryOpScalarListFunctorIfLi2ELi1ELi1EEEJSt7dividesIfEEEEvT_T0_DpT1_)
        /*007c*/ 	.short	0x0210
        /*007e*/ 	.short	0x0d42


	//----- nvinfo : EIATTR_SW_WAR
	.align		4
.L_2571:
        /*0080*/ 	.byte	0x04, 0x36
        /*0082*/ 	.short	(.L_2573 - .L_2572)
.L_2572:
        /*0084*/ 	.word	0x00000008
.L_2573:


//--------------------- .nv.info._ZN2at6native61_GLOBAL__N__44eb8e94_28_ForeachBinaryOpScalarList_cu_dda10a6925multi_tensor_apply_kernelINS1_28TensorListScalarListMetadataIdLi2EEENS1_25BinaryOpScalarListFunctorIdLi2ELi1ELi1EEEJSt7dividesIdEEEEvT_T0_DpT1_ --------------------------
	.section	.nv.info._ZN2at6native61_GLOBAL__N__44eb8e94_28_ForeachBinaryOpScalarList_cu_dda10a6925multi_tensor_apply_kernelINS1_28TensorListScalarListMetadataIdLi2EEENS1_25BinaryOpScalarListFunctorIdLi2ELi1ELi1EEEJSt7dividesIdEEEEvT_T0_DpT1_,"",@"SHT_CUDA_INFO"
	.sectionflags	@""
	.align	4


	//----- nvinfo : EIATTR_CUDA_API_VERSION
	.align		4
        /*0000*/ 	.byte	0x04, 0x37
        /*0002*/ 	.short	(.L_2575 - .L_2574)
.L_2574:
        /*0004*/ 	.word	0x00000082


	//----- nvinfo : EIATTR_KPARAM_INFO
	.align		4
.L_2575:
        /*0008*/ 	.byte	0x04, 0x17
        /*000a*/ 	.short	(.L_2577 - .L_2576)
.L_2576:
        /*000c*/ 	.word	0x00000000
        /*0010*/ 	.short	0x0002
        /*0012*/ 	.short	0x0e41
        /*0014*/ 	.byte	0x00, 0xf0, 0x05, 0x00


	//----- nvinfo : EIATTR_KPARAM_INFO
	.align		4
.L_2577:
        /*0018*/ 	.byte	0x04, 0x17
        /*001a*/ 	.short	(.L_2579 - .L_2578)
.L_2578:
        /*001c*/ 	.word	0x00000000
        /*0020*/ 	.short	0x0001
        /*0022*/ 	.short	0x0e40
        /*0024*/ 	.byte	0x00, 0xf0, 0x05, 0x00


	//----- nvinfo : EIATTR_KPARAM_INFO
	.align		4
.L_2579:
        /*0028*/ 	.byte	0x04, 0x17
        /*002a*/ 	.short	(.L_2581 - .L_2580)
.L_2580:
        /*002c*/ 	.word	0x00000000
        /*0030*/ 	.short	0x0000
        /*0032*/ 	.short	0x0000
        /*0034*/ 	.byte	0x00, 0xf0, 0x01, 0x39


	//----- nvinfo : EIATTR_SPARSE_MMA_MASK
	.align		4
.L_2581:
        /*0038*/ 	.byte	0x03, 0x50
        /*003a*/ 	.short	0x0000


	//----- nvinfo : EIATTR_MAXREG_COUNT
	.align		4
        /*003c*/ 	.byte	0x03, 0x1b
        /*003e*/ 	.short	0x0080


	//----- nvinfo : EIATTR_MERCURY_ISA_VERSION
	.align		4
        /*0040*/ 	.byte	0x03, 0x5f
        /*0042*/ 	.short	0x0101


	//----- nvinfo : EIATTR_EXIT_INSTR_OFFSETS
	.align		4
        /*0044*/ 	.byte	0x04, 0x1c
        /*0046*/ 	.short	(.L_2583 - .L_2582)


	//   ....[0]....
.L_2582:
        /*0048*/ 	.word	0x00000190


	//   ....[1]....
        /*004c*/ 	.word	0x00000dc0


	//   ....[2]....
        /*0050*/ 	.word	0x00000e20


	//   ....[3]....
        /*0054*/ 	.word	0x00001780


	//----- nvinfo : EIATTR_MAX_THREADS
	.align		4
.L_2583:
        /*0058*/ 	.byte	0x04, 0x05
        /*005a*/ 	.short	(.L_2585 - .L_2584)
.L_2584:
        /*005c*/ 	.word	0x00000200
        /*0060*/ 	.word	0x00000001
        /*0064*/ 	.word	0x00000001


	//----- nvinfo : EIATTR_CRS_STACK_SIZE
	.align		4
.L_2585:
        /*0068*/ 	.byte	0x04, 0x1e
        /*006a*/ 	.short	(.L_2587 - .L_2586)
.L_2586:
        /*006c*/ 	.word	0x00000000


	//----- nvinfo : EIATTR_CBANK_PARAM_SIZE
	.align		4
.L_2587:
        /*0070*/ 	.byte	0x03, 0x19
        /*0072*/ 	.short	0x0e42


	//----- nvinfo : EIATTR_PARAM_CBANK
	.align		4
        /*0074*/ 	.byte	0x04, 0x0a
        /*0076*/ 	.short	(.L_2589 - .L_2588)
	.align		4
.L_2588:
        /*0078*/ 	.word	index@(.nv.constant0._ZN2at6native61_GLOBAL__N__44eb8e94_28_ForeachBinaryOpScalarList_cu_dda10a6925multi_tensor_apply_kernelINS1_28TensorListScalarListMetadataIdLi2EEENS1_25BinaryOpScalarListFunctorIdLi2ELi1ELi1EEEJSt7dividesIdEEEEvT_T0_DpT1_)
        /*007c*/ 	.short	0x0210
        /*007e*/ 	.short	0x0e42


	//----- nvinfo : EIATTR_SW_WAR
	.align		4
.L_2589:
        /*0080*/ 	.byte	0x04, 0x36
        /*0082*/ 	.short	(.L_2591 - .L_2590)
.L_2590:
        /*0084*/ 	.word	0x00000008
.L_2591:


//--------------------- .nv.info._ZN2at6native61_GLOBAL__N__44eb8e94_28_ForeachBinaryOpScalarList_cu_dda10a6925multi_tensor_apply_kernelINS1_28TensorListScalarListMetadataIsLi2EEENS1_25BinaryOpScalarListFunctorIsLi2ELi1ELi1EEEJSt7dividesIsEEEEvT_T0_DpT1_ --------------------------
	.section	.nv.info._ZN2at6native61_GLOBAL__N__44eb8e94_28_ForeachBinaryOpScalarList_cu_dda10a6925multi_tensor_apply_kernelINS1_28TensorListScalarListMetadataIsLi2EEENS1_25BinaryOpScalarListFunctorIsLi2ELi1ELi1EEEJSt7dividesIsEEEEvT_T0_DpT1_,"",@"SHT_CUDA_INFO"
	.sectionflags	@""
	.align	4


	//----- nvinfo : EIATTR_CUDA_API_VERSION
	.align		4
        /*0000*/ 	.byte	0x04, 0x37
        /*0002*/ 	.short	(.L_2593 - .L_2592)
.L_2592:
        /*0004*/ 	.word	0x00000082


	//----- nvinfo : EIATTR_KPARAM_INFO
	.align		4
.L_2593:
        /*0008*/ 	.byte	0x04, 0x17
        /*000a*/ 	.short	(.L_2595 - .L_2594)
.L_2594:
        /*000c*/ 	.word	0x00000000
        /*0010*/ 	.short	0x0002
        /*0012*/ 	.short	0x0cc1
        /*0014*/ 	.byte	0x00, 0xf0, 0x05, 0x00


	//----- nvinfo : EIATTR_KPARAM_INFO
	.align		4
.L_2595:
        /*0018*/ 	.byte	0x04, 0x17
        /*001a*/ 	.short	(.L_2597 - .L_2596)
.L_2596:
        /*001c*/ 	.word	0x00000000
        /*0020*/ 	.short	0x0001
        /*0022*/ 	.short	0x0cc0
        /*0024*/ 	.byte	0x00, 0xf0, 0x05, 0x00


	//----- nvinfo : EIATTR_KPARAM_INFO
	.align		4
.L_2597:
        /*0028*/ 	.byte	0x04, 0x17
        /*002a*/ 	.short	(.L_2599 - .L_2598)
.L_2598:
        /*002c*/ 	.word	0x00000000
        /*0030*/ 	.short	0x0000
        /*0032*/ 	.short	0x0000
        /*0034*/ 	.byte	0x00, 0xf0, 0x01, 0x33


	//----- nvinfo : EIATTR_SPARSE_MMA_MASK
	.align		4
.L_2599:
        /*0038*/ 	.byte	0x03, 0x50
        /*003a*/ 	.short	0x0000


	//----- nvinfo : EIATTR_MAXREG_COUNT
	.align		4
        /*003c*/ 	.byte	0x03, 0x1b
        /*003e*/ 	.short	0x0080


	//----- nvinfo : EIATTR_MERCURY_ISA_VERSION
	.align		4
        /*0040*/ 	.byte	0x03, 0x5f
        /*0042*/ 	.short	0x0101


	//----- nvinfo : EIATTR_EXIT_INSTR_OFFSETS
	.align		4
        /*0044*/ 	.byte	0x04, 0x1c
        /*0046*/ 	.short	(.L_2601 - .L_2600)


	//   ....[0]....
.L_2600:
        /*0048*/ 	.word	0x000001b0


	//   ....[1]....
        /*004c*/ 	.word	0x000009f0


	//   ....[2]....
        /*0050*/ 	.word	0x00000a50


	//   ....[3]....
        /*0054*/ 	.word	0x00001080


	//----- nvinfo : EIATTR_MAX_THREADS
	.align		4
.L_2601:
        /*0058*/ 	.byte	0x04, 0x05
        /*005a*/ 	.short	(.L_2603 - .L_2602)
.L_2602:
        /*005c*/ 	.word	0x00000200
        /*0060*/ 	.word	0x00000001
        /*0064*/ 	.word	0x00000001


	//----- nvinfo : EIATTR_CRS_STACK_SIZE
	.align		4
.L_2603:
        /*0068*/ 	.byte	0x04, 0x1e
        /*006a*/ 	.short	(.L_2605 - .L_2604)
.L_2604:
        /*006c*/ 	.word	0x00000000


	//----- nvinfo : EIATTR_CBANK_PARAM_SIZE
	.align		4
.L_2605:
        /*0070*/ 	.byte	0x03, 0x19
        /*0072*/ 	.short	0x0cc2


	//----- nvinfo : EIATTR_PARAM_CBANK
	.align		4
        /*0074*/ 	.byte	0x04, 0x0a
        /*0076*/ 	.short	(.L_2607 - .L_2606)
	.align		4
.L_2606:
        /*0078*/ 	.word	index@(.nv.constant0._ZN2at6native61_GLOBAL__N__44eb8e94_28_ForeachBinaryOpScalarList_cu_dda10a6925multi_tensor_apply_kernelINS1_28TensorListScalarListMetadataIsLi2EEENS1_25BinaryOpScalarListFunctorIsLi2ELi1ELi1EEEJSt7dividesIsEEEEvT_T0_DpT1_)
        /*007c*/ 	.short	0x0210
        /*007e*/ 	.short	0x0cc2


	//----- nvinfo : EIATTR_SW_WAR
	.align		4
.L_2607:
        /*0080*/ 	.byte	0x04, 0x36
        /*0082*/ 	.short	(.L_2609 - .L_2608)
.L_2608:
        /*0084*/ 	.word	0x00000008
.L_2609:


//--------------------- .nv.info._ZN2at6native61_GLOBAL__N__44eb8e94_28_ForeachBinaryOpScalarList_cu_dda10a6925multi_tensor_apply_kernelINS1_28TensorListScalarListMetadataIlLi2EEENS1_25BinaryOpScalarListFunctorIlLi2ELi1ELi1EEEJSt7dividesIlEEEEvT_T0_DpT1_ --------------------------
	.section	.nv.info._ZN2at6native61_GLOBAL__N__44eb8e94_28_ForeachBinaryOpScalarList_cu_dda10a6925multi_tensor_apply_kernelINS1_28TensorListScalarListMetadataIlLi2EEENS1_25BinaryOpScalarListFunctorIlLi2ELi1ELi1EEEJSt7dividesIlEEEEvT_T0_DpT1_,"",@"SHT_CUDA_INFO"
	.sectionflags	@""
	.align	4


	//----- nvinfo : EIATTR_CUDA_API_VERSION
	.align		4
        /*0000*/ 	.byte	0x04, 0x37
        /*0002*/ 	.short	(.L_2611 - .L_2610)
.L_2610:
        /*0004*/ 	.word	0x00000082


	//----- nvinfo : EIATTR_KPARAM_INFO
	.align		4
.L_2611:
        /*0008*/ 	.byte	0x04, 0x17
        /*000a*/ 	.short	(.L_2613 - .L_2612)
.L_2612:
        /*000c*/ 	.word	0x00000000
        /*0010*/ 	.short	0x0002
        /*0012*/ 	.short	0x0e41
        /*0014*/ 	.byte	0x00, 0xf0, 0x05, 0x00


	//----- nvinfo : EIATTR_KPARAM_INFO
	.align		4
.L_2613:
        /*0018*/ 	.byte	0x04, 0x17
        /*001a*/ 	.short	(.L_2615 - .L_2614)
.L_2614:
        /*001c*/ 	.word	0x00000000
        /*0020*/ 	.short	0x0001
        /*0022*/ 	.short	0x0e40
        /*0024*/ 	.byte	0x00, 0xf0, 0x05, 0x00


	//----- nvinfo : EIATTR_KPARAM_INFO
	.align		4
.L_2615:
        /*0028*/ 	.byte	0x04, 0x17
        /*002a*/ 	.short	(.L_2617 - .L_2616)
.L_2616:
        /*002c*/ 	.word	0x00000000
        /*0030*/ 	.short	0x0000
        /*0032*/ 	.short	0x0000
        /*0034*/ 	.byte	0x00, 0xf0, 0x01, 0x39


	//----- nvinfo : EIATTR_SPARSE_MMA_MASK
	.align		4
.L_2617:
        /*0038*/ 	.byte	0x03, 0x50
        /*003a*/ 	.short	0x0000


	//----- nvinfo : EIATTR_MAXREG_COUNT
	.align		4
        /*003c*/ 	.byte	0x03, 0x1b
        /*003e*/ 	.short	0x0080


	//----- nvinfo : EIATTR_MERCURY_ISA_VERSION
	.align		4
        /*0040*/ 	.byte	0x03, 0x5f
        /*0042*/ 	.short	0x0101


	//----- nvinfo : EIATTR_EXIT_INSTR_OFFSETS
	.align		4
        /*0044*/ 	.byte	0x04, 0x1c
        /*0046*/ 	.short	(.L_2619 - .L_2618)


	//   ....[0]....
.L_2618:
        /*0048*/ 	.word	0x00000190


	//   ....[1]....
        /*004c*/ 	.word	0x00000ec0


	//   ....[2]....
        /*0050*/ 	.word	0x00000f20


	//   ....[3]....
        /*0054*/ 	.word	0x00001980


	//----- nvinfo : EIATTR_MAX_THREADS
	.align		4
.L_2619:
        /*0058*/ 	.byte	0x04, 0x05
        /*005a*/ 	.short	(.L_2621 - .L_2620)
.L_2620:
        /*005c*/ 	.word	0x00000200
        /*0060*/ 	.word	0x00000001
        /*0064*/ 	.word	0x00000001


	//----- nvinfo : EIATTR_CRS_STACK_SIZE
	.align		4
.L_2621:
        /*0068*/ 	.byte	0x04, 0x1e
        /*006a*/ 	.short	(.L_2623 - .L_2622)
.L_2622:
        /*006c*/ 	.word	0x00000000


	//----- nvinfo : EIATTR_CBANK_PARAM_SIZE
	.align		4
.L_2623:
        /*0070*/ 	.byte	0x03, 0x19
        /*0072*/ 	.short	0x0e42


	//----- nvinfo : EIATTR_PARAM_CBANK
	.align		4
        /*0074*/ 	.byte	0x04, 0x0a
        /*0076*/ 	.short	(.L_2625 - .L_2624)
	.align		4
.L_2624:
        /*0078*/ 	.word	index@(.nv.constant0._ZN2at6native61_GLOBAL__N__44eb8e94_28_ForeachBinaryOpScalarList_cu_dda10a6925multi_tensor_apply_kernelINS1_28TensorListScalarListMetadataIlLi2EEENS1_25BinaryOpScalarListFunctorIlLi2ELi1ELi1EEEJSt7dividesIlEEEEvT_T0_DpT1_)
        /*007c*/ 	.short	0x0210
        /*007e*/ 	.short	0x0e42


	//----- nvinfo : EIATTR_SW_WAR
	.align		4
.L_2625:
        /*0080*/ 	.byte	0x04, 0x36
        /*0082*/ 	.short	(.L_2627 - .L_2626)
.L_2626:
        /*0084*/ 	.word	0x00000008
.L_2627:


//--------------------- .nv.info._ZN2at6native61_GLOBAL__N__44eb8e94_28_ForeachBinaryOpScalarList_cu_dda10a6925multi_tensor_apply_kernelINS1_28TensorListScalarListMetadataIiLi2EEENS1_25BinaryOpScalarListFunctorIiLi2ELi1ELi1EEEJSt7dividesIiEEEEvT_T0_DpT1_ --------------------------
	.section	.nv.info._ZN2at6native61_GLOBAL__N__44eb8e94_28_ForeachBinaryOpScalarList_cu_dda10a6925multi_tensor_apply_kernelINS1_28TensorListScalarListMetadataIiLi2EEENS1_25BinaryOpScalarListFunctorIiLi2ELi1ELi1EEEJSt7dividesIiEEEEvT_T0_DpT1_,"",@"SHT_CUDA_INFO"
	.sectionflags	@""
	.align	4


	//----- nvinfo : EIATTR_CUDA_API_VERSION
	.align		4
        /*0000*/ 	.byte	0x04, 0x37
        /*0002*/ 	.short	(.L_2629 - .L_2628)
.L_2628:
        /*0004*/ 	.word	0x00000082


	//----- nvinfo : EIATTR_KPARAM_INFO
	.align		4
.L_2629:
        /*0008*/ 	.byte	0x04, 0x17
        /*000a*/ 	.short	(.L_2631 - .L_2630)
.L_2630:
        /*000c*/ 	.word	0x00000000
        /*0010*/ 	.short	0x0002
        /*0012*/ 	.short	0x0d41
        /*0014*/ 	.byte	0x00, 0xf0, 0x05, 0x00


	//----- nvinfo : EIATTR_KPARAM_INFO
	.align		4
.L_2631:
        /*0018*/ 	.byte	0x04, 0x17
        /*001a*/ 	.short	(.L_2633 - .L_2632)
.L_2632:
        /*001c*/ 	.word	0x00000000
        /*0020*/ 	.short	0x0001
        /*0022*/ 	.short	0x0d40
        /*0024*/ 	.byte	0x00, 0xf0, 0x05, 0x00


	//----- nvinfo : EIATTR_KPARAM_INFO
	.align		4
.L_2633:
        /*0028*/ 	.byte	0x04, 0x17
        /*002a*/ 	.short	(.L_2635 - .L_2634)
.L_2634:
        /*002c*/ 	.word	0x00000000
        /*0030*/ 	.short	0x0000
        /*0032*/ 	.short	0x0000
        /*0034*/ 	.byte	0x00, 0xf0, 0x01, 0x35


	//----- nvinfo : EIATTR_SPARSE_MMA_MASK
	.align		4
.L_2635:
        /*0038*/ 	.byte	0x03, 0x50
        /*003a*/ 	.short	0x0000


	//----- nvinfo : EIATTR_MAXREG_COUNT
	.align		4
        /*003c*/ 	.byte	0x03, 0x1b
        /*003e*/ 	.short	0x0080


	//----- nvinfo : EIATTR_MERCURY_ISA_VERSION
	.align		4
        /*0040*/ 	.byte	0x03, 0x5f
        /*0042*/ 	.short	0x0101


	//----- nvinfo : EIATTR_EXIT_INSTR_OFFSETS
	.align		4
        /*0044*/ 	.byte	0x04, 0x1c
        /*0046*/ 	.short	(.L_2637 - .L_2636)


	//   ....[0]....
.L_2636:
        /*0048*/ 	.word	0x000001b0


	//   ....[1]....
        /*004c*/ 	.word	0x000009a0


	//   ....[2]....
        /*0050*/ 	.word	0x00000a00


	//   ....[3]....
        /*0054*/ 	.word	0x00000fc0


	//----- nvinfo : EIATTR_MAX_THREADS
	.align		4
.L_2637:
        /*0058*/ 	.byte	0x04, 0x05
        /*005a*/ 	.short	(.L_2639 - .L_2638)
.L_2638:
        /*005c*/ 	.word	0x00000200
        /*0060*/ 	.word	0x00000001
        /*0064*/ 	.word	0x00000001


	//----- nvinfo : EIATTR_CRS_STACK_SIZE
	.align		4
.L_2639:
        /*0068*/ 	.byte	0x04, 0x1e
        /*006a*/ 	.short	(.L_2641 - .L_2640)
.L_2640:
        /*006c*/ 	.word	0x00000000


	//----- nvinfo : EIATTR_CBANK_PARAM_SIZE
	.align		4
.L_2641:
        /*0070*/ 	.byte	0x03, 0x19
        /*0072*/ 	.short	0x0d42


	//----- nvinfo : EIATTR_PARAM_CBANK
	.align		4
        /*0074*/ 	.byte	0x04, 0x0a
        /*0076*/ 	.short	(.L_2643 - .L_2642)
	.align		4
.L_2642:
        /*0078*/ 	.word	index@(.nv.constant0._ZN2at6native61_GLOBAL__N__44eb8e94_28_ForeachBinaryOpScalarList_cu_dda10a6925multi_tensor_apply_kernelINS1_28TensorListScalarListMetadataIiLi2EEENS1_25BinaryOpScalarListFunctorIiLi2ELi1ELi1EEEJSt7dividesIiEEEEvT_T0_DpT1_)
        /*007c*/ 	.short	0x0210
        /*007e*/ 	.short	0x0d42


	//----- nvinfo : EIATTR_SW_WAR
	.align		4
.L_2643:
        /*0080*/ 	.byte	0x04, 0x36
        /*0082*/ 	.short	(.L_2645 - .L_2644)
.L_2644:
        /*0084*/ 	.word	0x00000008
.L_2645:


//--------------------- .nv.info._ZN2at6native61_GLOBAL__N__44eb8e94_28_ForeachBinaryOpScalarList_cu_dda10a6925multi_tensor_apply_kernelINS1_28TensorListScalarListMetadataIaLi2EEENS1_25BinaryOpScalarListFunctorIaLi2ELi1ELi1EEEJSt7dividesIaEEEEvT_T0_DpT1_ --------------------------
	.section	.nv.info._ZN2at6native61_GLOBAL__N__44eb8e94_28_ForeachBinaryOpScalarList_cu_dda10a6925multi_tensor_apply_kernelINS1_28TensorListScalarListMetadataIaLi2EEENS1_25BinaryOpScalarListFunctorIaLi2ELi1ELi1EEEJSt7dividesIaEEEEvT_T0_DpT1_,"",@"SHT_CUDA_INFO"
	.sectionflags	@""
	.align	4


	//----- nvinfo : EIATTR_CUDA_API_VERSION
	.align		4
        /*0000*/ 	.byte	0x04, 0x37
        /*0002*/ 	.short	(.L_2647 - .L_2646)
.L_2646:
        /*0004*/ 	.word	0x00000082


	//----- nvinfo : EIATTR_KPARAM_INFO
	.align		4
.L_2647:
        /*0008*/ 	.byte	0x04, 0x17
        /*000a*/ 	.short	(.L_2649 - .L_2648)
.L_2648:
        /*000c*/ 	.word	0x00000000
        /*0010*/ 	.short	0x0002
        /*0012*/ 	.short	0x0c81
        /*0014*/ 	.byte	0x00, 0xf0, 0x05, 0x00


	//----- nvinfo : EIATTR_KPARAM_INFO
	.align		4
.L_2649:
        /*0018*/ 	.byte	0x04, 0x17
        /*001a*/ 	.short	(.L_2651 - .L_2650)
.L_2650:
        /*001c*/ 	.word	0x00000000
        /*0020*/ 	.short	0x0001
        /*0022*/ 	.short	0x0c80
        /*0024*/ 	.byte	0x00, 0xf0, 0x05, 0x00


	//----- nvinfo : EIATTR_KPARAM_INFO
	.align		4
.L_2651:
        /*0028*/ 	.byte	0x04, 0x17
        /*002a*/ 	.short	(.L_2653 - .L_2652)
.L_2652:
        /*002c*/ 	.word	0x00000000
        /*0030*/ 	.short	0x0000
        /*0032*/ 	.short	0x0000
        /*0034*/ 	.byte	0x00, 0xf0, 0x01, 0x32


	//----- nvinfo : EIATTR_SPARSE_MMA_MASK
	.align		4
.L_2653:
        /*0038*/ 	.byte	0x03, 0x50
        /*003a*/ 	.short	0x0000


	//----- nvinfo : EIATTR_MAXREG_COUNT
	.align		4
        /*003c*/ 	.byte	0x03, 0x1b
        /*003e*/ 	.short	0x0080


	//----- nvinfo : EIATTR_MERCURY_ISA_VERSION
	.align		4
        /*0040*/ 	.byte	0x03, 0x5f
        /*0042*/ 	.short	0x0101


	//----- nvinfo : EIATTR_EXIT_INSTR_OFFSETS
	.align		4
        /*0044*/ 	.byte	0x04, 0x1c
        /*0046*/ 	.short	(.L_2655 - .L_2654)


	//   ....[0]....
.L_2654:
        /*0048*/ 	.word	0x000001b0


	//   ....[1]....
        /*004c*/ 	.word	0x00000a50


	//   ....[2]....
        /*0050*/ 	.word	0x00000ab0


	//   ....[3]....
        /*0054*/ 	.word	0x00001140


	//----- nvinfo : EIATTR_MAX_THREADS
	.align		4
.L_2655:
        /*0058*/ 	.byte	0x04, 0x05
        /*005a*/ 	.short	(.L_2657 - .L_2656)
.L_2656:
        /*005c*/ 	.word	0x00000200
        /*0060*/ 	.word	0x00000001
        /*0064*/ 	.word	0x00000001


	//----- nvinfo : EIATTR_CRS_STACK_SIZE
	.align		4
.L_2657:
        /*0068*/ 	.byte	0x04, 0x1e
        /*006a*/ 	.short	(.L_2659 - .L_2658)
.L_2658:
        /*006c*/ 	.word	0x00000000


	//----- nvinfo : EIATTR_CBANK_PARAM_SIZE
	.align		4
.L_2659:
        /*0070*/ 	.byte	0x03, 0x19
        /*0072*/ 	.short	0x0c82


	//----- nvinfo : EIATTR_PARAM_CBANK
	.align		4
        /*0074*/ 	.byte	0x04, 0x0a
        /*0076*/ 	.short	(.L_2661 - .L_2660)
	.align		4
.L_2660:
        /*0078*/ 	.word	index@(.nv.constant0._ZN2at6native61_GLOBAL__N__44eb8e94_28_ForeachBinaryOpScalarList_cu_dda10a6925multi_tensor_apply_kernelINS1_28TensorListScalarListMetadataIaLi2EEENS1_25BinaryOpScalarListFunctorIaLi2ELi1ELi1EEEJSt7dividesIaEEEEvT_T0_DpT1_)
        /*007c*/ 	.short	0x0210
        /*007e*/ 	.short	0x0c82


	//----- nvinfo : EIATTR_SW_WAR
	.align		4
.L_2661:
        /*0080*/ 	.byte	0x04, 0x36
        /*0082*/ 	.short	(.L_2663 - .L_2662)
.L_2662:
        /*0084*/ 	.word	0x00000008
.L_2663:


//--------------------- .nv.info._ZN2at6native61_GLOBAL__N__44eb8e94_28_ForeachBinaryOpScalarList_cu_dda10a6925multi_tensor_apply_kernelINS1_28TensorListScalarListMetadataIhLi2EEENS1_25BinaryOpScalarListFunctorIhLi2ELi1ELi1EEEJSt7dividesIhEEEEvT_T0_DpT1_ --------------------------
	.section	.nv.info._ZN2at6native61_GLOBAL__N__44eb8e94_28_ForeachBinaryOpScalarList_cu_dda10a6925multi_tensor_apply_kernelINS1_28TensorListScalarListMetadataIhLi2EEENS1_25BinaryOpScalarListFunctorIhLi2ELi1ELi1EEEJSt7dividesIhEEEEvT_T0_DpT1_,"",@"SHT_CUDA_INFO"
	.sectionflags	@""
	.align	4


	//----- nvinfo : EIATTR_CUDA_API_VERSION
	.align		4
        /*0000*/ 	.byte	0x04, 0x37
        /*0002*/ 	.short	(.L_2665 - .L_2664)
.L_2664:
        /*0004*/ 	.word	0x00000082


	//----- nvinfo : EIATTR_KPARAM_INFO
	.align		4
.L_2665:
        /*0008*/ 	.byte	0x04, 0x17
        /*000a*/ 	.short	(.L_2667 - .L_2666)
.L_2666:
        /*000c*/ 	.word	0x00000000
        /*0010*/ 	.short	0x0002
        /*0012*/ 	.short	0x0c81
        /*0014*/ 	.byte	0x00, 0xf0, 0x05, 0x00


	//----- nvinfo : EIATTR_KPARAM_INFO
	.align		4
.L_2667:
        /*0018*/ 	.byte	0x04, 0x17
        /*001a*/ 	.short	(.L_2669 - .L_2668)
.L_2668:
        /*001c*/ 	.word	0x00000000
        /*0020*/ 	.short	0x0001
        /*0022*/ 	.short	0x0c80
        /*0024*/ 	.byte	0x00, 0xf0, 0x05, 0x00


	//----- nvinfo : EIATTR_KPARAM_INFO
	.align		4
.L_2669:
        /*0028*/ 	.byte	0x04, 0x17
        /*002a*/ 	.short	(.L_2671 - .L_2670)
.L_2670:
        /*002c*/ 	.word	0x00000000
        /*0030*/ 	.short	0x0000
        /*0032*/ 	.short	0x0000
        /*0034*/ 	.byte	0x00, 0xf0, 0x01, 0x32


	//----- nvinfo : EIATTR_SPARSE_MMA_MASK
	.align		4
.L_2671:
        /*0038*/ 	.byte	0x03, 0x50
        /*003a*/ 	.short	0x0000


	//----- nvinfo : EIATTR_MAXREG_COUNT
	.align		4
        /*003c*/ 	.byte	0x03, 0x1b
        /*003e*/ 	.short	0x0080


	//----- nvinfo : EIATTR_MERCURY_ISA_VERSION
	.align		4
        /*0040*/ 	.byte	0x03, 0x5f
        /*0042*/ 	.short	0x0101


	//----- nvinfo : EIATTR_EXIT_INSTR_OFFSETS
	.align		4
        /*0044*/ 	.byte	0x04, 0x1c
        /*0046*/ 	.short	(.L_2673 - .L_2672)


	//   ....[0]....
.L_2672:
        /*0048*/ 	.word	0x00000190


	//   ....[1]....
        /*004c*/ 	.word	0x000006a0


	//   ....[2]....
        /*0050*/ 	.word	0x00000700


	//   ....[3]....
        /*0054*/ 	.word	0x00000990


	//----- nvinfo : EIATTR_MAX_THREADS
	.align		4
.L_2673:
        /*0058*/ 	.byte	0x04, 0x05
        /*005a*/ 	.short	(.L_2675 - .L_2674)
.L_2674:
        /*005c*/ 	.word	0x00000200
        /*0060*/ 	.word	0x00000001
        /*0064*/ 	.word	0x00000001


	//----- nvinfo : EIATTR_CRS_STACK_SIZE
	.align		4
.L_2675:
        /*0068*/ 	.byte	0x04, 0x1e
        /*006a*/ 	.short	(.L_2677 - .L_2676)
.L_2676:
        /*006c*/ 	.word	0x00000000


	//----- nvinfo : EIATTR_CBANK_PARAM_SIZE
	.align		4
.L_2677:
        /*0070*/ 	.byte	0x03, 0x19
        /*0072*/ 	.short	0x0c82


	//----- nvinfo : EIATTR_PARAM_CBANK
	.align		4
        /*0074*/ 	.byte	0x04, 0x0a
        /*0076*/ 	.short	(.L_2679 - .L_2678)
	.align		4
.L_2678:
        /*0078*/ 	.word	index@(.nv.constant0._ZN2at6native61_GLOBAL__N__44eb8e94_28_ForeachBinaryOpScalarList_cu_dda10a6925multi_tensor_apply_kernelINS1_28TensorListScalarListMetadataIhLi2EEENS1_25BinaryOpScalarListFunctorIhLi2ELi1ELi1EEEJSt7dividesIhEEEEvT_T0_DpT1_)
        /*007c*/ 	.short	0x0210
        /*007e*/ 	.short	0x0c82


	//----- nvinfo : EIATTR_SW_WAR
	.align		4
.L_2679:
        /*0080*/ 	.byte	0x04, 0x36
        /*0082*/ 	.short	(.L_2681 - .L_2680)
.L_2680:
        /*0084*/ 	.word	0x00000008
.L_2681:


//--------------------- .nv.info._ZN2at6native61_GLOBAL__N__44eb8e94_28_ForeachBinaryOpScalarList_cu_dda10a6925multi_tensor_apply_kernelINS1_28TensorListScalarListMetadataIfLi1EEENS1_25BinaryOpScalarListFunctorIN3c108BFloat16ELi1ELi1ELi0EEEJSt7dividesIfEEEEvT_T0_DpT1_ --------------------------
	.section	.nv.info._ZN2at6native61_GLOBAL__N__44eb8e94_28_ForeachBinaryOpScalarList_cu_dda10a6925multi_tensor_apply_kernelINS1_28TensorListScalarListMetadataIfLi1EEENS1_25BinaryOpScalarListFunctorIN3c108BFloat16ELi1ELi1ELi0EEEJSt7dividesIfEEEEvT_T0_DpT1_,"",@"SHT_CUDA_INFO"
	.sectionflags	@""
	.align	4


	//----- nvinfo : EIATTR_CUDA_API_VERSION
	.align		4
        /*0000*/ 	.byte	0x04, 0x37
        /*0002*/ 	.short	(.L_2683 - .L_2682)
.L_2682:
        /*0004*/ 	.word	0x00000082


	//----- nvinfo : EIATTR_KPARAM_INFO
	.align		4
.L_2683:
        /*0008*/ 	.byte	0x04, 0x17
        /*000a*/ 	.short	(.L_2685 - .L_2684)
.L_2684:
        /*000c*/ 	.word	0x00000000
        /*0010*/ 	.short	0x0002
        /*0012*/ 	.short	0x0dc1
        /*0014*/ 	.byte	0x00, 0xf0, 0x05, 0x00


	//----- nvinfo : EIATTR_KPARAM_INFO
	.align		4
.L_2685:
        /*0018*/ 	.byte	0x04, 0x17
        /*001a*/ 	.short	(.L_2687 - .L_2686)
.L_2686:
        /*001c*/ 	.word	0x00000000
        /*0020*/ 	.short	0x0001
        /*0022*/ 	.short	0x0dc0
        /*0024*/ 	.byte	0x00, 0xf0, 0x05, 0x00


	//----- nvinfo : EIATTR_KPARAM_INFO
	.align		4
.L_2687:
        /*0028*/ 	.byte	0x04, 0x17
        /*002a*/ 	.short	(.L_2689 - .L_2688)
.L_2688:
        /*002c*/ 	.word	0x00000000
        /*0030*/ 	.short	0x0000
        /*0032*/ 	.short	0x0000
        /*0034*/ 	.byte	0x00, 0xf0, 0x01, 0x37


	//----- nvinfo : EIATTR_SPARSE_MMA_MASK
	.align		4
.L_2689:
        /*0038*/ 	.byte	0x03, 0x50
        /*003a*/ 	.short	0x0000


	//----- nvinfo : EIATTR_MAXREG_COUNT
	.align		4
        /*003c*/ 	.byte	0x03, 0x1b
        /*003e*/ 	.short	0x0080


	//----- nvinfo : EIATTR_MERCURY_ISA_VERSION
	.align		4
        /*0040*/ 	.byte	0x03, 0x5f
        /*0042*/ 	.short	0x0101


	//----- nvinfo : EIATTR_EXIT_INSTR_OFFSETS
	.align		4
        /*0044*/ 	.byte	0x04, 0x1c
        /*0046*/ 	.short	(.L_2691 - .L_2690)


	//   ....[0]....
.L_2690:
        /*0048*/ 	.word	0x00000170


	//   ....[1]....
        /*004c*/ 	.word	0x000005b0


	//   ....[2]....
        /*0050*/ 	.word	0x00000610


	//   ....[3]....
        /*0054*/ 	.word	0x000007e0


	//----- nvinfo : EIATTR_MAX_THREADS
	.align		4
.L_2691:
        /*0058*/ 	.byte	0x04, 0x05
        /*005a*/ 	.short	(.L_2693 - .L_2692)
.L_2692:
        /*005c*/ 	.word	0x00000200
        /*0060*/ 	.word	0x00000001
        /*0064*/ 	.word	0x00000001


	//----- nvinfo : EIATTR_CRS_STACK_SIZE
	.align		4
.L_2693:
        /*0068*/ 	.byte	0x04, 0x1e
        /*006a*/ 	.short	(.L_2695 - .L_2694)
.L_2694:
        /*006c*/ 	.word	0x00000000


	//----- nvinfo : EIATTR_CBANK_PARAM_SIZE
	.align		4
.L_2695:
        /*0070*/ 	.byte	0x03, 0x19
        /*0072*/ 	.short	0x0dc2


	//----- nvinfo : EIATTR_PARAM_CBANK
	.align		4
        /*0074*/ 	.byte	0x04, 0x0a
        /*0076*/ 	.short	(.L_2697 - .L_2696)
	.align		4
.L_2696:
        /*0078*/ 	.word	index@(.nv.constant0._ZN2at6native61_GLOBAL__N__44eb8e94_28_ForeachBinaryOpScalarList_cu_dda10a6925multi_tensor_apply_kernelINS1_28TensorListScalarListMetadataIfLi1EEENS1_25BinaryOpScalarListFunctorIN3c108BFloat16ELi1ELi1ELi0EEEJSt7dividesIfEEEEvT_T0_DpT1_)
        /*007c*/ 	.short	0x0210
        /*007e*/ 	.short	0x0dc2


	//----- nvinfo : EIATTR_SW_WAR
	.align		4
.L_2697:
        /*0080*/ 	.byte	0x04, 0x36
        /*0082*/ 	.short	(.L_2699 - .L_2698)
.L_2698:
        /*0084*/ 	.word	0x00000008
.L_2699:


//--------------------- .nv.info._ZN2at6native61_GLOBAL__N__44eb8e94_28_ForeachBinaryOpScalarList_cu_dda10a6925multi_tensor_apply_kernelINS1_28TensorListScalarListMetadataIfLi1EEENS1_25BinaryOpScalarListFunctorIN3c104HalfELi1ELi1ELi0EEEJSt7dividesIfEEEEvT_T0_DpT1_ --------------------------
	.section	.nv.info._ZN2at6native61_GLOBAL__N__44eb8e94_28_ForeachBinaryOpScalarList_cu_dda10a6925multi_tensor_apply_kernelINS1_28TensorListScalarListMetadataIfLi1EEENS1_25BinaryOpScalarListFunctorIN3c104HalfELi1ELi1ELi0EEEJSt7dividesIfEEEEvT_T0_DpT1_,"",@"SHT_CUDA_INFO"
	.sectionflags	@""
	.align	4


	//----- nvinfo : EIATTR_CUDA_API_VERSION
	.align		4
        /*0000*/ 	.byte	0x04, 0x37
        /*0002*/ 	.short	(.L_2701 - .L_2700)
.L_2700:
        /*0004*/ 	.word	0x00000082


	//----- nvinfo : EIATTR_KPARAM_INFO
	.align		4
.L_2701:
        /*0008*/ 	.byte	0x04, 0x17
        /*000a*/ 	.short	(.L_2703 - .L_2702)
.L_2702:
        /*000c*/ 	.word	0x00000000
        /*0010*/ 	.short	0x0002
        /*0012*/ 	.short	0x0dc1
        /*0014*/ 	.byte	0x00, 0xf0, 0x05, 0x00


	//----- nvinfo : EIATTR_KPARAM_INFO
	.align		4
.L_2703:
        /*0018*/ 	.byte	0x04, 0x17
        /*001a*/ 	.short	(.L_2705 - .L_2704)
.L_2704:
        /*001c*/ 	.word	0x00000000
        /*0020*/ 	.short	0x0001
        /*0022*/ 	.short	0x0dc0
        /*0024*/ 	.byte	0x00, 0xf0, 0x05, 0x00


	//----- nvinfo : EIATTR_KPARAM_INFO
	.align		4
.L_2705:
        /*0028*/ 	.byte	0x04, 0x17
        /*002a*/ 	.short	(.L_2707 - .L_2706)
.L_2706:
        /*002c*/ 	.word	0x00000000
        /*0030*/ 	.short	0x0000
        /*0032*/ 	.short	0x0000
        /*0034*/ 	.byte	0x00, 0xf0, 0x01, 0x37


	//----- nvinfo : EIATTR_SPARSE_MMA_MASK
	.align		4
.L_2707:
        /*0038*/ 	.byte	0x03, 0x50
        /*003a*/ 	.short	0x0000


	//----- nvinfo : EIATTR_MAXREG_COUNT
	.align		4
        /*003c*/ 	.byte	0x03, 0x1b
        /*003e*/ 	.short	0x0080


	//----- nvinfo : EIATTR_MERCURY_ISA_VERSION
	.align		4
        /*0040*/ 	.byte	0x03, 0x5f
        /*0042*/ 	.short	0x0101


	//----- nvinfo : EIATTR_EXIT_INSTR_OFFSETS
	.align		4
        /*0044*/ 	.byte	0x04, 0x1c
        /*0046*/ 	.short	(.L_2709 - .L_2708)


	//   ....[0]....
.L_2708:
        /*0048*/ 	.word	0x00000170


	//   ....[1]....
        /*004c*/ 	.word	0x000005b0


	//   ....[2]....
        /*0050*/ 	.word	0x00000610


	//   ....[3]....
        /*0054*/ 	.word	0x000007c0


	//----- nvinfo : EIATTR_MAX_THREADS
	.align		4
.L_2709:
        /*0058*/ 	.byte	0x04, 0x05
        /*005a*/ 	.short	(.L_2711 - .L_2710)
.L_2710:
        /*005c*/ 	.word	0x00000200
        /*0060*/ 	.word	0x00000001
        /*0064*/ 	.word	0x00000001


	//----- nvinfo : EIATTR_CRS_STACK_SIZE
	.align		4
.L_2711:
        /*0068*/ 	.byte	0x04, 0x1e
        /*006a*/ 	.short	(.L_2713 - .L_2712)
.L_2712:
        /*006c*/ 	.word	0x00000000


	//----- nvinfo : EIATTR_CBANK_PARAM_SIZE
	.align		4
.L_2713:
        /*0070*/ 	.byte	0x03, 0x19
        /*0072*/ 	.short	0x0dc2


	//----- nvinfo : EIATTR_PARAM_CBANK
	.align		4
        /*0074*/ 	.byte	0x04, 0x0a
        /*0076*/ 	.short	(.L_2715 - .L_2714)
	.align		4
.L_2714:
        /*0078*/ 	.word	index@(.nv.constant0._ZN2at6native61_GLOBAL__N__44eb8e94_28_ForeachBinaryOpScalarList_cu_dda10a6925multi_tensor_apply_kernelINS1_28TensorListScalarListMetadataIfLi1EEENS1_25BinaryOpScalarListFunctorIN3c104HalfELi1ELi1ELi0EEEJSt7dividesIfEEEEvT_T0_DpT1_)
        /*007c*/ 	.short	0x0210
        /*007e*/ 	.short	0x0dc2


	//----- nvinfo : EIATTR_SW_WAR
	.align		4
.L_2715:
        /*0080*/ 	.byte	0x04, 0x36
        /*0082*/ 	.short	(.L_2717 - .L_2716)
.L_2716:
        /*0084*/ 	.word	0x00000008
.L_2717:


//--------------------- .nv.info._ZN2at6native61_GLOBAL__N__44eb8e94_28_ForeachBinaryOpScalarList_cu_dda10a6925multi_tensor_apply_kernelINS1_28TensorListScalarListMetadataIbLi1EEENS1_25BinaryOpScalarListFunctorIbLi1ELi1ELi0EEEJSt7dividesIbEEEEvT_T0_DpT1_ --------------------------
	.section	.nv.info._ZN2at6native61_GLOBAL__N__44eb8e94_28_ForeachBinaryOpScalarList_cu_dda10a6925multi_tensor_apply_kernelINS1_28TensorListScalarListMetadataIbLi1EEENS1_25BinaryOpScalarListFunctorIbLi1ELi1ELi0EEEJSt7dividesIbEEEEvT_T0_DpT1_,"",@"SHT_CUDA_INFO"
	.sectionflags	@""
	.align	4


	//----- nvinfo : EIATTR_CUDA_API_VERSION
	.align		4
        /*0000*/ 	.byte	0x04, 0x37
        /*0002*/ 	.short	(.L_2719 - .L_2718)
.L_2718:
        /*0004*/ 	.word	0x00000082


	//----- nvinfo : EIATTR_KPARAM_INFO
	.align		4
.L_2719:
        /*0008*/ 	.byte	0x04, 0x17
        /*000a*/ 	.short	(.L_2721 - .L_2720)
.L_2720:
        /*000c*/ 	.word	0x00000000
        /*0010*/ 	.short	0x0002
        /*0012*/ 	.short	0x0ca1
        /*0014*/ 	.byte	0x00, 0xf0, 0x05, 0x00


	//----- nvinfo : EIATTR_KPARAM_INFO
	.align		4
.L_2721:
        /*0018*/ 	.byte	0x04, 0x17
        /*001a*/ 	.short	(.L_2723 - .L_2722)
.L_2722:
        /*001c*/ 	.word	0x00000000
        /*0020*/ 	.short	0x0001
        /*0022*/ 	.short	0x0ca0
        /*0024*/ 	.byte	0x00, 0xf0, 0x05, 0x00


	//----- nvinfo : EIATTR_KPARAM_INFO
	.align		4
.L_2723:
        /*0028*/ 	.byte	0x04, 0x17
        /*002a*/ 	.short	(.L_2725 - .L_2724)
.L_2724:
        /*002c*/ 	.word	0x00000000
        /*0030*/ 	.short	0x0000
        /*0032*/ 	.short	0x0000
        /*0034*/ 	.byte	0x00, 0xf0, 0x81, 0x32


	//----- nvinfo : EIATTR_SPARSE_MMA_MASK
	.align		4
.L_2725:
        /*0038*/ 	.byte	0x03, 0x50
        /*003a*/ 	.short	0x0000


	//----- nvinfo : EIATTR_MAXREG_COUNT
	.align		4
        /*003c*/ 	.byte	0x03, 0x1b
        /*003e*/ 	.short	0x0080


	//----- nvinfo : EIATTR_MERCURY_ISA_VERSION
	.align		4
        /*0040*/ 	.byte	0x03, 0x5f
        /*0042*/ 	.short	0x0101


	//----- nvinfo : EIATTR_EXIT_INSTR_OFFSETS
	.align		4
        /*0044*/ 	.byte	0x04, 0x1c
        /*0046*/ 	.short	(.L_2727 - .L_2726)


	//   ....[0]....
.L_2726:
        /*0048*/ 	.word	0x00000130


	//   ....[1]....
        /*004c*/ 	.word	0x00000520


	//   ....[2]....
        /*0050*/ 	.word	0x00000580


	//   ....[3]....
        /*0054*/ 	.word	0x00000770


	//----- nvinfo : EIATTR_MAX_THREADS
	.align		4
.L_2727:
        /*0058*/ 	.byte	0x04, 0x05
        /*005a*/ 	.short	(.L_2729 - .L_2728)
.L_2728:
        /*005c*/ 	.word	0x00000200
        /*0060*/ 	.word	0x00000001
        /*0064*/ 	.word	0x00000001


	//----- nvinfo : EIATTR_CRS_STACK_SIZE
	.align		4
.L_2729:
        /*0068*/ 	.byte	0x04, 0x1e
        /*006a*/ 	.short	(.L_2731 - .L_2730)
.L_2730:
        /*006c*/ 	.word	0x00000000


	//----- nvinfo : EIATTR_CBANK_PARAM_SIZE
	.align		4
.L_2731:
        /*0070*/ 	.byte	0x03, 0x19
        /*0072*/ 	.short	0x0ca2


	//----- nvinfo : EIATTR_PARAM_CBANK
	.align		4
        /*0074*/ 	.byte	0x04, 0x0a
        /*0076*/ 	.short	(.L_2733 - .L_2732)
	.align		4
.L_2732:
        /*0078*/ 	.word	index@(.nv.constant0._ZN2at6native61_GLOBAL__N__44eb8e94_28_ForeachBinaryOpScalarList_cu_dda10a6925multi_tensor_apply_kernelINS1_28TensorListScalarListMetadataIbLi1EEENS1_25BinaryOpScalarListFunctorIbLi1ELi1ELi0EEEJSt7dividesIbEEEEvT_T0_DpT1_)
        /*007c*/ 	.short	0x0210
        /*007e*/ 	.short	0x0ca2


	//----- nvinfo : EIATTR_SW_WAR
	.align		4
.L_2733:
        /*0080*/ 	.byte	0x04, 0x36
        /*0082*/ 	.short	(.L_2735 - .L_2734)
.L_2734:
        /*0084*/ 	.word	0x00000008
.L_2735:


//--------------------- .nv.info._ZN2at6native61_GLOBAL__N__44eb8e94_28_ForeachBinaryOpScalarList_cu_dda10a6925multi_tensor_apply_kernelINS1_28TensorListScalarListMetadataIN3c107complexIfEELi1EEENS1_25BinaryOpScalarListFunctorIS6_Li1ELi1ELi0EEEJSt7dividesIS6_EEEEvT_T0_DpT1_ --------------------------
	.section	.nv.info._ZN2at6native61_GLOBAL__N__44eb8e94_28_ForeachBinaryOpScalarList_cu_dda10a6925multi_tensor_apply_kernelINS1_28TensorListScalarListMetadataIN3c107complexIfEELi1EEENS1_25BinaryOpScalarListFunctorIS6_Li1ELi1ELi0EEEJSt7dividesIS6_EEEEvT_T0_DpT1_,"",@"SHT_CUDA_INFO"
	.sectionflags	@""
	.align	4


	//----- nvinfo : EIATTR_CUDA_API_VERSION
	.align		4
        /*0000*/ 	.byte	0x04, 0x37
        /*0002*/ 	.short	(.L_2737 - .L_2736)
.L_2736:
        /*0004*/ 	.word	0x00000082


	//----- nvinfo : EIATTR_KPARAM_INFO
	.align		4
.L_2737:
        /*0008*/ 	.byte	0x04, 0x17
        /*000a*/ 	.short	(.L_2739 - .L_2738)
.L_2738:
        /*000c*/ 	.word	0x00000000
        /*0010*/ 	.short	0x0002
        /*0012*/ 	.short	0x0f41
        /*0014*/ 	.byte	0x00, 0xf0, 0x05, 0x00


	//----- nvinfo : EIATTR_KPARAM_INFO
	.align		4
.L_2739:
        /*0018*/ 	.byte	0x04, 0x17
        /*001a*/ 	.short	(.L_2741 - .L_2740)
.L_2740:
        /*001c*/ 	.word	0x00000000
        /*0020*/ 	.short	0x0001
        /*0022*/ 	.short	0x0f40
        /*0024*/ 	.byte	0x00, 0xf0, 0x05, 0x00


	//----- nvinfo : EIATTR_KPARAM_INFO
	.align		4
.L_2741:
        /*0028*/ 	.byte	0x04, 0x17
        /*002a*/ 	.short	(.L_2743 - .L_2742)
.L_2742:
        /*002c*/ 	.word	0x00000000
        /*0030*/ 	.short	0x0000
        /*0032*/ 	.short	0x0000
        /*0034*/ 	.byte	0x00, 0xf0, 0x01, 0x3d


	//----- nvinfo : EIATTR_SPARSE_MMA_MASK
	.align		4
.L_2743:
        /*0038*/ 	.byte	0x03, 0x50
        /*003a*/ 	.short	0x0000


	//----- nvinfo : EIATTR_MAXREG_COUNT
	.align		4
        /*003c*/ 	.byte	0x03, 0x1b
        /*003e*/ 	.short	0x0080


	//----- nvinfo : EIATTR_MERCURY_ISA_VERSION
	.align		4
        /*0040*/ 	.byte	0x03, 0x5f
        /*0042*/ 	.short	0x0101


	//----- nvinfo : EIATTR_EXIT_INSTR_OFFSETS
	.align		4
        /*0044*/ 	.byte	0x04, 0x1c
        /*0046*/ 	.short	(.L_2745 - .L_2744)


	//   ....[0]....
.L_2744:
        /*0048*/ 	.word	0x00000180


	//   ....[1]....
        /*004c*/ 	.word	0x00000bc0


	//   ....[2]....
        /*0050*/ 	.word	0x00000c20


	//   ....[3]....
        /*0054*/ 	.word	0x000013a0


	//----- nvinfo : EIATTR_MAX_THREADS
	.align		4
.L_2745:
        /*0058*/ 	.byte	0x04, 0x05
        /*005a*/ 	.short	(.L_2747 - .L_2746)
.L_2746:
        /*005c*/ 	.word	0x00000200
        /*0060*/ 	.word	0x00000001
        /*0064*/ 	.word	0x00000001


	//----- nvinfo : EIATTR_CRS_STACK_SIZE
	.align		4
.L_2747:
        /*0068*/ 	.byte	0x04, 0x1e
        /*006a*/ 	.short	(.L_2749 - .L_2748)
.L_2748:
        /*006c*/ 	.word	0x00000000


	//----- nvinfo : EIATTR_CBANK_PARAM_SIZE
	.align		4
.L_2749:
        /*0070*/ 	.byte	0x03, 0x19
        /*0072*/ 	.short	0x0f42


	//----- nvinfo : EIATTR_PARAM_CBANK
	.align		4
        /*0074*/ 	.byte	0x04, 0x0a
        /*0076*/ 	.short	(.L_2751 - .L_2750)
	.align		4
.L_2750:
        /*0078*/ 	.word	index@(.nv.constant0._ZN2at6native61_GLOBAL__N__44eb8e94_28_ForeachBinaryOpScalarList_cu_dda10a6925multi_tensor_apply_kernelINS1_28TensorListScalarListMetadataIN3c107complexIfEELi1EEENS1_25BinaryOpScalarListFunctorIS6_Li1ELi1ELi0EEEJSt7dividesIS6_EEEEvT_T0_DpT1_)
        /*007c*/ 	.short	0x0210
        /*007e*/ 	.short	0x0f42


	//----- nvinfo : EIATTR_SW_WAR
	.align		4
.L_2751:
        /*0080*/ 	.byte	0x04, 0x36
        /*0082*/ 	.short	(.L_2753 - .L_2752)
.L_2752:
        /*0084*/ 	.word	0x00000008
.L_2753:


//--------------------- .nv.info._ZN2at6native61_GLOBAL__N__44eb8e94_28_ForeachBinaryOpScalarList_cu_dda10a6925multi_tensor_apply_kernelINS1_28TensorListScalarListMetadataIN3c107complexIdEELi1EEENS1_25BinaryOpScalarListFunctorIS6_Li1ELi1ELi0EEEJSt7dividesIS6_EEEEvT_T0_DpT1_ --------------------------
	.section	.nv.info._ZN2at6native61_GLOBAL__N__44eb8e94_28_ForeachBinaryOpScalarList_cu_dda10a6925multi_tensor_apply_kernelINS1_28TensorListScalarListMetadataIN3c107complexIdEELi1EEENS1_25BinaryOpScalarListFunctorIS6_Li1ELi1ELi0EEEJSt7dividesIS6_EEEEvT_T0_DpT1_,"",@"SHT_CUDA_INFO"
	.sectionflags	@""
	.align	4


	//----- nvinfo : EIATTR_CUDA_API_VERSION
	.align		4
        /*0000*/ 	.byte	0x04, 0x37
        /*0002*/ 	.short	(.L_2755 - .L_2754)
.L_2754:
        /*0004*/ 	.word	0x00000082


	//----- nvinfo : EIATTR_KPARAM_INFO
	.align		4
.L_2755:
        /*0008*/ 	.byte	0x04, 0x17
        /*000a*/ 	.short	(.L_2757 - .L_2756)
.L_2756:
        /*000c*/ 	.word	0x00000000
        /*0010*/ 	.short	0x0002
        /*0012*/ 	.short	0x0f41
        /*0014*/ 	.byte	0x00, 0xf0, 0x05, 0x00


	//----- nvinfo : EIATTR_KPARAM_INFO
	.align		4
.L_2757:
        /*0018*/ 	.byte	0x04, 0x17
        /*001a*/ 	.short	(.L_2759 - .L_2758)
.L_2758:
        /*001c*/ 	.word	0x00000000
        /*0020*/ 	.short	0x0001
        /*0022*/ 	.short	0x0f40
        /*0024*/ 	.byte	0x00, 0xf0, 0x05, 0x00


	//----- nvinfo : EIATTR_KPARAM_INFO
	.align		4
.L_2759:
        /*0028*/ 	.byte	0x04, 0x17
        /*002a*/ 	.short	(.L_2761 - .L_2760)
.L_2760:
        /*002c*/ 	.word	0x00000000
        /*0030*/ 	.short	0x0000
        /*0032*/ 	.short	0x0000
        /*0034*/ 	.byte	0x00, 0xf0, 0x01, 0x3d


	//----- nvinfo : EIATTR_SPARSE_MMA_MASK
	.align		4
.L_2761:
        /*0038*/ 	.byte	0x03, 0x50
        /*003a*/ 	.short	0x0000


	//----- nvinfo : EIATTR_MAXREG_COUNT
	.align		4
        /*003c*/ 	.byte	0x03, 0x1b
        /*003e*/ 	.short	0x0080


	//----- nvinfo : EIATTR_MERCURY_ISA_VERSION
	.align		4
        /*0040*/ 	.byte	0x03, 0x5f
        /*0042*/ 	.short	0x0101


	//----- nvinfo : EIATTR_EXIT_INSTR_OFFSETS
	.align		4
        /*0044*/ 	.byte	0x04, 0x1c
        /*0046*/ 	.short	(.L_2763 - .L_2762)


	//   ....[0]....
.L_2762:
        /*0048*/ 	.word	0x00000180


	//   ....[1]....
        /*004c*/ 	.word	0x00001a10


	//   ....[2]....
        /*0050*/ 	.word	0x00001a70


	//   ....[3]....
        /*0054*/ 	.word	0x00002fa0


	//----- nvinfo : EIATTR_MAX_THREADS
	.align		4
.L_2763:
        /*0058*/ 	.byte	0x04, 0x05
        /*005a*/ 	.short	(.L_2765 - .L_2764)
.L_2764:
        /*005c*/ 	.word	0x00000200
        /*0060*/ 	.word	0x00000001
        /*0064*/ 	.word	0x00000001


	//----- nvinfo : EIATTR_CRS_STACK_SIZE
	.align		4
.L_2765:
        /*0068*/ 	.byte	0x04, 0x1e
        /*006a*/ 	.short	(.L_2767 - .L_2766)
.L_2766:
        /*006c*/ 	.word	0x00000000


	//----- nvinfo : EIATTR_CBANK_PARAM_SIZE
	.align		4
.L_2767:
        /*0070*/ 	.byte	0x03, 0x19
        /*0072*/ 	.short	0x0f42


	//----- nvinfo : EIATTR_PARAM_CBANK
	.align		4
        /*0074*/ 	.byte	0x04, 0x0a
        /*0076*/ 	.short	(.L_2769 - .L_2768)
	.align		4
.L_2768:
        /*0078*/ 	.word	index@(.nv.constant0._ZN2at6native61_GLOBAL__N__44eb8e94_28_ForeachBinaryOpScalarList_cu_dda10a6925multi_tensor_apply_kernelINS1_28TensorListScalarListMetadataIN3c107complexIdEELi1EEENS1_25BinaryOpScalarListFunctorIS6_Li1ELi1ELi0EEEJSt7dividesIS6_EEEEvT_T0_DpT1_)
        /*007c*/ 	.short	0x0210
        /*007e*/ 	.short	0x0f42


	//----- nvinfo : EIATTR_SW_WAR
	.align		4
.L_2769:
        /*0080*/ 	.byte	0x04, 0x36
        /*0082*/ 	.short	(.L_2771 - .L_2770)
.L_2770:
        /*0084*/ 	.word	0x00000008
.L_2771:


//--------------------- .nv.info._ZN2at6native61_GLOBAL__N__44eb8e94_28_ForeachBinaryOpScalarList_cu_dda10a6925multi_tensor_apply_kernelINS1_28TensorListScalarListMetadataIfLi1EEENS1_25BinaryOpScalarListFunctorIfLi1ELi1ELi0EEEJSt7dividesIfEEEEvT_T0_DpT1_ --------------------------
	.section	.nv.info._ZN2at6native61_GLOBAL__N__44eb8e94_28_ForeachBinaryOpScalarList_cu_dda10a6925multi_tensor_apply_kernelINS1_28TensorListScalarListMetadataIfLi1EEENS1_25BinaryOpScalarListFunctorIfLi1ELi1ELi0EEEJSt7dividesIfEEEEvT_T0_DpT1_,"",@"SHT_CUDA_INFO"
	.sectionflags	@""
	.align	4


	//----- nvinfo : EIATTR_CUDA_API_VERSION
	.align		4
        /*0000*/ 	.byte	0x04, 0x37
        /*0002*/ 	.short	(.L_2773 - .L_2772)
.L_2772:
        /*0004*/ 	.word	0x00000082


	//----- nvinfo : EIATTR_KPARAM_INFO
	.align		4
.L_2773:
        /*0008*/ 	.byte	0x04, 0x17
        /*000a*/ 	.short	(.L_2775 - .L_2774)
.L_2774:
        /*000c*/ 	.word	0x00000000
        /*0010*/ 	.short	0x0002
        /*0012*/ 	.short	0x0dc1
        /*0014*/ 	.byte	0x00, 0xf0, 0x05, 0x00


	//----- nvinfo : EIATTR_KPARAM_INFO
	.align		4
.L_2775:
        /*0018*/ 	.byte	0x04, 0x17
        /*001a*/ 	.short	(.L_2777 - .L_2776)
.L_2776:
        /*001c*/ 	.word	0x00000000
        /*0020*/ 	.short	0x0001
        /*0022*/ 	.short	0x0dc0
        /*0024*/ 	.byte	0x00, 0xf0, 0x05, 0x00


	//----- nvinfo : EIATTR_KPARAM_INFO
	.align		4
.L_2777:
        /*0028*/ 	.byte	0x04, 0x17
        /*002a*/ 	.short	(.L_2779 - .L_2778)
.L_2778:
        /*002c*/ 	.word	0x00000000
        /*0030*/ 	.short	0x0000
        /*0032*/ 	.short	0x0000
        /*0034*/ 	.byte	0x00, 0xf0, 0x01, 0x37


	//----- nvinfo : EIATTR_SPARSE_MMA_MASK
	.align		4
.L_2779:
        /*0038*/ 	.byte	0x03, 0x50
        /*003a*/ 	.short	0x0000


	//----- nvinfo : EIATTR_MAXREG_COUNT
	.align		4
        /*003c*/ 	.byte	0x03, 0x1b
        /*003e*/ 	.short	0x0080


	//----- nvinfo : EIATTR_MERCURY_ISA_VERSION
	.align		4
        /*0040*/ 	.byte	0x03, 0x5f
        /*0042*/ 	.short	0x0101


	//----- nvinfo : EIATTR_EXIT_INSTR_OFFSETS
	.align		4
        /*0044*/ 	.byte	0x04, 0x1c
        /*0046*/ 	.short	(.L_2781 - .L_2780)


	//   ....[0]....
.L_2780:
        /*0048*/ 	.word	0x00000170


	//   ....[1]....
        /*004c*/ 	.word	0x00000510


	//   ....[2]....
        /*0050*/ 	.word	0x00000570


	//   ....[3]....
        /*0054*/ 	.word	0x000006c0


	//----- nvinfo : EIATTR_MAX_THREADS
	.align		4
.L_2781:
        /*0058*/ 	.byte	0x04, 0x05
        /*005a*/ 	.short	(.L_2783 - .L_2782)
.L_2782:
        /*005c*/ 	.word	0x00000200
        /*0060*/ 	.word	0x00000001
        /*0064*/ 	.word	0x00000001


	//----- nvinfo : EIATTR_CRS_STACK_SIZE
	.align		4
.L_2783:
        /*0068*/ 	.byte	0x04, 0x1e
        /*006a*/ 	.short	(.L_2785 - .L_2784)
.L_2784:
        /*006c*/ 	.word	0x00000000


	//----- nvinfo : EIATTR_CBANK_PARAM_SIZE
	.align		4
.L_2785:
        /*0070*/ 	.byte	0x03, 0x19
        /*0072*/ 	.short	0x0dc2


	//----- nvinfo : EIATTR_PARAM_CBANK
	.align		4
        /*0074*/ 	.byte	0x04, 0x0a
        /*0076*/ 	.short	(.L_2787 - .L_2786)
	.align		4
.L_2786:
        /*0078*/ 	.word	index@(.nv.constant0._ZN2at6native61_GLOBAL__N__44eb8e94_28_ForeachBinaryOpScalarList_cu_dda10a6925multi_tensor_apply_kernelINS1_28TensorListScalarListMetadataIfLi1EEENS1_25BinaryOpScalarListFunctorIfLi1ELi1ELi0EEEJSt7dividesIfEEEEvT_T0_DpT1_)
        /*007c*/ 	.short	0x0210
        /*007e*/ 	.short	0x0dc2


	//----- nvinfo : EIATTR_SW_WAR
	.align		4
.L_2787:
        /*0080*/ 	.byte	0x04, 0x36
        /*0082*/ 	.short	(.L_2789 - .L_2788)
.L_2788:
        /*0084*/ 	.word	0x00000008
.L_2789:


//--------------------- .nv.info._ZN2at6native61_GLOBAL__N__44eb8e94_28_ForeachBinaryOpScalarList_cu_dda10a6925multi_tensor_apply_kernelINS1_28TensorListScalarListMetadataIdLi1EEENS1_25BinaryOpScalarListFunctorIdLi1ELi1ELi0EEEJSt7dividesIdEEEEvT_T0_DpT1_ --------------------------
	.section	.nv.info._ZN2at6native61_GLOBAL__N__44eb8e94_28_ForeachBinaryOpScalarList_cu_dda10a6925multi_tensor_apply_kernelINS1_28TensorListScalarListMetadataIdLi1EEENS1_25BinaryOpScalarListFunctorIdLi1ELi1ELi0EEEJSt7dividesIdEEEEvT_T0_DpT1_,"",@"SHT_CUDA_INFO"
	.sectionflags	@""
	.align	4


	//----- nvinfo : EIATTR_CUDA_API_VERSION
	.align		4
        /*0000*/ 	.byte	0x04, 0x37
        /*0002*/ 	.short	(.L_2791 - .L_2790)
.L_2790:
        /*0004*/ 	.word	0x00000082


	//----- nvinfo : EIATTR_KPARAM_INFO
	.align		4
.L_2791:
        /*0008*/ 	.byte	0x04, 0x17
        /*000a*/ 	.short	(.L_2793 - .L_2792)
.L_2792:
        /*000c*/ 	.word	0x00000000
        /*0010*/ 	.short	0x0002
        /*0012*/ 	.short	0x0f41
        /*0014*/ 	.byte	0x00, 0xf0, 0x05, 0x00


	//----- nvinfo : EIATTR_KPARAM_INFO
	.align		4
.L_2793:
        /*0018*/ 	.byte	0x04, 0x17
        /*001a*/ 	.short	(.L_2795 - .L_2794)
.L_2794:
        /*001c*/ 	.word	0x00000000
        /*0020*/ 	.short	0x0001
        /*0022*/ 	.short	0x0f40
        /*0024*/ 	.byte	0x00, 0xf0, 0x05, 0x00


	//----- nvinfo : EIATTR_KPARAM_INFO
	.align		4
.L_2795:
        /*0028*/ 	.byte	0x04, 0x17
        /*002a*/ 	.short	(.L_2797 - .L_2796)
.L_2796:
        /*002c*/ 	.word	0x00000000
        /*0030*/ 	.short	0x0000
        /*0032*/ 	.short	0x0000
        /*0034*/ 	.byte	0x00, 0xf0, 0x01, 0x3d


	//----- nvinfo : EIATTR_SPARSE_MMA_MASK
	.align		4
.L_2797:
        /*0038*/ 	.byte	0x03, 0x50
        /*003a*/ 	.short	0x0000


	//----- nvinfo : EIATTR_MAXREG_COUNT
	.align		4
        /*003c*/ 	.byte	0x03, 0x1b
        /*003e*/ 	.short	0x0080


	//----- nvinfo : EIATTR_MERCURY_ISA_VERSION
	.align		4
        /*0040*/ 	.byte	0x03, 0x5f
        /*0042*/ 	.short	0x0101


	//----- nvinfo : EIATTR_EXIT_INSTR_OFFSETS
	.align		4
        /*0044*/ 	.byte	0x04, 0x1c
        /*0046*/ 	.short	(.L_2799 - .L_2798)


	//   ....[0]....
.L_2798:
        /*0048*/ 	.word	0x00000150


	//   ....[1]....
        /*004c*/ 	.word	0x00000ac0


	//   ....[2]....
        /*0050*/ 	.word	0x00000b20


	//   ....[3]....
        /*0054*/ 	.word	0x00001240


	//----- nvinfo : EIATTR_MAX_THREADS
	.align		4
.L_2799:
        /*0058*/ 	.byte	0x04, 0x05
        /*005a*/ 	.short	(.L_2801 - .L_2800)
.L_2800:
        /*005c*/ 	.word	0x00000200
        /*0060*/ 	.word	0x00000001
        /*0064*/ 	.word	0x00000001


	//----- nvinfo : EIATTR_CRS_STACK_SIZE
	.align		4
.L_2801:
        /*0068*/ 	.byte	0x04, 0x1e
        /*006a*/ 	.short	(.L_2803 - .L_2802)
.L_2802:
        /*006c*/ 	.word	0x00000000


	//----- nvinfo : EIATTR_CBANK_PARAM_SIZE
	.align		4
.L_2803:
        /*0070*/ 	.byte	0x03, 0x19
        /*0072*/ 	.short	0x0f42


	//----- nvinfo : EIATTR_PARAM_CBANK
	.align		4
        /*0074*/ 	.byte	0x04, 0x0a
        /*0076*/ 	.short	(.L_2805 - .L_2804)
	.align		4
.L_2804:
        /*0078*/ 	.word	index@(.nv.constant0._ZN2at6native61_GLOBAL__N__44eb8e94_28_ForeachBinaryOpScalarList_cu_dda10a6925multi_tensor_apply_kernelINS1_28TensorListScalarListMetadataIdLi1EEENS1_25BinaryOpScalarListFunctorIdLi1ELi1ELi0EEEJSt7dividesIdEEEEvT_T0_DpT1_)
        /*007c*/ 	.short	0x0210
        /*007e*/ 	.short	0x0f42


	//----- nvinfo : EIATTR_SW_WAR
	.align		4
.L_2805:
        /*0080*/ 	.byte	0x04, 0x36
        /*0082*/ 	.short	(.L_2807 - .L_2806)
.L_2806:
        /*0084*/ 	.word	0x00000008
.L_2807:


//--------------------- .nv.info._ZN2at6native61_GLOBAL__N__44eb8e94_28_ForeachBinaryOpScalarList_cu_dda10a6925multi_tensor_apply_kernelINS1_28TensorListScalarListMetadataIsLi1EEENS1_25BinaryOpScalarListFunctorIsLi1ELi1ELi0EEEJSt7dividesIsEEEEvT_T0_DpT1_ --------------------------
	.section	.nv.info._ZN2at6native61_GLOBAL__N__44eb8e94_28_ForeachBinaryOpScalarList_cu_dda10a6925multi_tensor_apply_kernelINS1_28TensorListScalarListMetadataIsLi1EEENS1_25BinaryOpScalarListFunctorIsLi1ELi1ELi0EEEJSt7dividesIsEEEEvT_T0_DpT1_,"",@"SHT_CUDA_INFO"
	.sectionflags	@""
	.align	4


	//----- nvinfo : EIATTR_CUDA_API_VERSION
	.align		4
        /*0000*/ 	.byte	0x04, 0x37
        /*0002*/ 	.short	(.L_2809 - .L_2808)
.L_2808:
        /*0004*/ 	.word	0x00000082


	//----- nvinfo : EIATTR_KPARAM_INFO
	.align		4
.L_2809:
        /*0008*/ 	.byte	0x04, 0x17
        /*000a*/ 	.short	(.L_2811 - .L_2810)
.L_2810:
        /*000c*/ 	.word	0x00000000
        /*0010*/ 	.short	0x0002
        /*0012*/ 	.short	0x0d01
        /*0014*/ 	.byte	0x00, 0xf0, 0x05, 0x00


	//----- nvinfo : EIATTR_KPARAM_INFO
	.align		4
.L_2811:
        /*0018*/ 	.byte	0x04, 0x17
        /*001a*/ 	.short	(.L_2813 - .L_2812)
.L_2812:
        /*001c*/ 	.word	0x00000000
        /*0020*/ 	.short	0x0001
        /*0022*/ 	.short	0x0d00
        /*0024*/ 	.byte	0x00, 0xf0, 0x05, 0x00


	//----- nvinfo : EIATTR_KPARAM_INFO
	.align		4
.L_2813:
        /*0028*/ 	.byte	0x04, 0x17
        /*002a*/ 	.short	(.L_2815 - .L_2814)
.L_2814:
        /*002c*/ 	.word	0x00000000
        /*0030*/ 	.short	0x0000
        /*0032*/ 	.short	0x0000
        /*0034*/ 	.byte	0x00, 0xf0, 0x01, 0x34


	//----- nvinfo : EIATTR_SPARSE_MMA_MASK
	.align		4
.L_2815:
        /*0038*/ 	.byte	0x03, 0x50
        /*003a*/ 	.short	0x0000


	//----- nvinfo : EIATTR_MAXREG_COUNT
	.align		4
        /*003c*/ 	.byte	0x03, 0x1b
        /*003e*/ 	.short	0x0080


	//----- nvinfo : EIATTR_MERCURY_ISA_VERSION
	.align		4
        /*0040*/ 	.byte	0x03, 0x5f
        /*0042*/ 	.short	0x0101


	//----- nvinfo : EIATTR_EXIT_INSTR_OFFSETS
	.align		4
        /*0044*/ 	.byte	0x04, 0x1c
        /*0046*/ 	.short	(.L_2817 - .L_2816)


	//   ....[0]....
.L_2816:
        /*0048*/ 	.word	0x00000170


	//   ....[1]....
        /*004c*/ 	.word	0x00000970


	//   ....[2]....
        /*0050*/ 	.word	0x000009d0


	//   ....[3]....
        /*0054*/ 	.word	0x00000fc0


	//----- nvinfo : EIATTR_MAX_THREADS
	.align		4
.L_2817:
        /*0058*/ 	.byte	0x04, 0x05
        /*005a*/ 	.short	(.L_2819 - .L_2818)
.L_2818:
        /*005c*/ 	.word	0x00000200
        /*0060*/ 	.word	0x00000001
        /*0064*/ 	.word	0x00000001


	//----- nvinfo : EIATTR_CRS_STACK_SIZE
	.align		4
.L_2819:
        /*0068*/ 	.byte	0x04, 0x1e
        /*006a*/ 	.short	(.L_2821 - .L_2820)
.L_2820:
        /*006c*/ 	.word	0x00000000


	//----- nvinfo : EIATTR_CBANK_PARAM_SIZE
	.align		4
.L_2821:
        /*0070*/ 	.byte	0x03, 0x19
        /*0072*/ 	.short	0x0d02


	//----- nvinfo : EIATTR_PARAM_CBANK
	.align		4
        /*0074*/ 	.byte	0x04, 0x0a
        /*0076*/ 	.short	(.L_2823 - .L_2822)
	.align		4
.L_2822:
        /*0078*/ 	.word	index@(.nv.constant0._ZN2at6native61_GLOBAL__N__44eb8e94_28_ForeachBinaryOpScalarList_cu_dda10a6925multi_tensor_apply_kernelINS1_28TensorListScalarListMetadataIsLi1EEENS1_25BinaryOpScalarListFunctorIsLi1ELi1ELi0EEEJSt7dividesIsEEEEvT_T0_DpT1_)
        /*007c*/ 	.short	0x0210
        /*007e*/ 	.short	0x0d02


	//----- nvinfo : EIATTR_SW_WAR
	.align		4
.L_2823:
        /*0080*/ 	.byte	0x04, 0x36
        /*0082*/ 	.short	(.L_2825 - .L_2824)
.L_2824:
        /*0084*/ 	.word	0x00000008
.L_2825:


//--------------------- .nv.info._ZN2at6native61_GLOBAL__N__44eb8e94_28_ForeachBinaryOpScalarList_cu_dda10a6925multi_tensor_apply_kernelINS1_28TensorListScalarListMetadataIlLi1EEENS1_25BinaryOpScalarListFunctorIlLi1ELi1ELi0EEEJSt7dividesIlEEEEvT_T0_DpT1_ --------------------------
	.section	.nv.info._ZN2at6native61_GLOBAL__N__44eb8e94_28_ForeachBinaryOpScalarList_cu_dda10a6925multi_tensor_apply_kernelINS1_28TensorListScalarListMetadataIlLi1EEENS1_25BinaryOpScalarListFunctorIlLi1ELi1ELi0EEEJSt7dividesIlEEEEvT_T0_DpT1_,"",@"SHT_CUDA_INFO"
	.sectionflags	@""
	.align	4


	//----- nvinfo : EIATTR_CUDA_API_VERSION
	.align		4
        /*0000*/ 	.byte	0x04, 0x37
        /*0002*/ 	.short	(.L_2827 - .L_2826)
.L_2826:
        /*0004*/ 	.word	0x00000082


	//----- nvinfo : EIATTR_KPARAM_INFO
	.align		4
.L_2827:
        /*0008*/ 	.byte	0x04, 0x17
        /*000a*/ 	.short	(.L_2829 - .L_2828)
.L_2828:
        /*000c*/ 	.word	0x00000000
        /*0010*/ 	.short	0x0002
        /*0012*/ 	.short	0x0f41
        /*0014*/ 	.byte	0x00, 0xf0, 0x05, 0x00


	//----- nvinfo : EIATTR_KPARAM_INFO
	.align		4
.L_2829:
        /*0018*/ 	.byte	0x04, 0x17
        /*001a*/ 	.short	(.L_2831 - .L_2830)
.L_2830:
        /*001c*/ 	.word	0x00000000
        /*0020*/ 	.short	0x0001
        /*0022*/ 	.short	0x0f40
        /*0024*/ 	.byte	0x00, 0xf0, 0x05, 0x00


	//----- nvinfo : EIATTR_KPARAM_INFO
	.align		4
.L_2831:
        /*0028*/ 	.byte	0x04, 0x17
        /*002a*/ 	.short	(.L_2833 - .L_2832)
.L_2832:
        /*002c*/ 	.word	0x00000000
        /*0030*/ 	.short	0x0000
        /*0032*/ 	.short	0x0000
        /*0034*/ 	.byte	0x00, 0xf0, 0x01, 0x3d


	//----- nvinfo : EIATTR_SPARSE_MMA_MASK
	.align		4
.L_2833:
        /*0038*/ 	.byte	0x03, 0x50
        /*003a*/ 	.short	0x0000


	//----- nvinfo : EIATTR_MAXREG_COUNT
	.align		4
        /*003c*/ 	.byte	0x03, 0x1b
        /*003e*/ 	.short	0x0080


	//----- nvinfo : EIATTR_MERCURY_ISA_VERSION
	.align		4
        /*0040*/ 	.byte	0x03, 0x5f
        /*0042*/ 	.short	0x0101


	//----- nvinfo : EIATTR_EXIT_INSTR_OFFSETS
	.align		4
        /*0044*/ 	.byte	0x04, 0x1c
        /*0046*/ 	.short	(.L_2835 - .L_2834)


	//   ....[0]....
.L_2834:
        /*0048*/ 	.word	0x00000170


	//   ....[1]....
        /*004c*/ 	.word	0x00000ea0


	//   ....[2]....
        /*0050*/ 	.word	0x00000f00


	//   ....[3]....
        /*0054*/ 	.word	0x00001980


	//----- nvinfo : EIATTR_MAX_THREADS
	.align		4
.L_2835:
        /*0058*/ 	.byte	0x04, 0x05
        /*005a*/ 	.short	(.L_2837 - .L_2836)
.L_2836:
        /*005c*/ 	.word	0x00000200
        /*0060*/ 	.word	0x00000001
        /*0064*/ 	.word	0x00000001


	//----- nvinfo : EIATTR_CRS_STACK_SIZE
	.align		4
.L_2837:
        /*0068*/ 	.byte	0x04, 0x1e
        /*006a*/ 	.short	(.L_2839 - .L_2838)
.L_2838:
        /*006c*/ 	.word	0x00000000


	//----- nvinfo : EIATTR_CBANK_PARAM_SIZE
	.align		4
.L_2839:
        /*0070*/ 	.byte	0x03, 0x19
        /*0072*/ 	.short	0x0f42


	//----- nvinfo : EIATTR_PARAM_CBANK
	.align		4
        /*0074*/ 	.byte	0x04, 0x0a
        /*0076*/ 	.short	(.L_2841 - .L_2840)
	.align		4
.L_2840:
        /*0078*/ 	.word	index@(.nv.constant0._ZN2at6native61_GLOBAL__N__44eb8e94_28_ForeachBinaryOpScalarList_cu_dda10a6925multi_tensor_apply_kernelINS1_28TensorListScalarListMetadataIlLi1EEENS1_25BinaryOpScalarListFunctorIlLi1ELi1ELi0EEEJSt7dividesIlEEEEvT_T0_DpT1_)
        /*007c*/ 	.short	0x0210
        /*007e*/ 	.short	0x0f42


	//----- nvinfo : EIATTR_SW_WAR
	.align		4
.L_2841:
        /*0080*/ 	.byte	0x04, 0x36
        /*0082*/ 	.short	(.L_2843 - .L_2842)
.L_2842:
        /*0084*/ 	.word	0x00000008
.L_2843:


//--------------------- .nv.info._ZN2at6native61_GLOBAL__N__44eb8e94_28_ForeachBinaryOpScalarList_cu_dda10a6925multi_tensor_apply_kernelINS1_28TensorListScalarListMetadataIiLi1EEENS1_25BinaryOpScalarListFunctorIiLi1ELi1ELi0EEEJSt7dividesIiEEEEvT_T0_DpT1_ --------------------------
	.section	.nv.info._ZN2at6native61_GLOBAL__N__44eb8e94_28_ForeachBinaryOpScalarList_cu_dda10a6925multi_tensor_apply_kernelINS1_28TensorListScalarListMetadataIiLi1EEENS1_25BinaryOpScalarListFunctorIiLi1ELi1ELi0EEEJSt7dividesIiEEEEvT_T0_DpT1_,"",@"SHT_CUDA_INFO"
	.sectionflags	@""
	.align	4


	//----- nvinfo : EIATTR_CUDA_API_VERSION
	.align		4
        /*0000*/ 	.byte	0x04, 0x37
        /*0002*/ 	.short	(.L_2845 - .L_2844)
.L_2844:
        /*0004*/ 	.word	0x00000082


	//----- nvinfo : EIATTR_KPARAM_INFO
	.align		4
.L_2845:
        /*0008*/ 	.byte	0x04, 0x17
        /*000a*/ 	.short	(.L_2847 - .L_2846)
.L_2846:
        /*000c*/ 	.word	0x00000000
        /*0010*/ 	.short	0x0002
        /*0012*/ 	.short	0x0dc1
        /*0014*/ 	.byte	0x00, 0xf0, 0x05, 0x00


	//----- nvinfo : EIATTR_KPARAM_INFO
	.align		4
.L_2847:
        /*0018*/ 	.byte	0x04, 0x17
        /*001a*/ 	.short	(.L_2849 - .L_2848)
.L_2848:
        /*001c*/ 	.word	0x00000000
        /*0020*/ 	.short	0x0001
        /*0022*/ 	.short	0x0dc0
        /*0024*/ 	.byte	0x00, 0xf0, 0x05, 0x00


	//----- nvinfo : EIATTR_KPARAM_INFO
	.align		4
.L_2849:
        /*0028*/ 	.byte	0x04, 0x17
        /*002a*/ 	.short	(.L_2851 - .L_2850)
.L_2850:
        /*002c*/ 	.word	0x00000000
        /*0030*/ 	.short	0x0000
        /*0032*/ 	.short	0x0000
        /*0034*/ 	.byte	0x00, 0xf0, 0x01, 0x37


	//----- nvinfo : EIATTR_SPARSE_MMA_MASK
	.align		4
.L_2851:
        /*0038*/ 	.byte	0x03, 0x50
        /*003a*/ 	.short	0x0000


	//----- nvinfo : EIATTR_MAXREG_COUNT
	.align		4
        /*003c*/ 	.byte	0x03, 0x1b
        /*003e*/ 	.short	0x0080


	//----- nvinfo : EIATTR_MERCURY_ISA_VERSION
	.align		4
        /*0040*/ 	.byte	0x03, 0x5f
        /*0042*/ 	.short	0x0101


	//----- nvinfo : EIATTR_EXIT_INSTR_OFFSETS
	.align		4
        /*0044*/ 	.byte	0x04, 0x1c
        /*0046*/ 	.short	(.L_2853 - .L_2852)


	//   ....[0]....
.L_2852:
        /*0048*/ 	.word	0x00000170


	//   ....[1]....
        /*004c*/ 	.word	0x000008b0


	//   ....[2]....
        /*0050*/ 	.word	0x00000910


	//   ....[3]....
        /*0054*/ 	.word	0x00000e80


	//----- nvinfo : EIATTR_MAX_THREADS
	.align		4
.L_2853:
        /*0058*/ 	.byte	0x04, 0x05
        /*005a*/ 	.short	(.L_2855 - .L_2854)
.L_2854:
        /*005c*/ 	.word	0x00000200
        /*0060*/ 	.word	0x00000001
        /*0064*/ 	.word	0x00000001


	//----- nvinfo : EIATTR_CRS_STACK_SIZE
	.align		4
.L_2855:
        /*0068*/ 	.byte	0x04, 0x1e
        /*006a*/ 	.short	(.L_2857 - .L_2856)
.L_2856:
        /*006c*/ 	.word	0x00000000


	//----- nvinfo : EIATTR_CBANK_PARAM_SIZE
	.align		4
.L_2857:
        /*0070*/ 	.byte	0x03, 0x19
        /*0072*/ 	.short	0x0dc2


	//----- nvinfo : EIATTR_PARAM_CBANK
	.align		4
        /*0074*/ 	.byte	0x04, 0x0a
        /*0076*/ 	.short	(.L_2859 - .L_2858)
	.align		4
.L_2858:
        /*0078*/ 	.word	index@(.nv.constant0._ZN2at6native61_GLOBAL__N__44eb8e94_28_ForeachBinaryOpScalarList_cu_dda10a6925multi_tensor_apply_kernelINS1_28TensorListScalarListMetadataIiLi1EEENS1_25BinaryOpScalarListFunctorIiLi1ELi1ELi0EEEJSt7dividesIiEEEEvT_T0_DpT1_)
        /*007c*/ 	.short	0x0210
        /*007e*/ 	.short	0x0dc2


	//----- nvinfo : EIATTR_SW_WAR
	.align		4
.L_2859:
        /*0080*/ 	.byte	0x04, 0x36
        /*0082*/ 	.short	(.L_2861 - .L_2860)
.L_2860:
        /*0084*/ 	.word	0x00000008
.L_2861:


//--------------------- .nv.info._ZN2at6native61_GLOBAL__N__44eb8e94_28_ForeachBinaryOpScalarList_cu_dda10a6925multi_tensor_apply_kernelINS1_28TensorListScalarListMetadataIaLi1EEENS1_25BinaryOpScalarListFunctorIaLi1ELi1ELi0EEEJSt7dividesIaEEEEvT_T0_DpT1_ --------------------------
	.section	.nv.info._ZN2at6native61_GLOBAL__N__44eb8e94_28_ForeachBinaryOpScalarList_cu_dda10a6925multi_tensor_apply_kernelINS1_28TensorListScalarListMetadataIaLi1EEENS1_25BinaryOpScalarListFunctorIaLi1ELi1ELi0EEEJSt7dividesIaEEEEvT_T0_DpT1_,"",@"SHT_CUDA_INFO"
	.sectionflags	@""
	.align	4


	//----- nvinfo : EIATTR_CUDA_API_VERSION
	.align		4
        /*0000*/ 	.byte	0x04, 0x37
        /*0002*/ 	.short	(.L_2863 - .L_2862)
.L_2862:
        /*0004*/ 	.word	0x00000082


	//----- nvinfo : EIATTR_KPARAM_INFO
	.align		4
.L_2863:
        /*0008*/ 	.byte	0x04, 0x17
        /*000a*/ 	.short	(.L_2865 - .L_2864)
.L_2864:
        /*000c*/ 	.word	0x00000000
        /*0010*/ 	.short	0x0002
        /*0012*/ 	.short	0x0ca1
        /*0014*/ 	.byte	0x00, 0xf0, 0x05, 0x00


	//----- nvinfo : EIATTR_KPARAM_INFO
	.align		4
.L_2865:
        /*0018*/ 	.byte	0x04, 0x17
        /*001a*/ 	.short	(.L_2867 - .L_2866)
.L_2866:
        /*001c*/ 	.word	0x00000000
        /*0020*/ 	.short	0x0001
        /*0022*/ 	.short	0x0ca0
        /*0024*/ 	.byte	0x00, 0xf0, 0x05, 0x00


	//----- nvinfo : EIATTR_KPARAM_INFO
	.align		4
.L_2867:
        /*0028*/ 	.byte	0x04, 0x17
        /*002a*/ 	.short	(.L_2869 - .L_2868)
.L_2868:
        /*002c*/ 	.word	0x00000000
        /*0030*/ 	.short	0x0000
        /*0032*/ 	.short	0x0000
        /*0034*/ 	.byte	0x00, 0xf0, 0x81, 0x32


	//----- nvinfo : EIATTR_SPARSE_MMA_MASK
	.align		4
.L_2869:
        /*0038*/ 	.byte	0x03, 0x50
        /*003a*/ 	.short	0x0000


	//----- nvinfo : EIATTR_MAXREG_COUNT
	.align		4
        /*003c*/ 	.byte	0x03, 0x1b
        /*003e*/ 	.short	0x0080


	//----- nvinfo : EIATTR_MERCURY_ISA_VERSION
	.align		4
        /*0040*/ 	.byte	0x03, 0x5f
        /*0042*/ 	.short	0x0101


	//----- nvinfo : EIATTR_EXIT_INSTR_OFFSETS
	.align		4
        /*0044*/ 	.byte	0x04, 0x1c
        /*0046*/ 	.short	(.L_2871 - .L_2870)


	//   ....[0]....
.L_2870:
        /*0048*/ 	.word	0x00000150


	//   ....[1]....
        /*004c*/ 	.word	0x00000990


	//   ....[2]....
        /*0050*/ 	.word	0x000009f0


	//   ....[3]....
        /*0054*/ 	.word	0x00001010


	//----- nvinfo : EIATTR_MAX_THREADS
	.align		4
.L_2871:
        /*0058*/ 	.byte	0x04, 0x05
        /*005a*/ 	.short	(.L_2873 - .L_2872)
.L_2872:
        /*005c*/ 	.word	0x00000200
        /*0060*/ 	.word	0x00000001
        /*0064*/ 	.word	0x00000001


	//----- nvinfo : EIATTR_CRS_STACK_SIZE
	.align		4
.L_2873:
        /*0068*/ 	.byte	0x04, 0x1e
        /*006a*/ 	.short	(.L_2875 - .L_2874)
.L_2874:
        /*006c*/ 	.word	0x00000000


	//----- nvinfo : EIATTR_CBANK_PARAM_SIZE
	.align		4
.L_2875:
        /*0070*/ 	.byte	0x03, 0x19
        /*0072*/ 	.short	0x0ca2


	//----- nvinfo : EIATTR_PARAM_CBANK
	.align		4
        /*0074*/ 	.byte	0x04, 0x0a
        /*0076*/ 	.short	(.L_2877 - .L_2876)
	.align		4
.L_2876:
        /*0078*/ 	.word	index@(.nv.constant0._ZN2at6native61_GLOBAL__N__44eb8e94_28_ForeachBinaryOpScalarList_cu_dda10a6925multi_tensor_apply_kernelINS1_28TensorListScalarListMetadataIaLi1EEENS1_25BinaryOpScalarListFunctorIaLi1ELi1ELi0EEEJSt7dividesIaEEEEvT_T0_DpT1_)
        /*007c*/ 	.short	0x0210
        /*007e*/ 	.short	0x0ca2


	//----- nvinfo : EIATTR_SW_WAR
	.align		4
.L_2877:
        /*0080*/ 	.byte	0x04, 0x36
        /*0082*/ 	.short	(.L_2879 - .L_2878)
.L_2878:
        /*0084*/ 	.word	0x00000008
.L_2879:


//--------------------- .nv.info._ZN2at6native61_GLOBAL__N__44eb8e94_28_ForeachBinaryOpScalarList_cu_dda10a6925multi_tensor_apply_kernelINS1_28TensorListScalarListMetadataIhLi1EEENS1_25BinaryOpScalarListFunctorIhLi1ELi1ELi0EEEJSt7dividesIhEEEEvT_T0_DpT1_ --------------------------
	.section	.nv.info._ZN2at6native61_GLOBAL__N__44eb8e94_28_ForeachBinaryOpScalarList_cu_dda10a6925multi_tensor_apply_kernelINS1_28TensorListScalarListMetadataIhLi1EEENS1_25BinaryOpScalarListFunctorIhLi1ELi1ELi0EEEJSt7dividesIhEEEEvT_T0_DpT1_,"",@"SHT_CUDA_INFO"
	.sectionflags	@""
	.align	4


	//----- nvinfo : EIATTR_CUDA_API_VERSION
	.align		4
        /*0000*/ 	.byte	0x04, 0x37
        /*0002*/ 	.short	(.L_2881 - .L_2880)
.L_2880:
        /*0004*/ 	.word	0x00000082


	//----- nvinfo : EIATTR_KPARAM_INFO
	.align		4
.L_2881:
        /*0008*/ 	.byte	0x04, 0x17
        /*000a*/ 	.short	(.L_2883 - .L_2882)
.L_2882:
        /*000c*/ 	.word	0x00000000
        /*0010*/ 	.short	0x0002
        /*0012*/ 	.short	0x0ca1
        /*0014*/ 	.byte	0x00, 0xf0, 0x05, 0x00


	//----- nvinfo : EIATTR_KPARAM_INFO
	.align		4
.L_2883:
        /*0018*/ 	.byte	0x04, 0x17
        /*001a*/ 	.short	(.L_2885 - .L_2884)
.L_2884:
        /*001c*/ 	.word	0x00000000
        /*0020*/ 	.short	0x0001
        /*0022*/ 	.short	0x0ca0
        /*0024*/ 	.byte	0x00, 0xf0, 0x05, 0x00


	//----- nvinfo : EIATTR_KPARAM_INFO
	.align		4
.L_2885:
        /*0028*/ 	.byte	0x04, 0x17
        /*002a*/ 	.short	(.L_2887 - .L_2886)
.L_2886:
        /*002c*/ 	.word	0x00000000
        /*0030*/ 	.short	0x0000
        /*0032*/ 	.short	0x0000
        /*0034*/ 	.byte	0x00, 0xf0, 0x81, 0x32


	//----- nvinfo : EIATTR_SPARSE_MMA_MASK
	.align		4
.L_2887:
        /*0038*/ 	.byte	0x03, 0x50
        /*003a*/ 	.short	0x0000


	//----- nvinfo : EIATTR_MAXREG_COUNT
	.align		4
        /*003c*/ 	.byte	0x03, 0x1b
        /*003e*/ 	.short	0x0080


	//----- nvinfo : EIATTR_MERCURY_ISA_VERSION
	.align		4
        /*0040*/ 	.byte	0x03, 0x5f
        /*0042*/ 	.short	0x0101


	//----- nvinfo : EIATTR_EXIT_INSTR_OFFSETS
	.align		4
        /*0044*/ 	.byte	0x04, 0x1c
        /*0046*/ 	.short	(.L_2889 - .L_2888)


	//   ....[0]....
.L_2888:
        /*0048*/ 	.word	0x00000150


	//   ....[1]....
        /*004c*/ 	.word	0x000005b0


	//   ....[2]....
        /*0050*/ 	.word	0x00000610


	//   ....[3]....
        /*0054*/ 	.word	0x00000870


	//----- nvinfo : EIATTR_MAX_THREADS
	.align		4
.L_2889:
        /*0058*/ 	.byte	0x04, 0x05
        /*005a*/ 	.short	(.L_2891 - .L_2890)
.L_2890:
        /*005c*/ 	.word	0x00000200
        /*0060*/ 	.word	0x00000001
        /*0064*/ 	.word	0x00000001


	//----- nvinfo : EIATTR_CRS_STACK_SIZE
	.align		4
.L_2891:
        /*0068*/ 	.byte	0x04, 0x1e
        /*006a*/ 	.short	(.L_2893 - .L_2892)
.L_2892:
        /*006c*/ 	.word	0x00000000


	//----- nvinfo : EIATTR_CBANK_PARAM_SIZE
	.align		4
.L_2893:
        /*0070*/ 	.byte	0x03, 0x19
        /*0072*/ 	.short	0x0ca2


	//----- nvinfo : EIATTR_PARAM_CBANK
	.align		4
        /*0074*/ 	.byte	0x04, 0x0a
        /*0076*/ 	.short	(.L_2895 - .L_2894)
	.align		4
.L_2894:
        /*0078*/ 	.word	index@(.nv.constant0._ZN2at6native61_GLOBAL__N__44eb8e94_28_ForeachBinaryOpScalarList_cu_dda10a6925multi_tensor_apply_kernelINS1_28TensorListScalarListMetadataIhLi1EEENS1_25BinaryOpScalarListFunctorIhLi1ELi1ELi0EEEJSt7dividesIhEEEEvT_T0_DpT1_)
        /*007c*/ 	.short	0x0210
        /*007e*/ 	.short	0x0ca2


	//----- nvinfo : EIATTR_SW_WAR
	.align		4
.L_2895:
        /*0080*/ 	.byte	0x04, 0x36
        /*0082*/ 	.short	(.L_2897 - .L_2896)
.L_2896:
        /*0084*/ 	.word	0x00000008
.L_2897:


//--------------------- .nv.info._ZN2at6native61_GLOBAL__N__44eb8e94_28_ForeachBinaryOpScalarList_cu_dda10a6925multi_tensor_apply_kernelINS1_28TensorListScalarListMetadataIfLi2EEENS1_25BinaryOpScalarListFunctorIN3c108BFloat16ELi2ELi1ELi1EEEJSt10multipliesIfEEEEvT_T0_DpT1_ --------------------------
	.section	.nv.info._ZN2at6native61_GLOBAL__N__44eb8e94_28_ForeachBinaryOpScalarList_cu_dda10a6925multi_tensor_apply_kernelINS1_28TensorListScalarListMetadataIfLi2EEENS1_25BinaryOpScalarListFunctorIN3c108BFloat16ELi2ELi1ELi1EEEJSt10multipliesIfEEEEvT_T0_DpT1_,"",@"SHT_CUDA_INFO"
	.sectionflags	@""
	.align	4


	//----- nvinfo : EIATTR_CUDA_API_VERSION
	.align		4
        /*0000*/ 	.byte	0x04, 0x37
        /*0002*/ 	.short	(.L_2899 - .L_2898)
.L_2898:
        /*0004*/ 	.word	0x00000082


	//----- nvinfo : EIATTR_KPARAM_INFO
	.align		4
.L_2899:
        /*0008*/ 	.byte	0x04, 0x17
        /*000a*/ 	.short	(.L_2901 - .L_2900)
.L_2900:
        /*000c*/ 	.word	0x00000000
        /*0010*/ 	.short	0x0002
        /*0012*/ 	.short	0x0d41
        /*0014*/ 	.byte	0x00, 0xf0, 0x05, 0x00


	//----- nvinfo : EIATTR_KPARAM_INFO
	.align		4
.L_2901:
        /*0018*/ 	.byte	0x04, 0x17
        /*001a*/ 	.short	(.L_2903 - .L_2902)
.L_2902:
        /*001c*/ 	.word	0x00000000
        /*0020*/ 	.short	0x0001
        /*0022*/ 	.short	0x0d40
        /*0024*/ 	.byte	0x00, 0xf0, 0x05, 0x00


	//----- nvinfo : EIATTR_KPARAM_INFO
	.align		4
.L_2903:
        /*0028*/ 	.byte	0x04, 0x17
        /*002a*/ 	.short	(.L_2905 - .L_2904)
.L_2904:
        /*002c*/ 	.word	0x00000000
        /*0030*/ 	.short	0x0000
        /*0032*/ 	.short	0x0000
        /*0034*/ 	.byte	0x00, 0xf0, 0x01, 0x35


	//----- nvinfo : EIATTR_SPARSE_MMA_MASK
	.align		4
.L_2905:
        /*0038*/ 	.byte	0x03, 0x50
        /*003a*/ 	.short	0x0000


	//----- nvinfo : EIATTR_MAXREG_COUNT
	.align		4
        /*003c*/ 	.byte	0x03, 0x1b
        /*003e*/ 	.short	0x0080


	//----- nvinfo : EIATTR_MERCURY_ISA_VERSION
	.align		4
        /*0040*/ 	.byte	0x03, 0x5f
        /*0042*/ 	.short	0x0101


	//----- nvinfo : EIATTR_EXIT_INSTR_OFFSETS
	.align		4
        /*0044*/ 	.byte	0x04, 0x1c
        /*0046*/ 	.short	(.L_2907 - .L_2906)


	//   ....[0]....
.L_2906:
        /*0048*/ 	.word	0x00000190


	//   ....[1]....
        /*004c*/ 	.word	0x00000640


	//   ....[2]....
        /*0050*/ 	.word	0x000006a0


	//   ....[3]....
        /*0054*/ 	.word	0x000008a0


	//----- nvinfo : EIATTR_MAX_THREADS
	.align		4
.L_2907:
        /*0058*/ 	.byte	0x04, 0x05
        /*005a*/ 	.short	(.L_2909 - .L_2908)
.L_2908:
        /*005c*/ 	.word	0x00000200
        /*0060*/ 	.word	0x00000001
        /*0064*/ 	.word	0x00000001


	//----- nvinfo : EIATTR_CRS_STACK_SIZE
	.align		4
.L_2909:
        /*0068*/ 	.byte	0x04, 0x1e
        /*006a*/ 	.short	(.L_2911 - .L_2910)
.L_2910:
        /*006c*/ 	.word	0x00000000


	//----- nvinfo : EIATTR_CBANK_PARAM_SIZE
	.align		4
.L_2911:
        /*0070*/ 	.byte	0x03, 0x19
        /*0072*/ 	.short	0x0d42


	//----- nvinfo : EIATTR_PARAM_CBANK
	.align		4
        /*0074*/ 	.byte	0x04, 0x0a
        /*0076*/ 	.short	(.L_2913 - .L_2912)
	.align		4
.L_2912:
        /*0078*/ 	.word	index@(.nv.constant0._ZN2at6native61_GLOBAL__N__44eb8e94_28_ForeachBinaryOpScalarList_cu_dda10a6925multi_tensor_apply_kernelINS1_28TensorListScalarListMetadataIfLi2EEENS1_25BinaryOpScalarListFunctorIN3c108BFloat16ELi2ELi1ELi1EEEJSt10multipliesIfEEEEvT_T0_DpT1_)
        /*007c*/ 	.short	0x0210
        /*007e*/ 	.short	0x0d42


	//----- nvinfo : EIATTR_SW_WAR
	.align		4
.L_2913:
        /*0080*/ 	.byte	0x04, 0x36
        /*0082*/ 	.short	(.L_2915 - .L_2914)
.L_2914:
        /*0084*/ 	.word	0x00000008
.L_2915:


//--------------------- .nv.info._ZN2at6native61_GLOBAL__N__44eb8e94_28_ForeachBinaryOpScalarList_cu_dda10a6925multi_tensor_apply_kernelINS1_28TensorListScalarListMetadataIfLi2EEENS1_25BinaryOpScalarListFunctorIN3c104HalfELi2ELi1ELi1EEEJSt10multipliesIfEEEEvT_T0_DpT1_ --------------------------
	.section	.nv.info._ZN2at6native61_GLOBAL__N__44eb8e94_28_ForeachBinaryOpScalarList_cu_dda10a6925multi_tensor_apply_kernelINS1_28TensorListScalarListMetadataIfLi2EEENS1_25BinaryOpScalarListFunctorIN3c104HalfELi2ELi1ELi1EEEJSt10multipliesIfEEEEvT_T0_DpT1_,"",@"SHT_CUDA_INFO"
	.sectionflags	@""
	.align	4


	//----- nvinfo : EIATTR_CUDA_API_VERSION
	.align		4
        /*0000*/ 	.byte	0x04, 0x37
        /*0002*/ 	.short	(.L_2917 - .L_2916)
.L_2916:
        /*0004*/ 	.word	0x00000082


	//----- nvinfo : EIATTR_KPARAM_INFO
	.align		4
.L_2917:
        /*0008*/ 	.byte	0x04, 0x17
        /*000a*/ 	.short	(.L_2919 - .L_2918)
.L_2918:
        /*000c*/ 	.word	0x00000000
        /*0010*/ 	.short	0x0002
        /*0012*/ 	.short	0x0d41
        /*0014*/ 	.byte	0x00, 0xf0, 0x05, 0x00


	//----- nvinfo : EIATTR_KPARAM_INFO
	.align		4
.L_2919:
        /*0018*/ 	.byte	0x04, 0x17
        /*001a*/ 	.short	(.L_2921 - .L_2920)
.L_2920:
        /*001c*/ 	.word	0x00000000
        /*0020*/ 	.short	0x0001
        /*0022*/ 	.short	0x0d40
        /*0024*/ 	.byte	0x00, 0xf0, 0x05, 0x00


	//----- nvinfo : EIATTR_KPARAM_INFO
	.align		4
.L_2921:
        /*0028*/ 	.byte	0x04, 0x17
        /*002a*/ 	.short	(.L_2923 - .L_2922)
.L_2922:
        /*002c*/ 	.word	0x00000000
        /*0030*/ 	.short	0x0000
        /*0032*/ 	.short	0x0000
        /*0034*/ 	.byte	0x00, 0xf0, 0x01, 0x35


	//----- nvinfo : EIATTR_SPARSE_MMA_MASK
	.align		4
.L_2923:
        /*0038*/ 	.byte	0x03, 0x50
        /*003a*/ 	.short	0x0000


	//----- nvinfo : EIATTR_MAXREG_COUNT
	.align		4
        /*003c*/ 	.byte	0x03, 0x1b
        /*003e*/ 	.short	0x0080


	//----- nvinfo : EIATTR_MERCURY_ISA_VERSION
	.align		4
        /*0040*/ 	.byte	0x03, 0x5f
        /*0042*/ 	.short	0x0101


	//----- nvinfo : EIATTR_EXIT_INSTR_OFFSETS
	.align		4
        /*0044*/ 	.byte	0x04, 0x1c
        /*0046*/ 	.short	(.L_2925 - .L_2924)


	//   ....[0]....
.L_2924:
        /*0048*/ 	.word	0x00000190


	//   ....[1]....
        /*004c*/ 	.word	0x00000640


	//   ....[2]....
        /*0050*/ 	.word	0x000006a0


	//   ....[3]....
        /*0054*/ 	.word	0x00000880


	//----- nvinfo : EIATTR_MAX_THREADS
	.align		4
.L_2925:
        /*0058*/ 	.byte	0x04, 0x05
        /*005a*/ 	.short	(.L_2927 - .L_2926)
.L_2926:
        /*005c*/ 	.word	0x00000200
        /*0060*/ 	.word	0x00000001
        /*0064*/ 	.word	0x00000001


	//----- nvinfo : EIATTR_CRS_STACK_SIZE
	.align		4
.L_2927:
        /*0068*/ 	.byte	0x04, 0x1e
        /*006a*/ 	.short	(.L_2929 - .L_2928)
.L_2928:
        /*006c*/ 	.word	0x00000000


	//----- nvinfo : EIATTR_CBANK_PARAM_SIZE
	.align		4
.L_2929:
        /*0070*/ 	.byte	0x03, 0x19
        /*0072*/ 	.short	0x0d42


	//----- nvinfo : EIATTR_PARAM_CBANK
	.align		4
        /*0074*/ 	.byte	0x04, 0x0a
        /*0076*/ 	.short	(.L_2931 - .L_2930)
	.align		4
.L_2930:
        /*0078*/ 	.word	index@(.nv.constant0._ZN2at6native61_GLOBAL__N__44eb8e94_28_ForeachBinaryOpScalarList_cu_dda10a6925multi_tensor_apply_kernelINS1_28TensorListScalarListMetadataIfLi2EEENS1_25BinaryOpScalarListFunctorIN3c104HalfELi2ELi1ELi1EEEJSt10multipliesIfEEEEvT_T0_DpT1_)
        /*007c*/ 	.short	0x0210
        /*007e*/ 	.short	0x0d42


	//----- nvinfo : EIATTR_SW_WAR
	.align		4
.L_2931:
        /*0080*/ 	.byte	0x04, 0x36
        /*0082*/ 	.short	(.L_2933 - .L_2932)
.L_2932:
        /*0084*/ 	.word	0x00000008
.L_2933:


//--------------------- .nv.info._ZN2at6native61_GLOBAL__N__44eb8e94_28_ForeachBinaryOpScalarList_cu_dda10a6925multi_tensor_apply_kernelINS1_28TensorListScalarListMetadataIbLi2EEENS1_25BinaryOpScalarListFunctorIbLi2ELi1ELi1EEEJSt10multipliesIbEEEEvT_T0_DpT1_ --------------------------
	.section	.nv.info._ZN2at6native61_GLOBAL__N__44eb8e94_28_ForeachBinaryOpScalarList_cu_dda10a6925multi_tensor_apply_kernelINS1_28TensorListScalarListMetadataIbLi2EEENS1_25BinaryOpScalarListFunctorIbLi2ELi1ELi1EEEJSt10multipliesIbEEEEvT_T0_DpT1_,"",@"SHT_CUDA_INFO"
	.sectionflags	@""
	.align	4


	//----- nvinfo : EIATTR_CUDA_API_VERSION
	.align		4
        /*0000*/ 	.byte	0x04, 0x37
        /*0002*/ 	.short	(.L_2935 - .L_2934)
.L_2934:
        /*0004*/ 	.word	0x00000082


	//----- nvinfo : EIATTR_KPARAM_INFO
	.align		4
.L_2935:
        /*0008*/ 	.byte	0x04, 0x17
        /*000a*/ 	.short	(.L_2937 - .L_2936)
.L_2936:
        /*000c*/ 	.word	0x00000000
        /*0010*/ 	.short	0x0002
        /*0012*/ 	.short	0x0c81
        /*0014*/ 	.byte	0x00, 0xf0, 0x05, 0x00


	//----- nvinfo : EIATTR_KPARAM_INFO
	.align		4
.L_2937:
        /*0018*/ 	.byte	0x04, 0x17
        /*001a*/ 	.short	(.L_2939 - .L_2938)
.L_2938:
        /*001c*/ 	.word	0x00000000
        /*0020*/ 	.short	0x0001
        /*0022*/ 	.short	0x0c80
        /*0024*/ 	.byte	0x00, 0xf0, 0x05, 0x00


	//----- nvinfo : EIATTR_KPARAM_INFO
	.align		4
.L_2939:
        /*0028*/ 	.byte	0x04, 0x17
        /*002a*/ 	.short	(.L_2941 - .L_2940)
.L_2940:
        /*002c*/ 	.word	0x00000000
        /*0030*/ 	.short	0x0000
        /*0032*/ 	.short	0x0000
        /*0034*/ 	.byte	0x00, 0xf0, 0x01, 0x32


	//----- nvinfo : EIATTR_SPARSE_MMA_MASK
	.align		4
.L_2941:
        /*0038*/ 	.byte	0x03, 0x50
        /*003a*/ 	.short	0x0000


	//----- nvinfo : EIATTR_MAXREG_COUNT
	.align		4
        /*003c*/ 	.byte	0x03, 0x1b
        /*003e*/ 	.short	0x0080


	//----- nvinfo : EIATTR_MERCURY_ISA_VERSION
	.align		4
        /*0040*/ 	.byte	0x03, 0x5f
        /*0042*/ 	.short	0x0101


	//----- nvinfo : EIATTR_EXIT_INSTR_OFFSETS
	.align		4
        /*0044*/ 	.byte	0x04, 0x1c
        /*0046*/ 	.short	(.L_2943 - .L_2942)


	//   ....[0]....
.L_2942:
        /*0048*/ 	.word	0x00000190


	//   ....[1]....
        /*004c*/ 	.word	0x00000640


	//   ....[2]....
        /*0050*/ 	.word	0x000006a0


	//   ....[3]....
        /*0054*/ 	.word	0x000008e0


	//----- nvinfo : EIATTR_MAX_THREADS
	.align		4
.L_2943:
        /*0058*/ 	.byte	0x04, 0x05
        /*005a*/ 	.short	(.L_2945 - .L_2944)
.L_2944:
        /*005c*/ 	.word	0x00000200
        /*0060*/ 	.word	0x00000001
        /*0064*/ 	.word	0x00000001


	//----- nvinfo : EIATTR_CRS_STACK_SIZE
	.align		4
.L_2945:
        /*0068*/ 	.byte	0x04, 0x1e
        /*006a*/ 	.short	(.L_2947 - .L_2946)
.L_2946:
        /*006c*/ 	.word	0x00000000


	//----- nvinfo : EIATTR_CBANK_PARAM_SIZE
	.align		4
.L_2947:
        /*0070*/ 	.byte	0x03, 0x19
        /*0072*/ 	.short	0x0c82


	//----- nvinfo : EIATTR_PARAM_CBANK
	.align		4
        /*0074*/ 	.byte	0x04, 0x0a
        /*0076*/ 	.short	(.L_2949 - .L_2948)
	.align		4
.L_2948:
        /*0078*/ 	.word	index@(.nv.constant0._ZN2at6native61_GLOBAL__N__44eb8e94_28_ForeachBinaryOpScalarList_cu_dda10a6925multi_tensor_apply_kernelINS1_28TensorListScalarListMetadataIbLi2EEENS1_25BinaryOpScalarListFunctorIbLi2ELi1ELi1EEEJSt10multipliesIbEEEEvT_T0_DpT1_)
        /*007c*/ 	.short	0x0210
        /*007e*/ 	.short	0x0c82


	//----- nvinfo : EIATTR_SW_WAR
	.align		4
.L_2949:
        /*0080*/ 	.byte	0x04, 0x36
        /*0082*/ 	.short	(.L_2951 - .L_2950)
.L_2950:
        /*0084*/ 	.word	0x00000008
.L_2951:


//--------------------- .nv.info._ZN2at6native61_GLOBAL__N__44eb8e94_28_ForeachBinaryOpScalarList_cu_dda10a6925multi_tensor_apply_kernelINS1_28TensorListScalarListMetadataIN3c107complexIfEELi2EEENS1_25BinaryOpScalarListFunctorIS6_Li2ELi1ELi1EEEJSt10multipliesIS6_EEEEvT_T0_DpT1_ --------------------------
	.section	.nv.info._ZN2at6native61_GLOBAL__N__44eb8e94_28_ForeachBinaryOpScalarList_cu_dda10a6925multi_tensor_apply_kernelINS1_28TensorListScalarListMetadataIN3c107complexIfEELi2EEENS1_25BinaryOpScalarListFunctorIS6_Li2ELi1ELi1EEEJSt10multipliesIS6_EEEEvT_T0_DpT1_,"",@"SHT_CUDA_INFO"
	.sectionflags	@""
	.align	4


	//----- nvinfo : EIATTR_CUDA_API_VERSION
	.align		4
        /*0000*/ 	.byte	0x04, 0x37
        /*0002*/ 	.short	(.L_2953 - .L_2952)
.L_2952:
        /*0004*/ 	.word	0x00000082


	//----- nvinfo : EIATTR_KPARAM_INFO
	.align		4
.L_2953:
        /*0008*/ 	.byte	0x04, 0x17
        /*000a*/ 	.short	(.L_2955 - .L_2954)
.L_2954:
        /*000c*/ 	.word	0x00000000
        /*0010*/ 	.short	0x0002
        /*0012*/ 	.short	0x0e41
        /*0014*/ 	.byte	0x00, 0xf0, 0x05, 0x00


	//----- nvinfo : EIATTR_KPARAM_INFO
	.align		4
.L_2955:
        /*0018*/ 	.byte	0x04, 0x17
        /*001a*/ 	.short	(.L_2957 - .L_2956)
.L_2956:
        /*001c*/ 	.word	0x00000000
        /*0020*/ 	.short	0x0001
        /*0022*/ 	.short	0x0e40
        /*0024*/ 	.byte	0x00, 0xf0, 0x05, 0x00


	//----- nvinfo : EIATTR_KPARAM_INFO
	.align		4
.L_2957:
        /*0028*/ 	.byte	0x04, 0x17
        /*002a*/ 	.short	(.L_2959 - .L_2958)
.L_2958:
        /*002c*/ 	.word	0x00000000
        /*0030*/ 	.short	0x0000
        /*0032*/ 	.short	0x0000
        /*0034*/ 	.byte	0x00, 0xf0, 0x01, 0x39


	//----- nvinfo : EIATTR_SPARSE_MMA_MASK
	.align		4
.L_2959:
        /*0038*/ 	.byte	0x03, 0x50
        /*003a*/ 	.short	0x0000


	//----- nvinfo : EIATTR_MAXREG_COUNT
	.align		4
        /*003c*/ 	.byte	0x03, 0x1b
        /*003e*/ 	.short	0x0080


	//----- nvinfo : EIATTR_MERCURY_ISA_VERSION
	.align		4
        /*0040*/ 	.byte	0x03, 0x5f
        /*0042*/ 	.short	0x0101


	//----- nvinfo : EIATTR_EXIT_INSTR_OFFSETS
	.align		4
        /*0044*/ 	.byte	0x04, 0x1c
        /*0046*/ 	.short	(.L_2961 - .L_2960)


	//   ....[0]....
.L_2960:
        /*0048*/ 	.word	0x00000190


	//   ....[1]....
        /*004c*/ 	.word	0x00000680


	//   ....[2]....
        /*0050*/ 	.word	0x000006e0


	//   ....[3]....
        /*0054*/ 	.word	0x00000940


	//----- nvinfo : EIATTR_MAX_THREADS
	.align		4
.L_2961:
        /*0058*/ 	.byte	0x04, 0x05
        /*005a*/ 	.short	(.L_2963 - .L_2962)
.L_2962:
        /*005c*/ 	.word	0x00000200
        /*0060*/ 	.word	0x00000001
        /*0064*/ 	.word	0x00000001


	//----- nvinfo : EIATTR_CRS_STACK_SIZE
	.align		4
.L_2963:
        /*0068*/ 	.byte	0x04, 0x1e
        /*006a*/ 	.short	(.L_2965 - .L_2964)
.L_2964:
        /*006c*/ 	.word	0x00000000


	//----- nvinfo : EIATTR_CBANK_PARAM_SIZE
	.align		4
.L_2965:
        /*0070*/ 	.byte	0x03, 0x19
        /*0072*/ 	.short	0x0e42


	//----- nvinfo : EIATTR_PARAM_CBANK
	.align		4
        /*0074*/ 	.byte	0x04, 0x0a
        /*0076*/ 	.short	(.L_2967 - .L_2966)
	.align		4
.L_2966:
        /*0078*/ 	.word	index@(.nv.constant0._ZN2at6native61_GLOBAL__N__44eb8e94_28_ForeachBinaryOpScalarList_cu_dda10a6925multi_tensor_apply_kernelINS1_28TensorListScalarListMetadataIN3c107complexIfEELi2EEENS1_25BinaryOpScalarListFunctorIS6_Li2ELi1ELi1EEEJSt10multipliesIS6_EEEEvT_T0_DpT1_)
        /*007c*/ 	.short	0x0210
        /*007e*/ 	.short	0x0e42


	//----- nvinfo : EIATTR_SW_WAR
	.align		4
.L_2967:
        /*0080*/ 	.byte	0x04, 0x36
        /*0082*/ 	.short	(.L_2969 - .L_2968)
.L_2968:
        /*0084*/ 	.word	0x00000008
.L_2969:


//--------------------- .nv.info._ZN2at6native61_GLOBAL__N__44eb8e94_28_ForeachBinaryOpScalarList_cu_dda10a6925multi_tensor_apply_kernelINS1_28TensorListScalarListMetadataIN3c107complexIdEELi2EEENS1_25BinaryOpScalarListFunctorIS6_Li2ELi1ELi1EEEJSt10multipliesIS6_EEEEvT_T0_DpT1_ --------------------------
	.section	.nv.info._ZN2at6native61_GLOBAL__N__44eb8e94_28_ForeachBinaryOpScalarList_cu_dda10a6925multi_tensor_apply_kernelINS1_28TensorListScalarListMetadataIN3c107complexIdEELi2EEENS1_25BinaryOpScalarListFunctorIS6_Li2ELi1ELi1EEEJSt10multipliesIS6_EEEEvT_T0_DpT1_,"",@"SHT_CUDA_INFO"
	.sectionflags	@""
	.align	4


	//----- nvinfo : EIATTR_CUDA_API_VERSION
	.align		4
        /*0000*/ 	.byte	0x04, 0x37
        /*0002*/ 	.short	(.L_2971 - .L_2970)
.L_2970:
        /*0004*/ 	.word	0x00000082


	//----- nvinfo : EIATTR_KPARAM_INFO
	.align		4
.L_2971:
        /*0008*/ 	.byte	0x04, 0x17
        /*000a*/ 	.short	(.L_2973 - .L_2972)
.L_2972:
        /*000c*/ 	.word	0x00000000
        /*0010*/ 	.short	0x0002
        /*0012*/ 	.short	0x0fa1
        /*0014*/ 	.byte	0x00, 0xf0, 0x05, 0x00


	//----- nvinfo : EIATTR_KPARAM_INFO
	.align		4
.L_2973:
        /*0018*/ 	.byte	0x04, 0x17
        /*001a*/ 	.short	(.L_2975 - .L_2974)
.L_2974:
        /*001c*/ 	.word	0x00000000
        /*0020*/ 	.short	0x0001
        /*0022*/ 	.short	0x0fa0
        /*0024*/ 	.byte	0x00, 0xf0, 0x05, 0x00


	//----- nvinfo : EIATTR_KPARAM_INFO
	.align		4
.L_2975:
        /*0028*/ 	.byte	0x04, 0x17
        /*002a*/ 	.short	(.L_2977 - .L_2976)
.L_2976:
        /*002c*/ 	.word	0x00000000
        /*0030*/ 	.short	0x0000
        /*0032*/ 	.short	0x0000
        /*0034*/ 	.byte	0x00, 0xf0, 0x81, 0x3e


	//----- nvinfo : EIATTR_SPARSE_MMA_MASK
	.align		4
.L_2977:
        /*0038*/ 	.byte	0x03, 0x50
        /*003a*/ 	.short	0x0000


	//----- nvinfo : EIATTR_MAXREG_COUNT
	.align		4
        /*003c*/ 	.byte	0x03, 0x1b
        /*003e*/ 	.short	0x0080


	//----- nvinfo : EIATTR_MERCURY_ISA_VERSION
	.align		4
        /*0040*/ 	.byte	0x03, 0x5f
        /*0042*/ 	.short	0x0101


	//----- nvinfo : EIATTR_EXIT_INSTR_OFFSETS
	.align		4
        /*0044*/ 	.byte	0x04, 0x1c
        /*0046*/ 	.short	(.L_2979 - .L_2978)


	//   ....[0]....
.L_2978:
        /*0048*/ 	.word	0x000001c0


	//   ....[1]....
        /*004c*/ 	.word	0x00000760


	//   ....[2]....
        /*0050*/ 	.word	0x000007c0


	//   ....[3]....
        /*0054*/ 	.word	0x00000a60


	//----- nvinfo : EIATTR_MAX_THREADS
	.align		4
.L_2979:
        /*0058*/ 	.byte	0x04, 0x05
        /*005a*/ 	.short	(.L_2981 - .L_2980)
.L_2980:
        /*005c*/ 	.word	0x00000200
        /*0060*/ 	.word	0x00000001
        /*0064*/ 	.word	0x00000001


	//----- nvinfo : EIATTR_CRS_STACK_SIZE
	.align		4
.L_2981:
        /*0068*/ 	.byte	0x04, 0x1e
        /*006a*/ 	.short	(.L_2983 - .L_2982)
.L_2982:
        /*006c*/ 	.word	0x00000000


	//----- nvinfo : EIATTR_CBANK_PARAM_SIZE
	.align		4
.L_2983:
        /*0070*/ 	.byte	0x03, 0x19
        /*0072*/ 	.short	0x0fa2


	//----- nvinfo : EIATTR_PARAM_CBANK
	.align		4
        /*0074*/ 	.byte	0x04, 0x0a
        /*0076*/ 	.short	(.L_2985 - .L_2984)
	.align		4
.L_2984:
        /*0078*/ 	.word	index@(.nv.constant0._ZN2at6native61_GLOBAL__N__44eb8e94_28_ForeachBinaryOpScalarList_cu_dda10a6925multi_tensor_apply_kernelINS1_28TensorListScalarListMetadataIN3c107complexIdEELi2EEENS1_25BinaryOpScalarListFunctorIS6_Li2ELi1ELi1EEEJSt10multipliesIS6_EEEEvT_T0_DpT1_)
        /*007c*/ 	.short	0x0210
        /*007e*/ 	.short	0x0fa2


	//----- nvinfo : EIATTR_SW_WAR
	.align		4
.L_2985:
        /*0080*/ 	.byte	0x04, 0x36
        /*0082*/ 	.short	(.L_2987 - .L_2986)
.L_2986:
        /*0084*/ 	.word	0x00000008
.L_2987:


//--------------------- .nv.info._ZN2at6native61_GLOBAL__N__44eb8e94_28_ForeachBinaryOpScalarList_cu_dda10a6925multi_tensor_apply_kernelINS1_28TensorListScalarListMetadataIfLi2EEENS1_25BinaryOpScalarListFunctorIfLi2ELi1ELi1EEEJSt10multipliesIfEEEEvT_T0_DpT1_ --------------------------
	.section	.nv.info._ZN2at6native61_GLOBAL__N__44eb8e94_28_ForeachBinaryOpScalarList_cu_dda10a6925multi_tensor_apply_kernelINS1_28TensorListScalarListMetadataIfLi2EEENS1_25BinaryOpScalarListFunctorIfLi2ELi1ELi1EEEJSt10multipliesIfEEEEvT_T0_DpT1_,"",@"SHT_CUDA_INFO"
	.sectionflags	@""
	.align	4


	//----- nvinfo : EIATTR_CUDA_API_VERSION
	.align		4
        /*0000*/ 	.byte	0x04, 0x37
        /*0002*/ 	.short	(.L_2989 - .L_2988)
.L_2988:
        /*0004*/ 	.word	0x00000082


	//----- nvinfo : EIATTR_KPARAM_INFO
	.align		4
.L_2989:
        /*0008*/ 	.byte	0x04, 0x17
        /*000a*/ 	.short	(.L_2991 - .L_2990)
.L_2990:
        /*000c*/ 	.word	0x00000000
        /*0010*/ 	.short	0x0002
        /*0012*/ 	.short	0x0d41
        /*0014*/ 	.byte	0x00, 0xf0, 0x05, 0x00


	//----- nvinfo : EIATTR_KPARAM_INFO
	.align		4
.L_2991:
        /*0018*/ 	.byte	0x04, 0x17
        /*001a*/ 	.short	(.L_2993 - .L_2992)
.L_2992:
        /*001c*/ 	.word	0x00000000
        /*0020*/ 	.short	0x0001
        /*0022*/ 	.short	0x0d40
        /*0024*/ 	.byte	0x00, 0xf0, 0x05, 0x00


	//----- nvinfo : EIATTR_KPARAM_INFO
	.align		4
.L_2993:
        /*0028*/ 	.byte	0x04, 0x17
        /*002a*/ 	.short	(.L_2995 - .L_2994)
.L_2994:
        /*002c*/ 	.word	0x00000000
        /*0030*/ 	.short	0x0000
        /*0032*/ 	.short	0x0000
        /*0034*/ 	.byte	0x00, 0xf0, 0x01, 0x35


	//----- nvinfo : EIATTR_SPARSE_MMA_MASK
	.align		4
.L_2995:
        /*0038*/ 	.byte	0x03, 0x50
        /*003a*/ 	.short	0x0000


	//----- nvinfo : EIATTR_MAXREG_COUNT
	.align		4
        /*003c*/ 	.byte	0x03, 0x1b
        /*003e*/ 	.short	0x0080


	//----- nvinfo : EIATTR_MERCURY_ISA_VERSION
	.align		4
        /*0040*/ 	.byte	0x03, 0x5f
        /*0042*/ 	.short	0x0101


	//----- nvinfo : EIATTR_EXIT_INSTR_OFFSETS
	.align		4
        /*0044*/ 	.byte	0x04, 0x1c
        /*0046*/ 	.short	(.L_2997 - .L_2996)


	//   ....[0]....
.L_2996:
        /*0048*/ 	.word	0x00000190


	//   ....[1]....
        /*004c*/ 	.word	0x000005c0


	//   ....[2]....
        /*0050*/ 	.word	0x00000620


	//   ....[3]....
        /*0054*/ 	.word	0x000007a0


	//----- nvinfo : EIATTR_MAX_THREADS
	.align		4
.L_2997:
        /*0058*/ 	.byte	0x04, 0x05
        /*005a*/ 	.short	(.L_2999 - .L_2998)
.L_2998:
        /*005c*/ 	.word	0x00000200
        /*0060*/ 	.word	0x00000001
        /*0064*/ 	.word	0x00000001


	//----- nvinfo : EIATTR_CRS_STACK_SIZE
	.align		4
.L_2999:
        /*0068*/ 	.byte	0x04, 0x1e
        /*006a*/ 	.short	(.L_3001 - .L_3000)
.L_3000:
        /*006c*/ 	.word	0x00000000


	//----- nvinfo : EIATTR_CBANK_PARAM_SIZE
	.align		4
.L_3001:
        /*0070*/ 	.byte	0x03, 0x19
        /*0072*/ 	.short	0x0d42


	//----- nvinfo : EIATTR_PARAM_CBANK
	.align		4
        /*0074*/ 	.byte	0x04, 0x0a
        /*0076*/ 	.short	(.L_3003 - .L_3002)
	.align		4
.L_3002:
        /*0078*/ 	.word	index@(.nv.constant0._ZN2at6native61_GLOBAL__N__44eb8e94_28_ForeachBinaryOpScalarList_cu_dda10a6925multi_tensor_apply_kernelINS1_28TensorListScalarListMetadataIfLi2EEENS1_25BinaryOpScalarListFunctorIfLi2ELi1ELi1EEEJSt10multipliesIfEEEEvT_T0_DpT1_)
        /*007c*/ 	.short	0x0210
        /*007e*/ 	.short	0x0d42


	//----- nvinfo : EIATTR_SW_WAR
	.align		4
.L_3003:
        /*0080*/ 	.byte	0x04, 0x36
        /*0082*/ 	.short	(.L_3005 - .L_3004)
.L_3004:
        /*0084*/ 	.word	0x00000008
.L_3005:


//--------------------- .nv.info._ZN2at6native61_GLOBAL__N__44eb8e94_28_ForeachBinaryOpScalarList_cu_dda10a6925multi_tensor_apply_kernelINS1_28TensorListScalarListMetadataIdLi2EEENS1_25BinaryOpScalarListFunctorIdLi2ELi1ELi1EEEJSt10multipliesIdEEEEvT_T0_DpT1_ --------------------------
	.section	.nv.info._ZN2at6native61_GLOBAL__N__44eb8e94_28_ForeachBinaryOpScalarList_cu_dda10a6925multi_tensor_apply_kernelINS1_28TensorListScalarListMetadataIdLi2EEENS1_25BinaryOpScalarListFunctorIdLi2ELi1ELi1EEEJSt10multipliesIdEEEEvT_T0_DpT1_,"",@"SHT_CUDA_INFO"
	.sectionflags	@""
	.align	4


	//----- nvinfo : EIATTR_CUDA_API_VERSION
	.align		4
        /*0000*/ 	.byte	0x04, 0x37
        /*0002*/ 	.short	(.L_3007 - .L_3006)
.L_3006:
        /*0004*/ 	.word	0x00000082


	//----- nvinfo : EIATTR_KPARAM_INFO
	.align		4
.L_3007:
        /*0008*/ 	.byte	0x04, 0x17
        /*000a*/ 	.short	(.L_3009 - .L_3008)
.L_3008:
        /*000c*/ 	.word	0x00000000
        /*0010*/ 	.short	0x0002
        /*0012*/ 	.short	0x0e41
        /*0014*/ 	.byte	0x00, 0xf0, 0x05, 0x00


	//----- nvinfo : EIATTR_KPARAM_INFO
	.align		4
.L_3009:
        /*0018*/ 	.byte	0x04, 0x17
        /*001a*/ 	.short	(.L_3011 - .L_3010)
.L_3010:
        /*001c*/ 	.word	0x00000000
        /*0020*/ 	.short	0x0001
        /*0022*/ 	.short	0x0e40
        /*0024*/ 	.byte	0x00, 0xf0, 0x05, 0x00


	//----- nvinfo : EIATTR_KPARAM_INFO
	.align		4
.L_3011:
        /*0028*/ 	.byte	0x04, 0x17
        /*002a*/ 	.short	(.L_3013 - .L_3012)
.L_3012:
        /*002c*/ 	.word	0x00000000
        /*0030*/ 	.short	0x0000
        /*0032*/ 	.short	0x0000
        /*0034*/ 	.byte	0x00, 0xf0, 0x01, 0x39


	//----- nvinfo : EIATTR_SPARSE_MMA_MASK
	.align		4
.L_3013:
        /*0038*/ 	.byte	0x03, 0x50
        /*003a*/ 	.short	0x0000


	//----- nvinfo : EIATTR_MAXREG_COUNT
	.align		4
        /*003c*/ 	.byte	0x03, 0x1b
        /*003e*/ 	.short	0x0080


	//----- nvinfo : EIATTR_MERCURY_ISA_VERSION
	.align		4
        /*0040*/ 	.byte	0x03, 0x5f
        /*0042*/ 	.short	0x0101


	//----- nvinfo : EIATTR_EXIT_INSTR_OFFSETS
	.align		4
        /*0044*/ 	.byte	0x04, 0x1c
        /*0046*/ 	.short	(.L_3015 - .L_3014)


	//   ....[0]....
.L_3014:
        /*0048*/ 	.word	0x00000190


	//   ....[1]....
        /*004c*/ 	.word	0x000005d0


	//   ....[2]....
        /*0050*/ 	.word	0x00000630


	//   ....[3]....
        /*0054*/ 	.word	0x000007d0


	//----- nvinfo : EIATTR_MAX_THREADS
	.align		4
.L_3015:
        /*0058*/ 	.byte	0x04, 0x05
        /*005a*/ 	.short	(.L_3017 - .L_3016)
.L_3016:
        /*005c*/ 	.word	0x00000200
        /*0060*/ 	.word	0x00000001
        /*0064*/ 	.word	0x00000001


	//----- nvinfo : EIATTR_CRS_STACK_SIZE
	.align		4
.L_3017:
        /*0068*/ 	.byte	0x04, 0x1e
        /*006a*/ 	.short	(.L_3019 - .L_3018)
.L_3018:
        /*006c*/ 	.word	0x00000000


	//----- nvinfo : EIATTR_CBANK_PARAM_SIZE
	.align		4
.L_3019:
        /*0070*/ 	.byte	0x03, 0x19
        /*0072*/ 	.short	0x0e42


	//----- nvinfo : EIATTR_PARAM_CBANK
	.align		4
        /*0074*/ 	.byte	0x04, 0x0a
        /*0076*/ 	.short	(.L_3021 - .L_3020)
	.align		4
.L_3020:
        /*0078*/ 	.word	index@(.nv.constant0._ZN2at6native61_GLOBAL__N__44eb8e94_28_ForeachBinaryOpScalarList_cu_dda10a6925multi_tensor_apply_kernelINS1_28TensorListScalarListMetadataIdLi2EEENS1_25BinaryOpScalarListFunctorIdLi2ELi1ELi1EEEJSt10multipliesIdEEEEvT_T0_DpT1_)
        /*007c*/ 	.short	0x0210
        /*007e*/ 	.short	0x0e42


	//----- nvinfo : EIATTR_SW_WAR
	.align		4
.L_3021:
        /*0080*/ 	.byte	0x04, 0x36
        /*0082*/ 	.short	(.L_3023 - .L_3022)
.L_3022:
        /*0084*/ 	.word	0x00000008
.L_3023:


//--------------------- .nv.info._ZN2at6native61_GLOBAL__N__44eb8e94_28_ForeachBinaryOpScalarList_cu_dda10a6925multi_tensor_apply_kernelINS1_28TensorListScalarListMetadataIsLi2EEENS1_25BinaryOpScalarListFunctorIsLi2ELi1ELi1EEEJSt10multipliesIsEEEEvT_T0_DpT1_ --------------------------
	.section	.nv.info._ZN2at6native61_GLOBAL__N__44eb8e94_28_ForeachBinaryOpScalarList_cu_dda10a6925multi_tensor_apply_kernelINS1_28TensorListScalarListMetadataIsLi2EEENS1_25BinaryOpScalarListFunctorIsLi2ELi1ELi1EEEJSt10multipliesIsEEEEvT_T0_DpT1_,"",@"SHT_CUDA_INFO"
	.sectionflags	@""
	.align	4


	//----- nvinfo : EIATTR_CUDA_API_VERSION
	.align		4
        /*0000*/ 	.byte	0x04, 0x37
        /*0002*/ 	.short	(.L_3025 - .L_3024)
.L_3024:
        /*0004*/ 	.word	0x00000082


	//----- nvinfo : EIATTR_KPARAM_INFO
	.align		4
.L_3025:
        /*0008*/ 	.byte	0x04, 0x17
        /*000a*/ 	.short	(.L_3027 - .L_3026)
.L_3026:
        /*000c*/ 	.word	0x00000000
        /*0010*/ 	.short	0x0002
        /*0012*/ 	.short	0x0cc1
        /*0014*/ 	.byte	0x00, 0xf0, 0x05, 0x00


	//----- nvinfo : EIATTR_KPARAM_INFO
	.align		4
.L_3027:
        /*0018*/ 	.byte	0x04, 0x17
        /*001a*/ 	.short	(.L_3029 - .L_3028)
.L_3028:
        /*001c*/ 	.word	0x00000000
        /*0020*/ 	.short	0x0001
        /*0022*/ 	.short	0x0cc0
        /*0024*/ 	.byte	0x00, 0xf0, 0x05, 0x00


	//----- nvinfo : EIATTR_KPARAM_INFO
	.align		4
.L_3029:
        /*0028*/ 	.byte	0x04, 0x17
        /*002a*/ 	.short	(.L_3031 - .L_3030)
.L_3030:
        /*002c*/ 	.word	0x00000000
        /*0030*/ 	.short	0x0000
        /*0032*/ 	.short	0x0000
        /*0034*/ 	.byte	0x00, 0xf0, 0x01, 0x33


	//----- nvinfo : EIATTR_SPARSE_MMA_MASK
	.align		4
.L_3031:
        /*0038*/ 	.byte	0x03, 0x50
        /*003a*/ 	.short	0x0000


	//----- nvinfo : EIATTR_MAXREG_COUNT
	.align		4
        /*003c*/ 	.byte	0x03, 0x1b
        /*003e*/ 	.short	0x0080


	//----- nvinfo : EIATTR_MERCURY_ISA_VERSION
	.align		4
        /*0040*/ 	.byte	0x03, 0x5f
        /*0042*/ 	.short	0x0101


	//----- nvinfo : EIATTR_EXIT_INSTR_OFFSETS
	.align		4
        /*0044*/ 	.byte	0x04, 0x1c
        /*0046*/ 	.short	(.L_3033 - .L_3032)


	//   ....[0]....
.L_3032:
        /*0048*/ 	.word	0x00000190


	//   ....[1]....
        /*004c*/ 	.word	0x00000640


	//   ....[2]....
        /*0050*/ 	.word	0x000006a0


	//   ....[3]....
        /*0054*/ 	.word	0x00000890


	//----- nvinfo : EIATTR_MAX_THREADS
	.align		4
.L_3033:
        /*0058*/ 	.byte	0x04, 0x05
        /*005a*/ 	.short	(.L_3035 - .L_3034)
.L_3034:
        /*005c*/ 	.word	0x00000200
        /*0060*/ 	.word	0x00000001
        /*0064*/ 	.word	0x00000001


	//----- nvinfo : EIATTR_CRS_STACK_SIZE
	.align		4
.L_3035:
        /*0068*/ 	.byte	0x04, 0x1e
        /*006a*/ 	.short	(.L_3037 - .L_3036)
.L_3036:
        /*006c*/ 	.word	0x00000000


	//----- nvinfo : EIATTR_CBANK_PARAM_SIZE
	.align		4
.L_3037:
        /*0070*/ 	.byte	0x03, 0x19
        /*0072*/ 	.short	0x0cc2


	//----- nvinfo : EIATTR_PARAM_CBANK
	.align		4
        /*0074*/ 	.byte	0x04, 0x0a
        /*0076*/ 	.short	(.L_3039 - .L_3038)
	.align		4
.L_3038:
        /*0078*/ 	.word	index@(.nv.constant0._ZN2at6native61_GLOBAL__N__44eb8e94_28_ForeachBinaryOpScalarList_cu_dda10a6925multi_tensor_apply_kernelINS1_28TensorListScalarListMetadataIsLi2EEENS1_25BinaryOpScalarListFunctorIsLi2ELi1ELi1EEEJSt10multipliesIsEEEEvT_T0_DpT1_)
        /*007c*/ 	.short	0x0210
        /*007e*/ 	.short	0x0cc2


	//----- nvinfo : EIATTR_SW_WAR
	.align		4
.L_3039:
        /*0080*/ 	.byte	0x04, 0x36
        /*0082*/ 	.short	(.L_3041 - .L_3040)
.L_3040:
        /*0084*/ 	.word	0x00000008
.L_3041:


//--------------------- .nv.info._ZN2at6native61_GLOBAL__N__44eb8e94_28_ForeachBinaryOpScalarList_cu_dda10a6925multi_tensor_apply_kernelINS1_28TensorListScalarListMetadataIlLi2EEENS1_25BinaryOpScalarListFunctorIlLi2ELi1ELi1EEEJSt10multipliesIlEEEEvT_T0_DpT1_ --------------------------
	.section	.nv.info._ZN2at6native61_GLOBAL__N__44eb8e94_28_ForeachBinaryOpScalarList_cu_dda10a6925multi_tensor_apply_kernelINS1_28TensorListScalarListMetadataIlLi2EEENS1_25BinaryOpScalarListFunctorIlLi2ELi1ELi1EEEJSt10multipliesIlEEEEvT_T0_DpT1_,"",@"SHT_CUDA_INFO"
	.sectionflags	@""
	.align	4


	//----- nvinfo : EIATTR_CUDA_API_VERSION
	.align		4
        /*0000*/ 	.byte	0x04, 0x37
        /*0002*/ 	.short	(.L_3043 - .L_3042)
.L_3042:
        /*0004*/ 	.word	0x00000082


	//----- nvinfo : EIATTR_KPARAM_INFO
	.align		4
.L_3043:
        /*0008*/ 	.byte	0x04, 0x17
        /*000a*/ 	.short	(.L_3045 - .L_3044)
.L_3044:
        /*000c*/ 	.word	0x00000000
        /*0010*/ 	.short	0x0002
        /*0012*/ 	.short	0x0e41
        /*0014*/ 	.byte	0x00, 0xf0, 0x05, 0x00


	//----- nvinfo : EIATTR_KPARAM_INFO
	.align		4
.L_3045:
        /*0018*/ 	.byte	0x04, 0x17
        /*001a*/ 	.short	(.L_3047 - .L_3046)
.L_3046:
        /*001c*/ 	.word	0x00000000
        /*0020*/ 	.short	0x0001
        /*0022*/ 	.short	0x0e40
        /*0024*/ 	.byte	0x00, 0xf0, 0x05, 0x00


	//----- nvinfo : EIATTR_KPARAM_INFO
	.align		4
.L_3047:
        /*0028*/ 	.byte	0x04, 0x17
        /*002a*/ 	.short	(.L_3049 - .L_3048)
.L_3048:
        /*002c*/ 	.word	0x00000000
        /*0030*/ 	.short	0x0000
        /*0032*/ 	.short	0x0000
        /*0034*/ 	.byte	0x00, 0xf0, 0x01, 0x39


	//----- nvinfo : EIATTR_SPARSE_MMA_MASK
	.align		4
.L_3049:
        /*0038*/ 	.byte	0x03, 0x50
        /*003a*/ 	.short	0x0000


	//----- nvinfo : EIATTR_MAXREG_COUNT
	.align		4
        /*003c*/ 	.byte	0x03, 0x1b
        /*003e*/ 	.short	0x0080


	//----- nvinfo : EIATTR_MERCURY_ISA_VERSION
	.align		4
        /*0040*/ 	.byte	0x03, 0x5f
        /*0042*/ 	.short	0x0101


	//----- nvinfo : EIATTR_EXIT_INSTR_OFFSETS
	.align		4
        /*0044*/ 	.byte	0x04, 0x1c
        /*0046*/ 	.short	(.L_3051 - .L_3050)


	//   ....[0]....
.L_3050:
        /*0048*/ 	.word	0x00000190


	//   ....[1]....
        /*004c*/ 	.word	0x00000680


	//   ....[2]....
        /*0050*/ 	.word	0x000006e0


	//   ....[3]....
        /*0054*/ 	.word	0x00000970


	//----- nvinfo : EIATTR_MAX_THREADS
	.align		4
.L_3051:
        /*0058*/ 	.byte	0x04, 0x05
        /*005a*/ 	.short	(.L_3053 - .L_3052)
.L_3052:
        /*005c*/ 	.word	0x00000200
        /*0060*/ 	.word	0x00000001
        /*0064*/ 	.word	0x00000001


	//----- nvinfo : EIATTR_CRS_STACK_SIZE
	.align		4
.L_3053:
        /*0068*/ 	.byte	0x04, 0x1e
        /*006a*/ 	.short	(.L_3055 - .L_3054)
.L_3054:
        /*006c*/ 	.word	0x00000000


	//----- nvinfo : EIATTR_CBANK_PARAM_SIZE
	.align		4
.L_3055:
        /*0070*/ 	.byte	0x03, 0x19
        /*0072*/ 	.short	0x0e42


	//----- nvinfo : EIATTR_PARAM_CBANK
	.align		4
        /*0074*/ 	.byte	0x04, 0x0a
        /*0076*/ 	.short	(.L_3057 - .L_3056)
	.align		4
.L_3056:
        /*0078*/ 	.word	index@(.nv.constant0._ZN2at6native61_GLOBAL__N__44eb8e94_28_ForeachBinaryOpScalarList_cu_dda10a6925multi_tensor_apply_kernelINS1_28TensorListScalarListMetadataIlLi2EEENS1_25BinaryOpScalarListFunctorIlLi2ELi1ELi1EEEJSt10multipliesIlEEEEvT_T0_DpT1_)
        /*007c*/ 	.short	0x0210
        /*007e*/ 	.short	0x0e42


	//----- nvinfo : EIATTR_SW_WAR
	.align		4
.L_3057:
        /*0080*/ 	.byte	0x04, 0x36
        /*0082*/ 	.short	(.L_3059 - .L_3058)
.L_3058:
        /*0084*/ 	.word	0x00000008
.L_3059:


//--------------------- .nv.info._ZN2at6native61_GLOBAL__N__44eb8e94_28_ForeachBinaryOpScalarList_cu_dda10a6925multi_tensor_apply_kernelINS1_28TensorListScalarListMetadataIiLi2EEENS1_25BinaryOpScalarListFunctorIiLi2ELi1ELi1EEEJSt10multipliesIiEEEEvT_T0_DpT1_ --------------------------
	.section	.nv.info._ZN2at6native61_GLOBAL__N__44eb8e94_28_ForeachBinaryOpScalarList_cu_dda10a6925multi_tensor_apply_kernelINS1_28TensorListScalarListMetadataIiLi2EEENS1_25BinaryOpScalarListFunctorIiLi2ELi1ELi1EEEJSt10multipliesIiEEEEvT_T0_DpT1_,"",@"SHT_CUDA_INFO"
	.sectionflags	@""
	.align	4


	//----- nvinfo : EIATTR_CUDA_API_VERSION
	.align		4
        /*0000*/ 	.byte	0x04, 0x37
        /*0002*/ 	.short	(.L_3061 - .L_3060)
.L_3060:
        /*0004*/ 	.word	0x00000082


	//----- nvinfo : EIATTR_KPARAM_INFO
	.align		4
.L_3061:
        /*0008*/ 	.byte	0x04, 0x17
        /*000a*/ 	.short	(.L_3063 - .L_3062)
.L_3062:
        /*000c*/ 	.word	0x00000000
        /*0010*/ 	.short	0x0002
        /*0012*/ 	.short	0x0d41
        /*0014*/ 	.byte	0x00, 0xf0, 0x05, 0x00


	//----- nvinfo : EIATTR_KPARAM_INFO
	.align		4
.L_3063:
        /*0018*/ 	.byte	0x04, 0x17
        /*001a*/ 	.short	(.L_3065 - .L_3064)
.L_3064:
        /*001c*/ 	.word	0x00000000
        /*0020*/ 	.short	0x0001
        /*0022*/ 	.short	0x0d40
        /*0024*/ 	.byte	0x00, 0xf0, 0x05, 0x00


	//----- nvinfo : EIATTR_KPARAM_INFO
	.align		4
.L_3065:
        /*0028*/ 	.byte	0x04, 0x17
        /*002a*/ 	.short	(.L_3067 - .L_3066)
.L_3066:
        /*002c*/ 	.word	0x00000000
        /*0030*/ 	.short	0x0000
        /*0032*/ 	.short	0x0000
        /*0034*/ 	.byte	0x00, 0xf0, 0x01, 0x35


	//----- nvinfo : EIATTR_SPARSE_MMA_MASK
	.align		4
.L_3067:
        /*0038*/ 	.byte	0x03, 0x50
        /*003a*/ 	.short	0x0000


	//----- nvinfo : EIATTR_MAXREG_COUNT
	.align		4
        /*003c*/ 	.byte	0x03, 0x1b
        /*003e*/ 	.short	0x0080


	//----- nvinfo : EIATTR_MERCURY_ISA_VERSION
	.align		4
        /*0040*/ 	.byte	0x03, 0x5f
        /*0042*/ 	.short	0x0101


	//----- nvinfo : EIATTR_EXIT_INSTR_OFFSETS
	.align		4
        /*0044*/ 	.byte	0x04, 0x1c
        /*0046*/ 	.short	(.L_3069 - .L_3068)


	//   ....[0]....
.L_3068:
        /*0048*/ 	.word	0x00000190


	//   ....[1]....
        /*004c*/ 	.word	0x000005c0


	//   ....[2]....
        /*0050*/ 	.word	0x00000620


	//   ....[3]....
        /*0054*/ 	.word	0x000007a0


	//----- nvinfo : EIATTR_MAX_THREADS
	.align		4
.L_3069:
        /*0058*/ 	.byte	0x04, 0x05
        /*005a*/ 	.short	(.L_3071 - .L_3070)
.L_3070:
        /*005c*/ 	.word	0x00000200
        /*0060*/ 	.word	0x00000001
        /*0064*/ 	.word	0x00000001


	//----- nvinfo : EIATTR_CRS_STACK_SIZE
	.align		4
.L_3071:
        /*0068*/ 	.byte	0x04, 0x1e
        /*006a*/ 	.short	(.L_3073 - .L_3072)
.L_3072:
        /*006c*/ 	.word	0x00000000


	//----- nvinfo : EIATTR_CBANK_PARAM_SIZE
	.align		4
.L_3073:
        /*0070*/ 	.byte	0x03, 0x19
        /*0072*/ 	.short	0x0d42


	//----- nvinfo : EIATTR_PARAM_CBANK
	.align		4
        /*0074*/ 	.byte	0x04, 0x0a
        /*0076*/ 	.short	(.L_3075 - .L_3074)
	.align		4
.L_3074:
        /*0078*/ 	.word	index@(.nv.constant0._ZN2at6native61_GLOBAL__N__44eb8e94_28_ForeachBinaryOpScalarList_cu_dda10a6925multi_tensor_apply_kernelINS1_28TensorListScalarListMetadataIiLi2EEENS1_25BinaryOpScalarListFunctorIiLi2ELi1ELi1EEEJSt10multipliesIiEEEEvT_T0_DpT1_)
        /*007c*/ 	.short	0x0210
        /*007e*/ 	.short	0x0d42


	//----- nvinfo : EIATTR_SW_WAR
	.align		4
.L_3075:
        /*0080*/ 	.byte	0x04, 0x36
        /*0082*/ 	.short	(.L_3077 - .L_3076)
.L_3076:
        /*0084*/ 	.word	0x00000008
.L_3077:


//--------------------- .nv.info._ZN2at6native61_GLOBAL__N__44eb8e94_28_ForeachBinaryOpScalarList_cu_dda10a6925multi_tensor_apply_kernelINS1_28TensorListScalarListMetadataIaLi2EEENS1_25BinaryOpScalarListFunctorIaLi2ELi1ELi1EEEJSt10multipliesIaEEEEvT_T0_DpT1_ --------------------------
	.section	.nv.info._ZN2at6native61_GLOBAL__N__44eb8e94_28_ForeachBinaryOpScalarList_cu_dda10a6925multi_tensor_apply_kernelINS1_28TensorListScalarListMetadataIaLi2EEENS1_25BinaryOpScalarListFunctorIaLi2ELi1ELi1EEEJSt10multipliesIaEEEEvT_T0_DpT1_,"",@"SHT_CUDA_INFO"
	.sectionflags	@""
	.align	4


	//----- nvinfo : EIATTR_CUDA_API_VERSION
	.align		4
        /*0000*/ 	.byte	0x04, 0x37
        /*0002*/ 	.short	(.L_3079 - .L_3078)
.L_3078:
        /*0004*/ 	.word	0x00000082


	//----- nvinfo : EIATTR_KPARAM_INFO
	.align		4
.L_3079:
        /*0008*/ 	.byte	0x04, 0x17
        /*000a*/ 	.short	(.L_3081 - .L_3080)
.L_3080:
        /*000c*/ 	.word	0x00000000
        /*0010*/ 	.short	0x0002
        /*0012*/ 	.short	0x0c81
        /*0014*/ 	.byte	0x00, 0xf0, 0x05, 0x00


	//----- nvinfo : EIATTR_KPARAM_INFO
	.align		4
.L_3081:
        /*0018*/ 	.byte	0x04, 0x17
        /*001a*/ 	.short	(.L_3083 - .L_3082)
.L_3082:
        /*001c*/ 	.word	0x00000000
        /*0020*/ 	.short	0x0001
        /*0022*/ 	.short	0x0c80
        /*0024*/ 	.byte	0x00, 0xf0, 0x05, 0x00


	//----- nvinfo : EIATTR_KPARAM_INFO
	.align		4
.L_3083:
        /*0028*/ 	.byte	0x04, 0x17
        /*002a*/ 	.short	(.L_3085 - .L_3084)
.L_3084:
        /*002c*/ 	.word	0x00000000
        /*0030*/ 	.short	0x0000
        /*0032*/ 	.short	0x0000
        /*0034*/ 	.byte	0x00, 0xf0, 0x01, 0x32


	//----- nvinfo : EIATTR_SPARSE_MMA_MASK
	.align		4
.L_3085:
        /*0038*/ 	.byte	0x03, 0x50
        /*003a*/ 	.short	0x0000


	//----- nvinfo : EIATTR_MAXREG_COUNT
	.align		4
        /*003c*/ 	.byte	0x03, 0x1b
        /*003e*/ 	.short	0x0080


	//----- nvinfo : EIATTR_MERCURY_ISA_VERSION
	.align		4
        /*0040*/ 	.byte	0x03, 0x5f
        /*0042*/ 	.short	0x0101


	//----- nvinfo : EIATTR_EXIT_INSTR_OFFSETS
	.align		4
        /*0044*/ 	.byte	0x04, 0x1c
        /*0046*/ 	.short	(.L_3087 - .L_3086)


	//   ....[0]....
.L_3086:
        /*0048*/ 	.word	0x00000190


	//   ....[1]....
        /*004c*/ 	.word	0x00000610


	//   ....[2]....
        /*0050*/ 	.word	0x00000670


	//   ....[3]....
        /*0054*/ 	.word	0x00000870


	//----- nvinfo : EIATTR_MAX_THREADS
	.align		4
.L_3087:
        /*0058*/ 	.byte	0x04, 0x05
        /*005a*/ 	.short	(.L_3089 - .L_3088)
.L_3088:
        /*005c*/ 	.word	0x00000200
        /*0060*/ 	.word	0x00000001
        /*0064*/ 	.word	0x00000001


	//----- nvinfo : EIATTR_CRS_STACK_SIZE
	.align		4
.L_3089:
        /*0068*/ 	.byte	0x04, 0x1e
        /*006a*/ 	.short	(.L_3091 - .L_3090)
.L_3090:
        /*006c*/ 	.word	0x00000000


	//----- nvinfo : EIATTR_CBANK_PARAM_SIZE
	.align		4
.L_3091:
        /*0070*/ 	.byte	0x03, 0x19
        /*0072*/ 	.short	0x0c82


	//----- nvinfo : EIATTR_PARAM_CBANK
	.align		4
        /*0074*/ 	.byte	0x04, 0x0a
        /*0076*/ 	.short	(.L_3093 - .L_3092)
	.align		4
.L_3092:
        /*0078*/ 	.word	index@(.nv.constant0._ZN2at6native61_GLOBAL__N__44eb8e94_28_ForeachBinaryOpScalarList_cu_dda10a6925multi_tensor_apply_kernelINS1_28TensorListScalarListMetadataIaLi2EEENS1_25BinaryOpScalarListFunctorIaLi2ELi1ELi1EEEJSt10multipliesIaEEEEvT_T0_DpT1_)
        /*007c*/ 	.short	0x0210
        /*007e*/ 	.short	0x0c82


	//----- nvinfo : EIATTR_SW_WAR
	.align		4
.L_3093:
        /*0080*/ 	.byte	0x04, 0x36
        /*0082*/ 	.short	(.L_3095 - .L_3094)
.L_3094:
        /*0084*/ 	.word	0x00000008
.L_3095:


//--------------------- .nv.info._ZN2at6native61_GLOBAL__N__44eb8e94_28_ForeachBinaryOpScalarList_cu_dda10a6925multi_tensor_apply_kernelINS1_28TensorListScalarListMetadataIhLi2EEENS1_25BinaryOpScalarListFunctorIhLi2ELi1ELi1EEEJSt10multipliesIhEEEEvT_T0_DpT1_ --------------------------
	.section	.nv.info._ZN2at6native61_GLOBAL__N__44eb8e94_28_ForeachBinaryOpScalarList_cu_dda10a6925multi_tensor_apply_kernelINS1_28TensorListScalarListMetadataIhLi2EEENS1_25BinaryOpScalarListFunctorIhLi2ELi1ELi1EEEJSt10multipliesIhEEEEvT_T0_DpT1_,"",@"SHT_CUDA_INFO"
	.sectionflags	@""
	.align	4


	//----- nvinfo : EIATTR_CUDA_API_VERSION
	.align		4
        /*0000*/ 	.byte	0x04, 0x37
        /*0002*/ 	.short	(.L_3097 - .L_3096)
.L_3096:
        /*0004*/ 	.word	0x00000082


	//----- nvinfo : EIATTR_KPARAM_INFO
	.align		4
.L_3097:
        /*0008*/ 	.byte	0x04, 0x17
        /*000a*/ 	.short	(.L_3099 - .L_3098)
.L_3098:
        /*000c*/ 	.word	0x00000000
        /*0010*/ 	.short	0x0002
        /*0012*/ 	.short	0x0c81
        /*0014*/ 	.byte	0x00, 0xf0, 0x05, 0x00


	//----- nvinfo : EIATTR_KPARAM_INFO
	.align		4
.L_3099:
        /*0018*/ 	.byte	0x04, 0x17
        /*001a*/ 	.short	(.L_3101 - .L_3100)
.L_3100:
        /*001c*/ 	.word	0x00000000
        /*0020*/ 	.short	0x0001
        /*0022*/ 	.short	0x0c80
        /*0024*/ 	.byte	0x00, 0xf0, 0x05, 0x00


	//----- nvinfo : EIATTR_KPARAM_INFO
	.align		4
.L_3101:
        /*0028*/ 	.byte	0x04, 0x17
        /*002a*/ 	.short	(.L_3103 - .L_3102)
.L_3102:
        /*002c*/ 	.word	0x00000000
        /*0030*/ 	.short	0x0000
        /*0032*/ 	.short	0x0000
        /*0034*/ 	.byte	0x00, 0xf0, 0x01, 0x32


	//----- nvinfo : EIATTR_SPARSE_MMA_MASK
	.align		4
.L_3103:
        /*0038*/ 	.byte	0x03, 0x50
        /*003a*/ 	.short	0x0000


	//----- nvinfo : EIATTR_MAXREG_COUNT
	.align		4
        /*003c*/ 	.byte	0x03, 0x1b
        /*003e*/ 	.short	0x0080


	//----- nvinfo : EIATTR_MERCURY_ISA_VERSION
	.align		4
        /*0040*/ 	.byte	0x03, 0x5f
        /*0042*/ 	.short	0x0101


	//----- nvinfo : EIATTR_EXIT_INSTR_OFFSETS
	.align		4
        /*0044*/ 	.byte	0x04, 0x1c
        /*0046*/ 	.short	(.L_3105 - .L_3104)


	//   ....[0]....
.L_3104:
        /*0048*/ 	.word	0x00000190


	//   ....[1]....
        /*004c*/ 	.word	0x00000610


	//   ....[2]....
        /*0050*/ 	.word	0x00000670


	//   ....[3]....
        /*0054*/ 	.word	0x00000870


	//----- nvinfo : EIATTR_MAX_THREADS
	.align		4
.L_3105:
        /*0058*/ 	.byte	0x04, 0x05
        /*005a*/ 	.short	(.L_3107 - .L_3106)
.L_3106:
        /*005c*/ 	.word	0x00000200
        /*0060*/ 	.word	0x00000001
        /*0064*/ 	.word	0x00000001


	//----- nvinfo : EIATTR_CRS_STACK_SIZE
	.align		4
.L_3107:
        /*0068*/ 	.byte	0x04, 0x1e
        /*006a*/ 	.short	(.L_3109 - .L_3108)
.L_3108:
        /*006c*/ 	.word	0x00000000


	//----- nvinfo : EIATTR_CBANK_PARAM_SIZE
	.align		4
.L_3109:
        /*0070*/ 	.byte	0x03, 0x19
        /*0072*/ 	.short	0x0c82


	//----- nvinfo : EIATTR_PARAM_CBANK
	.align		4
        /*0074*/ 	.byte	0x04, 0x0a
        /*0076*/ 	.short	(.L_3111 - .L_3110)
	.align		4
.L_3110:
        /*0078*/ 	.word	index@(.nv.constant0._ZN2at6native61_GLOBAL__N__44eb8e94_28_ForeachBinaryOpScalarList_cu_dda10a6925multi_tensor_apply_kernelINS1_28TensorListScalarListMetadataIhLi2EEENS1_25BinaryOpScalarListFunctorIhLi2ELi1ELi1EEEJSt10multipliesIhEEEEvT_T0_DpT1_)
        /*007c*/ 	.short	0x0210
        /*007e*/ 	.short	0x0c82


	//----- nvinfo : EIATTR_SW_WAR
	.align		4
.L_3111:
        /*0080*/ 	.byte	0x04, 0x36
        /*0082*/ 	.short	(.L_3113 - .L_3112)
.L_3112:
        /*0084*/ 	.word	0x00000008
.L_3113:


//--------------------- .nv.info._ZN2at6native61_GLOBAL__N__44eb8e94_28_ForeachBinaryOpScalarList_cu_dda10a6925multi_tensor_apply_kernelINS1_28TensorListScalarListMetadataIfLi1EEENS1_25BinaryOpScalarListFunctorIN3c108BFloat16ELi1ELi1ELi0EEEJSt10multipliesIfEEEEvT_T0_DpT1_ --------------------------
	.section	.nv.info._ZN2at6native61_GLOBAL__N__44eb8e94_28_ForeachBinaryOpScalarList_cu_dda10a6925multi_tensor_apply_kernelINS1_28TensorListScalarListMetadataIfLi1EEENS1_25BinaryOpScalarListFunctorIN3c108BFloat16ELi1ELi1ELi0EEEJSt10multipliesIfEEEEvT_T0_DpT1_,"",@"SHT_CUDA_INFO"
	.sectionflags	@""
	.align	4


	//----- nvinfo : EIATTR_CUDA_API_VERSION
	.align		4
        /*0000*/ 	.byte	0x04, 0x37
        /*0002*/ 	.short	(.L_3115 - .L_3114)
.L_3114:
        /*0004*/ 	.word	0x00000082


	//----- nvinfo : EIATTR_KPARAM_INFO
	.align		4
.L_3115:
        /*0008*/ 	.byte	0x04, 0x17
        /*000a*/ 	.short	(.L_3117 - .L_3116)
.L_3116:
        /*000c*/ 	.word	0x00000000
        /*0010*/ 	.short	0x0002
        /*0012*/ 	.short	0x0dc1
        /*0014*/ 	.byte	0x00, 0xf0, 0x05, 0x00


	//----- nvinfo : EIATTR_KPARAM_INFO
	.align		4
.L_3117:
        /*0018*/ 	.byte	0x04, 0x17
        /*001a*/ 	.short	(.L_3119 - .L_3118)
.L_3118:
        /*001c*/ 	.word	0x00000000
        /*0020*/ 	.short	0x0001
        /*0022*/ 	.short	0x0dc0
        /*0024*/ 	.byte	0x00, 0xf0, 0x05, 0x00


	//----- nvinfo : EIATTR_KPARAM_INFO
	.align		4
.L_3119:
        /*0028*/ 	.byte	0x04, 0x17
        /*002a*/ 	.short	(.L_3121 - .L_3120)
.L_3120:
        /*002c*/ 	.word	0x00000000
        /*0030*/ 	.short	0x0000
        /*0032*/ 	.short	0x0000
        /*0034*/ 	.byte	0x00, 0xf0, 0x01, 0x37


	//----- nvinfo : EIATTR_SPARSE_MMA_MASK
	.align		4
.L_3121:
        /*0038*/ 	.byte	0x03, 0x50
        /*003a*/ 	.short	0x0000


	//----- nvinfo : EIATTR_MAXREG_COUNT
	.align		4
        /*003c*/ 	.byte	0x03, 0x1b
        /*003e*/ 	.short	0x0080


	//----- nvinfo : EIATTR_MERCURY_ISA_VERSION
	.align		4
        /*0040*/ 	.byte	0x03, 0x5f
        /*0042*/ 	.short	0x0101


	//----- nvinfo : EIATTR_EXIT_INSTR_OFFSETS
	.align		4
        /*0044*/ 	.byte	0x04, 0x1c
        /*0046*/ 	.short	(.L_3123 - .L_3122)


	//   ....[0]....
.L_3122:
        /*0048*/ 	.word	0x00000170


	//   ....[1]....
        /*004c*/ 	.word	0x000005a0


	//   ....[2]....
        /*0050*/ 	.word	0x00000600


	//   ....[3]....
        /*0054*/ 	.word	0x000007c0


	//----- nvinfo : EIATTR_MAX_THREADS
	.align		4
.L_3123:
        /*0058*/ 	.byte	0x04, 0x05
        /*005a*/ 	.short	(.L_3125 - .L_3124)
.L_3124:
        /*005c*/ 	.word	0x00000200
        /*0060*/ 	.word	0x00000001
        /*0064*/ 	.word	0x00000001


	//----- nvinfo : EIATTR_CRS_STACK_SIZE
	.align		4
.L_3125:
        /*0068*/ 	.byte	0x04, 0x1e
        /*006a*/ 	.short	(.L_3127 - .L_3126)
.L_3126:
        /*006c*/ 	.word	0x00000000


	//----- nvinfo : EIATTR_CBANK_PARAM_SIZE
	.align		4
.L_3127:
        /*0070*/ 	.byte	0x03, 0x19
        /*0072*/ 	.short	0x0dc2


	//----- nvinfo : EIATTR_PARAM_CBANK
	.align		4
        /*0074*/ 	.byte	0x04, 0x0a
        /*0076*/ 	.short	(.L_3129 - .L_3128)
	.align		4
.L_3128:
        /*0078*/ 	.word	index@(.nv.constant0._ZN2at6native61_GLOBAL__N__44eb8e94_28_ForeachBinaryOpScalarList_cu_dda10a6925multi_tensor_apply_kernelINS1_28TensorListScalarListMetadataIfLi1EEENS1_25BinaryOpScalarListFunctorIN3c108BFloat16ELi1ELi1ELi0EEEJSt10multipliesIfEEEEvT_T0_DpT1_)
        /*007c*/ 	.short	0x0210
        /*007e*/ 	.short	0x0dc2


	//----- nvinfo : EIATTR_SW_WAR
	.align		4
.L_3129:
        /*0080*/ 	.byte	0x04, 0x36
        /*0082*/ 	.short	(.L_3131 - .L_3130)
.L_3130:
        /*0084*/ 	.word	0x00000008
.L_3131:


//--------------------- .nv.info._ZN2at6native61_GLOBAL__N__44eb8e94_28_ForeachBinaryOpScalarList_cu_dda10a6925multi_tensor_apply_kernelINS1_28TensorListScalarListMetadataIfLi1EEENS1_25BinaryOpScalarListFunctorIN3c104HalfELi1ELi1ELi0EEEJSt10multipliesIfEEEEvT_T0_DpT1_ --------------------------
	.section	.nv.info._ZN2at6native61_GLOBAL__N__44eb8e94_28_ForeachBinaryOpScalarList_cu_dda10a6925multi_tensor_apply_kernelINS1_28TensorListScalarListMetadataIfLi1EEENS1_25BinaryOpScalarListFunctorIN3c104HalfELi1ELi1ELi0EEEJSt10multipliesIfEEEEvT_T0_DpT1_,"",@"SHT_CUDA_INFO"
	.sectionflags	@""
	.align	4


	//----- nvinfo : EIATTR_CUDA_API_VERSION
	.align		4
        /*0000*/ 	.byte	0x04, 0x37
        /*0002*/ 	.short	(.L_3133 - .L_3132)
.L_3132:
        /*0004*/ 	.word	0x00000082


	//----- nvinfo : EIATTR_KPARAM_INFO
	.align		4
.L_3133:
        /*0008*/ 	.byte	0x04, 0x17
        /*000a*/ 	.short	(.L_3135 - .L_3134)
.L_3134:
        /*000c*/ 	.word	0x00000000
        /*0010*/ 	.short	0x0002
        /*0012*/ 	.short	0x0dc1
        /*0014*/ 	.byte	0x00, 0xf0, 0x05, 0x00


	//----- nvinfo : EIATTR_KPARAM_INFO
	.align		4
.L_3135:
        /*0018*/ 	.byte	0x04, 0x17
        /*001a*/ 	.short	(.L_3137 - .L_3136)
.L_3136:
        /*001c*/ 	.word	0x00000000
        /*0020*/ 	.short	0x0001
        /*0022*/ 	.short	0x0dc0
        /*0024*/ 	.byte	0x00, 0xf0, 0x05, 0x00


	//----- nvinfo : EIATTR_KPARAM_INFO
	.align		4
.L_3137:
        /*0028*/ 	.byte	0x04, 0x17
        /*002a*/ 	.short	(.L_3139 - .L_3138)
.L_3138:
        /*002c*/ 	.word	0x00000000
        /*0030*/ 	.short	0x0000
        /*0032*/ 	.short	0x0000
        /*0034*/ 	.byte	0x00, 0xf0, 0x01, 0x37


	//----- nvinfo : EIATTR_SPARSE_MMA_MASK
	.align		4
.L_3139:
        /*0038*/ 	.byte	0x03, 0x50
        /*003a*/ 	.short	0x0000


	//----- nvinfo : EIATTR_MAXREG_COUNT
	.align		4
        /*003c*/ 	.byte	0x03, 0x1b
        /*003e*/ 	.short	0x0080


	//----- nvinfo : EIATTR_MERCURY_ISA_VERSION
	.align		4
        /*0040*/ 	.byte	0x03, 0x5f
        /*0042*/ 	.short	0x0101


	//----- nvinfo : EIATTR_EXIT_INSTR_OFFSETS
	.align		4
        /*0044*/ 	.byte	0x04, 0x1c
        /*0046*/ 	.short	(.L_3141 - .L_3140)


	//   ....[0]....
.L_3140:
        /*0048*/ 	.word	0x00000170


	//   ....[1]....
        /*004c*/ 	.word	0x000005a0


	//   ....[2]....
        /*0050*/ 	.word	0x00000600


	//   ....[3]....
        /*0054*/ 	.word	0x000007a0


	//----- nvinfo : EIATTR_MAX_THREADS
	.align		4
.L_3141:
        /*0058*/ 	.byte	0x04, 0x05
        /*005a*/ 	.short	(.L_3143 - .L_3142)
.L_3142:
        /*005c*/ 	.word	0x00000200
        /*0060*/ 	.word	0x00000001
        /*0064*/ 	.word	0x00000001


	//----- nvinfo : EIATTR_CRS_STACK_SIZE
	.align		4
.L_3143:
        /*0068*/ 	.byte	0x04, 0x1e
        /*006a*/ 	.short	(.L_3145 - .L_3144)
.L_3144:
        /*006c*/ 	.word	0x00000000


	//----- nvinfo : EIATTR_CBANK_PARAM_SIZE
	.align		4
.L_3145:
        /*0070*/ 	.byte	0x03, 0x19
        /*0072*/ 	.short	0x0dc2


	//----- nvinfo : EIATTR_PARAM_CBANK
	.align		4
        /*0074*/ 	.byte	0x04, 0x0a
        /*0076*/ 	.short	(.L_3147 - .L_3146)
	.align		4
.L_3146:
        /*0078*/ 	.word	index@(.nv.constant0._ZN2at6native61_GLOBAL__N__44eb8e94_28_ForeachBinaryOpScalarList_cu_dda10a6925multi_tensor_apply_kernelINS1_28TensorListScalarListMetadataIfLi1EEENS1_25BinaryOpScalarListFunctorIN3c104HalfELi1ELi1ELi0EEEJSt10multipliesIfEEEEvT_T0_DpT1_)
        /*007c*/ 	.short	0x0210
        /*007e*/ 	.short	0x0dc2


	//----- nvinfo : EIATTR_SW_WAR
	.align		4
.L_3147:
        /*0080*/ 	.byte	0x04, 0x36
        /*0082*/ 	.short	(.L_3149 - .L_3148)
.L_3148:
        /*0084*/ 	.word	0x00000008
.L_3149:


//--------------------- .nv.info._ZN2at6native61_GLOBAL__N__44eb8e94_28_ForeachBinaryOpScalarList_cu_dda10a6925multi_tensor_apply_kernelINS1_28TensorListScalarListMetadataIbLi1EEENS1_25BinaryOpScalarListFunctorIbLi1ELi1ELi0EEEJSt10multipliesIbEEEEvT_T0_DpT1_ --------------------------
	.section	.nv.info._ZN2at6native61_GLOBAL__N__44eb8e94_28_ForeachBinaryOpScalarList_cu_dda10a6925multi_tensor_apply_kernelINS1_28TensorListScalarListMetadataIbLi1EEENS1_25BinaryOpScalarListFunctorIbLi1ELi1ELi0EEEJSt10multipliesIbEEEEvT_T0_DpT1_,"",@"SHT_CUDA_INFO"
	.sectionflags	@""
	.align	4


	//----- nvinfo : EIATTR_CUDA_API_VERSION
	.align		4
        /*0000*/ 	.byte	0x04, 0x37
        /*0002*/ 	.short	(.L_3151 - .L_3150)
.L_3150:
        /*0004*/ 	.word	0x00000082


	//----- nvinfo : EIATTR_KPARAM_INFO
	.align		4
.L_3151:
        /*0008*/ 	.byte	0x04, 0x17
        /*000a*/ 	.short	(.L_3153 - .L_3152)
.L_3152:
        /*000c*/ 	.word	0x00000000
        /*0010*/ 	.short	0x0002
        /*0012*/ 	.short	0x0ca1
        /*0014*/ 	.byte	0x00, 0xf0, 0x05, 0x00


	//----- nvinfo : EIATTR_KPARAM_INFO
	.align		4
.L_3153:
        /*0018*/ 	.byte	0x04, 0x17
        /*001a*/ 	.short	(.L_3155 - .L_3154)
.L_3154:
        /*001c*/ 	.word	0x00000000
        /*0020*/ 	.short	0x0001
        /*0022*/ 	.short	0x0ca0
        /*0024*/ 	.byte	0x00, 0xf0, 0x05, 0x00


	//----- nvinfo : EIATTR_KPARAM_INFO
	.align		4
.L_3155:
        /*0028*/ 	.byte	0x04, 0x17
        /*002a*/ 	.short	(.L_3157 - .L_3156)
.L_3156:
        /*002c*/ 	.word	0x00000000
        /*0030*/ 	.short	0x0000
        /*0032*/ 	.short	0x0000
        /*0034*/ 	.byte	0x00, 0xf0, 0x81, 0x32


	//----- nvinfo : EIATTR_SPARSE_MMA_MASK
	.align		4
.L_3157:
        /*0038*/ 	.byte	0x03, 0x50
        /*003a*/ 	.short	0x0000


	//----- nvinfo : EIATTR_MAXREG_COUNT
	.align		4
        /*003c*/ 	.byte	0x03, 0x1b
        /*003e*/ 	.short	0x0080


	//----- nvinfo : EIATTR_MERCURY_ISA_VERSION
	.align		4
        /*0040*/ 	.byte	0x03, 0x5f
        /*0042*/ 	.short	0x0101


	//----- nvinfo : EIATTR_EXIT_INSTR_OFFSETS
	.align		4
        /*0044*/ 	.byte	0x04, 0x1c
        /*0046*/ 	.short	(.L_3159 - .L_3158)


	//   ....[0]....
.L_3158:
        /*0048*/ 	.word	0x00000150


	//   ....[1]....
        /*004c*/ 	.word	0x00000580


	//   ....[2]....
        /*0050*/ 	.word	0x000005e0


	//   ....[3]....
        /*0054*/ 	.word	0x000007e0


	//----- nvinfo : EIATTR_MAX_THREADS
	.align		4
.L_3159:
        /*0058*/ 	.byte	0x04, 0x05
        /*005a*/ 	.short	(.L_3161 - .L_3160)
.L_3160:
        /*005c*/ 	.word	0x00000200
        /*0060*/ 	.word	0x00000001
        /*0064*/ 	.word	0x00000001


	//----- nvinfo : EIATTR_CRS_STACK_SIZE
	.align		4
.L_3161:
        /*0068*/ 	.byte	0x04, 0x1e
        /*006a*/ 	.short	(.L_3163 - .L_3162)
.L_3162:
        /*006c*/ 	.word	0x00000000


	//----- nvinfo : EIATTR_CBANK_PARAM_SIZE
	.align		4
.L_3163:
        /*0070*/ 	.byte	0x03, 0x19
        /*0072*/ 	.short	0x0ca2


	//----- nvinfo : EIATTR_PARAM_CBANK
	.align		4
        /*0074*/ 	.byte	0x04, 0x0a
        /*0076*/ 	.short	(.L_3165 - .L_3164)
	.align		4
.L_3164:
        /*0078*/ 	.word	index@(.nv.constant0._ZN2at6native61_GLOBAL__N__44eb8e94_28_ForeachBinaryOpScalarList_cu_dda10a6925multi_tensor_apply_kernelINS1_28TensorListScalarListMetadataIbLi1EEENS1_25BinaryOpScalarListFunctorIbLi1ELi1ELi0EEEJSt10multipliesIbEEEEvT_T0_DpT1_)
        /*007c*/ 	.short	0x0210
        /*007e*/ 	.short	0x0ca2


	//----- nvinfo : EIATTR_SW_WAR
	.align		4
.L_3165:
        /*0080*/ 	.byte	0x04, 0x36
        /*0082*/ 	.short	(.L_3167 - .L_3166)
.L_3166:
        /*0084*/ 	.word	0x00000008
.L_3167:


//--------------------- .nv.info._ZN2at6native61_GLOBAL__N__44eb8e94_28_ForeachBinaryOpScalarList_cu_dda10a6925multi_tensor_apply_kernelINS1_28TensorListScalarListMetadataIN3c107complexIfEELi1EEENS1_25BinaryOpScalarListFunctorIS6_Li1ELi1ELi0EEEJSt10multipliesIS6_EEEEvT_T0_DpT1_ --------------------------
	.section	.nv.info._ZN2at6native61_GLOBAL__N__44eb8e94_28_ForeachBinaryOpScalarList_cu_dda10a6925multi_tensor_apply_kernelINS1_28TensorListScalarListMetadataIN3c107complexIfEELi1EEENS1_25BinaryOpScalarListFunctorIS6_Li1ELi1ELi0EEEJSt10multipliesIS6_EEEEvT_T0_DpT1_,"",@"SHT_CUDA_INFO"
	.sectionflags	@""
	.align	4


	//----- nvinfo : EIATTR_CUDA_API_VERSION
	.align		4
        /*0000*/ 	.byte	0x04, 0x37
        /*0002*/ 	.short	(.L_3169 - .L_3168)
.L_3168:
        /*0004*/ 	.word	0x00000082


	//----- nvinfo : EIATTR_KPARAM_INFO
	.align		4
.L_3169:
        /*0008*/ 	.byte	0x04, 0x17
        /*000a*/ 	.short	(.L_3171 - .L_3170)
.L_3170:
        /*000c*/ 	.word	0x00000000
        /*0010*/ 	.short	0x0002
        /*0012*/ 	.short	0x0f41
        /*0014*/ 	.byte	0x00, 0xf0, 0x05, 0x00


	//----- nvinfo : EIATTR_KPARAM_INFO
	.align		4
.L_3171:
        /*0018*/ 	.byte	0x04, 0x17
        /*001a*/ 	.short	(.L_3173 - .L_3172)
.L_3172:
        /*001c*/ 	.word	0x00000000
        /*0020*/ 	.short	0x0001
        /*0022*/ 	.short	0x0f40
        /*0024*/ 	.byte	0x00, 0xf0, 0x05, 0x00


	//----- nvinfo : EIATTR_KPARAM_INFO
	.align		4
.L_3173:
        /*0028*/ 	.byte	0x04, 0x17
        /*002a*/ 	.short	(.L_3175 - .L_3174)
.L_3174:
        /*002c*/ 	.word	0x00000000
        /*0030*/ 	.short	0x0000
        /*0032*/ 	.short	0x0000
        /*0034*/ 	.byte	0x00, 0xf0, 0x01, 0x3d


	//----- nvinfo : EIATTR_SPARSE_MMA_MASK
	.align		4
.L_3175:
        /*0038*/ 	.byte	0x03, 0x50
        /*003a*/ 	.short	0x0000


	//----- nvinfo : EIATTR_MAXREG_COUNT
	.align		4
        /*003c*/ 	.byte	0x03, 0x1b
        /*003e*/ 	.short	0x0080


	//----- nvinfo : EIATTR_MERCURY_ISA_VERSION
	.align		4
        /*0040*/ 	.byte	0x03, 0x5f
        /*0042*/ 	.short	0x0101


	//----- nvinfo : EIATTR_EXIT_INSTR_OFFSETS
	.align		4
        /*0044*/ 	.byte	0x04, 0x1c
        /*0046*/ 	.short	(.L_3177 - .L_3176)


	//   ....[0]....
.L_3176:
        /*0048*/ 	.word	0x00000170


	//   ....[1]....
        /*004c*/ 	.word	0x00000640


	//   ....[2]....
        /*0050*/ 	.word	0x000006a0


	//   ....[3]....
        /*0054*/ 	.word	0x000008c0


	//----- nvinfo : EIATTR_MAX_THREADS
	.align		4
.L_3177:
        /*0058*/ 	.byte	0x04, 0x05
        /*005a*/ 	.short	(.L_3179 - .L_3178)
.L_3178:
        /*005c*/ 	.word	0x00000200
        /*0060*/ 	.word	0x00000001
        /*0064*/ 	.word	0x00000001


	//----- nvinfo : EIATTR_CRS_STACK_SIZE
	.align		4
.L_3179:
        /*0068*/ 	.byte	0x04, 0x1e
        /*006a*/ 	.short	(.L_3181 - .L_3180)
.L_3180:
        /*006c*/ 	.word	0x00000000


	//----- nvinfo : EIATTR_CBANK_PARAM_SIZE
	.align		4
.L_3181:
        /*0070*/ 	.byte	0x03, 0x19
        /*0072*/ 	.short	0x0f42


	//----- nvinfo : EIATTR_PARAM_CBANK
	.align		4
        /*0074*/ 	.byte	0x04, 0x0a
        /*0076*/ 	.short	(.L_3183 - .L_3182)
	.align		4
.L_3182:
        /*0078*/ 	.word	index@(.nv.constant0._ZN2at6native61_GLOBAL__N__44eb8e94_28_ForeachBinaryOpScalarList_cu_dda10a6925multi_tensor_apply_kernelINS1_28TensorListScalarListMetadataIN3c107complexIfEELi1EEENS1_25BinaryOpScalarListFunctorIS6_Li1ELi1ELi0EEEJSt10multipliesIS6_EEEEvT_T0_DpT1_)
        /*007c*/ 	.short	0x0210
        /*007e*/ 	.short	0x0f42


	//----- nvinfo : EIATTR_SW_WAR
	.align		4
.L_3183:
        /*0080*/ 	.byte	0x04, 0x36
        /*0082*/ 	.short	(.L_3185 - .L_3184)
.L_3184:
        /*0084*/ 	.word	0x00000008
.L_3185:


//--------------------- .nv.info._ZN2at6native61_GLOBAL__N__44eb8e94_28_ForeachBinaryOpScalarList_cu_dda10a6925multi_tensor_apply_kernelINS1_28TensorListScalarListMetadataIN3c107complexIdEELi1EEENS1_25BinaryOpScalarListFunctorIS6_Li1ELi1ELi0EEEJSt10multipliesIS6_EEEEvT_T0_DpT1_ --------------------------
	.section	.nv.info._ZN2at6native61_GLOBAL__N__44eb8e94_28_ForeachBinaryOpScalarList_cu_dda10a6925multi_tensor_apply_kernelINS1_28TensorListScalarListMetadataIN3c107complexIdEELi1EEENS1_25BinaryOpScalarListFunctorIS6_Li1ELi1ELi0EEEJSt10multipliesIS6_EEEEvT_T0_DpT1_,"",@"SHT_CUDA_INFO"
	.sectionflags	@""
	.align	4


	//----- nvinfo : EIATTR_CUDA_API_VERSION
	.align		4
        /*0000*/ 	.byte	0x04, 0x37
        /*0002*/ 	.short	(.L_3187 - .L_3186)
.L_3186:
        /*0004*/ 	.word	0x00000082


	//----- nvinfo : EIATTR_KPARAM_INFO
	.align		4
.L_3187:
        /*0008*/ 	.byte	0x04, 0x17
        /*000a*/ 	.short	(.L_3189 - .L_3188)
.L_3188:
        /*000c*/ 	.word	0x00000000
        /*0010*/ 	.short	0x0002
        /*0012*/ 	.short	0x0f41
        /*0014*/ 	.byte	0x00, 0xf0, 0x05, 0x00


	//----- nvinfo : EIATTR_KPARAM_INFO
	.align		4
.L_3189:
        /*0018*/ 	.byte	0x04, 0x17
        /*001a*/ 	.short	(.L_3191 - .L_3190)
.L_3190:
        /*001c*/ 	.word	0x00000000
        /*0020*/ 	.short	0x0001
        /*0022*/ 	.short	0x0f40
        /*0024*/ 	.byte	0x00, 0xf0, 0x05, 0x00


	//----- nvinfo : EIATTR_KPARAM_INFO
	.align		4
.L_3191:
        /*0028*/ 	.byte	0x04, 0x17
        /*002a*/ 	.short	(.L_3193 - .L_3192)
.L_3192:
        /*002c*/ 	.word	0x00000000
        /*0030*/ 	.short	0x0000
        /*0032*/ 	.short	0x0000
        /*0034*/ 	.byte	0x00, 0xf0, 0x01, 0x3d


	//----- nvinfo : EIATTR_SPARSE_MMA_MASK
	.align		4
.L_3193:
        /*0038*/ 	.byte	0x03, 0x50
        /*003a*/ 	.short	0x0000


	//----- nvinfo : EIATTR_MAXREG_COUNT
	.align		4
        /*003c*/ 	.byte	0x03, 0x1b
        /*003e*/ 	.short	0x0080


	//----- nvinfo : EIATTR_MERCURY_ISA_VERSION
	.align		4
        /*0040*/ 	.byte	0x03, 0x5f
        /*0042*/ 	.short	0x0101


	//----- nvinfo : EIATTR_EXIT_INSTR_OFFSETS
	.align		4
        /*0044*/ 	.byte	0x04, 0x1c
        /*0046*/ 	.short	(.L_3195 - .L_3194)


	//   ....[0]....
.L_3194:
        /*0048*/ 	.word	0x000001a0


	//   ....[1]....
        /*004c*/ 	.word	0x00000720


	//   ....[2]....
        /*0050*/ 	.word	0x00000780


	//   ....[3]....
        /*0054*/ 	.word	0x000009e0


	//----- nvinfo : EIATTR_MAX_THREADS
	.align		4
.L_3195:
        /*0058*/ 	.byte	0x04, 0x05
        /*005a*/ 	.short	(.L_3197 - .L_3196)
.L_3196:
        /*005c*/ 	.word	0x00000200
        /*0060*/ 	.word	0x00000001
        /*0064*/ 	.word	0x00000001


	//----- nvinfo : EIATTR_CRS_STACK_SIZE
	.align		4
.L_3197:
        /*0068*/ 	.byte	0x04, 0x1e
        /*006a*/ 	.short	(.L_3199 - .L_3198)
.L_3198:
        /*006c*/ 	.word	0x00000000


	//----- nvinfo : EIATTR_CBANK_PARAM_SIZE
	.align		4
.L_3199:
        /*0070*/ 	.byte	0x03, 0x19
        /*0072*/ 	.short	0x0f42


	//----- nvinfo : EIATTR_PARAM_CBANK
	.align		4
        /*0074*/ 	.byte	0x04, 0x0a
        /*0076*/ 	.short	(.L_3201 - .L_3200)
	.align		4
.L_3200:
        /*0078*/ 	.word	index@(.nv.constant0._ZN2at6native61_GLOBAL__N__44eb8e94_28_ForeachBinaryOpScalarList_cu_dda10a6925multi_tensor_apply_kernelINS1_28TensorListScalarListMetadataIN3c107complexIdEELi1EEENS1_25BinaryOpScalarListFunctorIS6_Li1ELi1ELi0EEEJSt10multipliesIS6_EEEEvT_T0_DpT1_)
        /*007c*/ 	.short	0x0210
        /*007e*/ 	.short	0x0f42


	//----- nvinfo : EIATTR_SW_WAR
	.align		4
.L_3201:
        /*0080*/ 	.byte	0x04, 0x36
        /*0082*/ 	.short	(.L_3203 - .L_3202)
.L_3202:
        /*0084*/ 	.word	0x00000008
.L_3203:


//--------------------- .nv.info._ZN2at6native61_GLOBAL__N__44eb8e94_28_ForeachBinaryOpScalarList_cu_dda10a6925multi_tensor_apply_kernelINS1_28TensorListScalarListMetadataIfLi1EEENS1_25BinaryOpScalarListFunctorIfLi1ELi1ELi0EEEJSt10multipliesIfEEEEvT_T0_DpT1_ --------------------------
	.section	.nv.info._ZN2at6native61_GLOBAL__N__44eb8e94_28_ForeachBinaryOpScalarList_cu_dda10a6925multi_tensor_apply_kernelINS1_28TensorListScalarListMetadataIfLi1EEENS1_25BinaryOpScalarListFunctorIfLi1ELi1ELi0EEEJSt10multipliesIfEEEEvT_T0_DpT1_,"",@"SHT_CUDA_INFO"
	.sectionflags	@""
	.align	4


	//----- nvinfo : EIATTR_CUDA_API_VERSION
	.align		4
        /*0000*/ 	.byte	0x04, 0x37
        /*0002*/ 	.short	(.L_3205 - .L_3204)
.L_3204:
        /*0004*/ 	.word	0x00000082


	//----- nvinfo : EIATTR_KPARAM_INFO
	.align		4
.L_3205:
        /*0008*/ 	.byte	0x04, 0x17
        /*000a*/ 	.short	(.L_3207 - .L_3206)
.L_3206:
        /*000c*/ 	.word	0x00000000
        /*0010*/ 	.short	0x0002
        /*0012*/ 	.short	0x0dc1
        /*0014*/ 	.byte	0x00, 0xf0, 0x05, 0x00


	//----- nvinfo : EIATTR_KPARAM_INFO
	.align		4
.L_3207:
        /*0018*/ 	.byte	0x04, 0x17
        /*001a*/ 	.short	(.L_3209 - .L_3208)
.L_3208:
        /*001c*/ 	.word	0x00000000
        /*0020*/ 	.short	0x0001
        /*0022*/ 	.short	0x0dc0
        /*0024*/ 	.byte	0x00, 0xf0, 0x05, 0x00


	//----- nvinfo : EIATTR_KPARAM_INFO
	.align		4
.L_3209:
        /*0028*/ 	.byte	0x04, 0x17
        /*002a*/ 	.short	(.L_3211 - .L_3210)
.L_3210:
        /*002c*/ 	.word	0x00000000
        /*0030*/ 	.short	0x0000
        /*0032*/ 	.short	0x0000
        /*0034*/ 	.byte	0x00, 0xf0, 0x01, 0x37


	//----- nvinfo : EIATTR_SPARSE_MMA_MASK
	.align		4
.L_3211:
        /*0038*/ 	.byte	0x03, 0x50
        /*003a*/ 	.short	0x0000


	//----- nvinfo : EIATTR_MAXREG_COUNT
	.align		4
        /*003c*/ 	.byte	0x03, 0x1b
        /*003e*/ 	.short	0x0080


	//----- nvinfo : EIATTR_MERCURY_ISA_VERSION
	.align		4
        /*0040*/ 	.byte	0x03, 0x5f
        /*0042*/ 	.short	0x0101


	//----- nvinfo : EIATTR_EXIT_INSTR_OFFSETS
	.align		4
        /*0044*/ 	.byte	0x04, 0x1c
        /*0046*/ 	.short	(.L_3213 - .L_3212)


	//   ....[0]....
.L_3212:
        /*0048*/ 	.word	0x00000170


	//   ....[1]....
        /*004c*/ 	.word	0x00000520


	//   ....[2]....
        /*0050*/ 	.word	0x00000580


	//   ....[3]....
        /*0054*/ 	.word	0x000006c0


	//----- nvinfo : EIATTR_MAX_THREADS
	.align		4
.L_3213:
        /*0058*/ 	.byte	0x04, 0x05
        /*005a*/ 	.short	(.L_3215 - .L_3214)
.L_3214:
        /*005c*/ 	.word	0x00000200
        /*0060*/ 	.word	0x00000001
        /*0064*/ 	.word	0x00000001


	//----- nvinfo : EIATTR_CRS_STACK_SIZE
	.align		4
.L_3215:
        /*0068*/ 	.byte	0x04, 0x1e
        /*006a*/ 	.short	(.L_3217 - .L_3216)
.L_3216:
        /*006c*/ 	.word	0x00000000


	//----- nvinfo : EIATTR_CBANK_PARAM_SIZE
	.align		4
.L_3217:
        /*0070*/ 	.byte	0x03, 0x19
        /*0072*/ 	.short	0x0dc2


	//----- nvinfo : EIATTR_PARAM_CBANK
	.align		4
        /*0074*/ 	.byte	0x04, 0x0a
        /*0076*/ 	.short	(.L_3219 - .L_3218)
	.align		4
.L_3218:
        /*0078*/ 	.word	index@(.nv.constant0._ZN2at6native61_GLOBAL__N__44eb8e94_28_ForeachBinaryOpScalarList_cu_dda10a6925multi_tensor_apply_kernelINS1_28TensorListScalarListMetadataIfLi1EEENS1_25BinaryOpScalarListFunctorIfLi1ELi1ELi0EEEJSt10multipliesIfEEEEvT_T0_DpT1_)
        /*007c*/ 	.short	0x0210
        /*007e*/ 	.short	0x0dc2


	//----- nvinfo : EIATTR_SW_WAR
	.align		4
.L_3219:
        /*0080*/ 	.byte	0x04, 0x36
        /*0082*/ 	.short	(.L_3221 - .L_3220)
.L_3220:
        /*0084*/ 	.word	0x00000008
.L_3221:


//--------------------- .nv.info._ZN2at6native61_GLOBAL__N__44eb8e94_28_ForeachBinaryOpScalarList_cu_dda10a6925multi_tensor_apply_kernelINS1_28TensorListScalarListMetadataIdLi1EEENS1_25BinaryOpScalarListFunctorIdLi1ELi1ELi0EEEJSt10multipliesIdEEEEvT_T0_DpT1_ --------------------------
	.section	.nv.info._ZN2at6native61_GLOBAL__N__44eb8e94_28_ForeachBinaryOpScalarList_cu_dda10a6925multi_tensor_apply_kernelINS1_28TensorListScalarListMetadataIdLi1EEENS1_25BinaryOpScalarListFunctorIdLi1ELi1ELi0EEEJSt10multipliesIdEEEEvT_T0_DpT1_,"",@"SHT_CUDA_INFO"
	.sectionflags	@""
	.align	4


	//----- nvinfo : EIATTR_CUDA_API_VERSION
	.align		4
        /*0000*/ 	.byte	0x04, 0x37
        /*0002*/ 	.short	(.L_3223 - .L_3222)
.L_3222:
        /*0004*/ 	.word	0x00000082


	//----- nvinfo : EIATTR_KPARAM_INFO
	.align		4
.L_3223:
        /*0008*/ 	.byte	0x04, 0x17
        /*000a*/ 	.short	(.L_3225 - .L_3224)
.L_3224:
        /*000c*/ 	.word	0x00000000
        /*0010*/ 	.short	0x0002
        /*0012*/ 	.short	0x0f41
        /*0014*/ 	.byte	0x00, 0xf0, 0x05, 0x00


	//----- nvinfo : EIATTR_KPARAM_INFO
	.align		4
.L_3225:
        /*0018*/ 	.byte	0x04, 0x17
        /*001a*/ 	.short	(.L_3227 - .L_3226)
.L_3226:
        /*001c*/ 	.word	0x00000000
        /*0020*/ 	.short	0x0001
        /*0022*/ 	.short	0x0f40
        /*0024*/ 	.byte	0x00, 0xf0, 0x05, 0x00


	//----- nvinfo : EIATTR_KPARAM_INFO
	.align		4
.L_3227:
        /*0028*/ 	.byte	0x04, 0x17
        /*002a*/ 	.short	(.L_3229 - .L_3228)
.L_3228:
        /*002c*/ 	.word	0x00000000
        /*0030*/ 	.short	0x0000
        /*0032*/ 	.short	0x0000
        /*0034*/ 	.byte	0x00, 0xf0, 0x01, 0x3d


	//----- nvinfo : EIATTR_SPARSE_MMA_MASK
	.align		4
.L_3229:
        /*0038*/ 	.byte	0x03, 0x50
        /*003a*/ 	.short	0x0000


	//----- nvinfo : EIATTR_MAXREG_COUNT
	.align		4
        /*003c*/ 	.byte	0x03, 0x1b
        /*003e*/ 	.short	0x0080


	//----- nvinfo : EIATTR_MERCURY_ISA_VERSION
	.align		4
        /*0040*/ 	.byte	0x03, 0x5f
        /*0042*/ 	.short	0x0101


	//----- nvinfo : EIATTR_EXIT_INSTR_OFFSETS
	.align		4
        /*0044*/ 	.byte	0x04, 0x1c
        /*0046*/ 	.short	(.L_3231 - .L_3230)


	//   ....[0]....
.L_3230:
        /*0048*/ 	.word	0x00000150


	//   ....[1]....
        /*004c*/ 	.word	0x00000500


	//   ....[2]....
        /*0050*/ 	.word	0x00000560


	//   ....[3]....
        /*0054*/ 	.word	0x000006c0


	//----- nvinfo : EIATTR_MAX_THREADS
	.align		4
.L_3231:
        /*0058*/ 	.byte	0x04, 0x05
        /*005a*/ 	.short	(.L_3233 - .L_3232)
.L_3232:
        /*005c*/ 	.word	0x00000200
        /*0060*/ 	.word	0x00000001
        /*0064*/ 	.word	0x00000001


	//----- nvinfo : EIATTR_CRS_STACK_SIZE
	.align		4
.L_3233:
        /*0068*/ 	.byte	0x04, 0x1e
        /*006a*/ 	.short	(.L_3235 - .L_3234)
.L_3234:
        /*006c*/ 	.word	0x00000000


	//----- nvinfo : EIATTR_CBANK_PARAM_SIZE
	.align		4
.L_3235:
        /*0070*/ 	.byte	0x03, 0x19
        /*0072*/ 	.short	0x0f42


	//----- nvinfo : EIATTR_PARAM_CBANK
	.align		4
        /*0074*/ 	.byte	0x04, 0x0a
        /*0076*/ 	.short	(.L_3237 - .L_3236)
	.align		4
.L_3236:
        /*0078*/ 	.word	index@(.nv.constant0._ZN2at6native61_GLOBAL__N__44eb8e94_28_ForeachBinaryOpScalarList_cu_dda10a6925multi_tensor_apply_kernelINS1_28TensorListScalarListMetadataIdLi1EEENS1_25BinaryOpScalarListFunctorIdLi1ELi1ELi0EEEJSt10multipliesIdEEEEvT_T0_DpT1_)
        /*007c*/ 	.short	0x0210
        /*007e*/ 	.short	0x0f42


	//----- nvinfo : EIATTR_SW_WAR
	.align		4
.L_3237:
        /*0080*/ 	.byte	0x04, 0x36
        /*0082*/ 	.short	(.L_3239 - .L_3238)
.L_3238:
        /*0084*/ 	.word	0x00000008
.L_3239:


//--------------------- .nv.info._ZN2at6native61_GLOBAL__N__44eb8e94_28_ForeachBinaryOpScalarList_cu_dda10a6925multi_tensor_apply_kernelINS1_28TensorListScalarListMetadataIsLi1EEENS1_25BinaryOpScalarListFunctorIsLi1ELi1ELi0EEEJSt10multipliesIsEEEEvT_T0_DpT1_ --------------------------
	.section	.nv.info._ZN2at6native61_GLOBAL__N__44eb8e94_28_ForeachBinaryOpScalarList_cu_dda10a6925multi_tensor_apply_kernelINS1_28TensorListScalarListMetadataIsLi1EEENS1_25BinaryOpScalarListFunctorIsLi1ELi1ELi0EEEJSt10multipliesIsEEEEvT_T0_DpT1_,"",@"SHT_CUDA_INFO"
	.sectionflags	@""
	.align	4


	//----- nvinfo : EIATTR_CUDA_API_VERSION
	.align		4
        /*0000*/ 	.byte	0x04, 0x37
        /*0002*/ 	.short	(.L_3241 - .L_3240)
.L_3240:
        /*0004*/ 	.word	0x00000082


	//----- nvinfo : EIATTR_KPARAM_INFO
	.align		4
.L_3241:
        /*0008*/ 	.byte	0x04, 0x17
        /*000a*/ 	.short	(.L_3243 - .L_3242)
.L_3242:
        /*000c*/ 	.word	0x00000000
        /*0010*/ 	.short	0x0002
        /*0012*/ 	.short	0x0d01
        /*0014*/ 	.byte	0x00, 0xf0, 0x05, 0x00


	//----- nvinfo : EIATTR_KPARAM_INFO
	.align		4
.L_3243:
        /*0018*/ 	.byte	0x04, 0x17
        /*001a*/ 	.short	(.L_3245 - .L_3244)
.L_3244:
        /*001c*/ 	.word	0x00000000
        /*0020*/ 	.short	0x0001
        /*0022*/ 	.short	0x0d00
        /*0024*/ 	.byte	0x00, 0xf0, 0x05, 0x00


	//----- nvinfo : EIATTR_KPARAM_INFO
	.align		4
.L_3245:
        /*0028*/ 	.byte	0x04, 0x17
        /*002a*/ 	.short	(.L_3247 - .L_3246)
.L_3246:
        /*002c*/ 	.word	0x00000000
        /*0030*/ 	.short	0x0000
        /*0032*/ 	.short	0x0000
        /*0034*/ 	.byte	0x00, 0xf0, 0x01, 0x34


	//----- nvinfo : EIATTR_SPARSE_MMA_MASK
	.align		4
.L_3247:
        /*0038*/ 	.byte	0x03, 0x50
        /*003a*/ 	.short	0x0000


	//----- nvinfo : EIATTR_MAXREG_COUNT
	.align		4
        /*003c*/ 	.byte	0x03, 0x1b
        /*003e*/ 	.short	0x0080


	//----- nvinfo : EIATTR_MERCURY_ISA_VERSION
	.align		4
        /*0040*/ 	.byte	0x03, 0x5f
        /*0042*/ 	.short	0x0101


	//----- nvinfo : EIATTR_EXIT_INSTR_OFFSETS
	.align		4
        /*0044*/ 	.byte	0x04, 0x1c
        /*0046*/ 	.short	(.L_3249 - .L_3248)


	//   ....[0]....
.L_3248:
        /*0048*/ 	.word	0x00000170


	//   ....[1]....
        /*004c*/ 	.word	0x000005a0


	//   ....[2]....
        /*0050*/ 	.word	0x00000600


	//   ....[3]....
        /*0054*/ 	.word	0x000007d0


	//----- nvinfo : EIATTR_MAX_THREADS
	.align		4
.L_3249:
        /*0058*/ 	.byte	0x04, 0x05
        /*005a*/ 	.short	(.L_3251 - .L_3250)
.L_3250:
        /*005c*/ 	.word	0x00000200
        /*0060*/ 	.word	0x00000001
        /*0064*/ 	.word	0x00000001


	//----- nvinfo : EIATTR_CRS_STACK_SIZE
	.align		4
.L_3251:
        /*0068*/ 	.byte	0x04, 0x1e
        /*006a*/ 	.short	(.L_3253 - .L_3252)
.L_3252:
        /*006c*/ 	.word	0x00000000


	//----- nvinfo : EIATTR_CBANK_PARAM_SIZE
	.align		4
.L_3253:
        /*0070*/ 	.byte	0x03, 0x19
        /*0072*/ 	.short	0x0d02


	//----- nvinfo : EIATTR_PARAM_CBANK
	.align		4
        /*0074*/ 	.byte	0x04, 0x0a
        /*0076*/ 	.short	(.L_3255 - .L_3254)
	.align		4
.L_3254:
        /*0078*/ 	.word	index@(.nv.constant0._ZN2at6native61_GLOBAL__N__44eb8e94_28_ForeachBinaryOpScalarList_cu_dda10a6925multi_tensor_apply_kernelINS1_28TensorListScalarListMetadataIsLi1EEENS1_25BinaryOpScalarListFunctorIsLi1ELi1ELi0EEEJSt10multipliesIsEEEEvT_T0_DpT1_)
        /*007c*/ 	.short	0x0210
        /*007e*/ 	.short	0x0d02


	//----- nvinfo : EIATTR_SW_WAR
	.align		4
.L_3255:
        /*0080*/ 	.byte	0x04, 0x36
        /*0082*/ 	.short	(.L_3257 - .L_3256)
.L_3256:
        /*0084*/ 	.word	0x00000008
.L_3257:


//--------------------- .nv.info._ZN2at6native61_GLOBAL__N__44eb8e94_28_ForeachBinaryOpScalarList_cu_dda10a6925multi_tensor_apply_kernelINS1_28TensorListScalarListMetadataIlLi1EEENS1_25BinaryOpScalarListFunctorIlLi1ELi1ELi0EEEJSt10multipliesIlEEEEvT_T0_DpT1_ --------------------------
	.section	.nv.info._ZN2at6native61_GLOBAL__N__44eb8e94_28_ForeachBinaryOpScalarList_cu_dda10a6925multi_tensor_apply_kernelINS1_28TensorListScalarListMetadataIlLi1EEENS1_25BinaryOpScalarListFunctorIlLi1ELi1ELi0EEEJSt10multipliesIlEEEEvT_T0_DpT1_,"",@"SHT_CUDA_INFO"
	.sectionflags	@""
	.align	4


	//----- nvinfo : EIATTR_CUDA_API_VERSION
	.align		4
        /*0000*/ 	.byte	0x04, 0x37
        /*0002*/ 	.short	(.L_3259 - .L_3258)
.L_3258:
        /*0004*/ 	.word	0x00000082


	//----- nvinfo : EIATTR_KPARAM_INFO
	.align		4
.L_3259:
        /*0008*/ 	.byte	0x04, 0x17
        /*000a*/ 	.short	(.L_3261 - .L_3260)
.L_3260:
        /*000c*/ 	.word	0x00000000
        /*0010*/ 	.short	0x0002
        /*0012*/ 	.short	0x0f41
        /*0014*/ 	.byte	0x00, 0xf0, 0x05, 0x00


	//----- nvinfo : EIATTR_KPARAM_INFO
	.align		4
.L_3261:
        /*0018*/ 	.byte	0x04, 0x17
        /*001a*/ 	.short	(.L_3263 - .L_3262)
.L_3262:
        /*001c*/ 	.word	0x00000000
        /*0020*/ 	.short	0x0001
        /*0022*/ 	.short	0x0f40
        /*0024*/ 	.byte	0x00, 0xf0, 0x05, 0x00


	//----- nvinfo : EIATTR_KPARAM_INFO
	.align		4
.L_3263:
        /*0028*/ 	.byte	0x04, 0x17
        /*002a*/ 	.short	(.L_3265 - .L_3264)
.L_3264:
        /*002c*/ 	.word	0x00000000
        /*0030*/ 	.short	0x0000
        /*0032*/ 	.short	0x0000
        /*0034*/ 	.byte	0x00, 0xf0, 0x01, 0x3d


	//----- nvinfo : EIATTR_SPARSE_MMA_MASK
	.align		4
.L_3265:
        /*0038*/ 	.byte	0x03, 0x50
        /*003a*/ 	.short	0x0000


	//----- nvinfo : EIATTR_MAXREG_COUNT
	.align		4
        /*003c*/ 	.byte	0x03, 0x1b
        /*003e*/ 	.short	0x0080


	//----- nvinfo : EIATTR_MERCURY_ISA_VERSION
	.align		4
        /*0040*/ 	.byte	0x03, 0x5f
        /*0042*/ 	.short	0x0101


	//----- nvinfo : EIATTR_EXIT_INSTR_OFFSETS
	.align		4
        /*0044*/ 	.byte	0x04, 0x1c
        /*0046*/ 	.short	(.L_3267 - .L_3266)


	//   ....[0]....
.L_3266:
        /*0048*/ 	.word	0x00000150


	//   ....[1]....
        /*004c*/ 	.word	0x000005c0


	//   ....[2]....
        /*0050*/ 	.word	0x00000620


	//   ....[3]....
        /*0054*/ 	.word	0x00000880


	//----- nvinfo : EIATTR_MAX_THREADS
	.align		4
.L_3267:
        /*0058*/ 	.byte	0x04, 0x05
        /*005a*/ 	.short	(.L_3269 - .L_3268)
.L_3268:
        /*005c*/ 	.word	0x00000200
        /*0060*/ 	.word	0x00000001
        /*0064*/ 	.word	0x00000001


	//----- nvinfo : EIATTR_CRS_STACK_SIZE
	.align		4
.L_3269:
        /*0068*/ 	.byte	0x04, 0x1e
        /*006a*/ 	.short	(.L_3271 - .L_3270)
.L_3270:
        /*006c*/ 	.word	0x00000000


	//----- nvinfo : EIATTR_CBANK_PARAM_SIZE
	.align		4
.L_3271:
        /*0070*/ 	.byte	0x03, 0x19
        /*0072*/ 	.short	0x0f42


	//----- nvinfo : EIATTR_PARAM_CBANK
	.align		4
        /*0074*/ 	.byte	0x04, 0x0a
        /*0076*/ 	.short	(.L_3273 - .L_3272)
	.align		4
.L_3272:
        /*0078*/ 	.word	index@(.nv.constant0._ZN2at6native61_GLOBAL__N__44eb8e94_28_ForeachBinaryOpScalarList_cu_dda10a6925multi_tensor_apply_kernelINS1_28TensorListScalarListMetadataIlLi1EEENS1_25BinaryOpScalarListFunctorIlLi1ELi1ELi0EEEJSt10multipliesIlEEEEvT_T0_DpT1_)
        /*007c*/ 	.short	0x0210
        /*007e*/ 	.short	0x0f42


	//----- nvinfo : EIATTR_SW_WAR
	.align		4
.L_3273:
        /*0080*/ 	.byte	0x04, 0x36
        /*0082*/ 	.short	(.L_3275 - .L_3274)
.L_3274:
        /*0084*/ 	.word	0x00000008
.L_3275:


//--------------------- .nv.info._ZN2at6native61_GLOBAL__N__44eb8e94_28_ForeachBinaryOpScalarList_cu_dda10a6925multi_tensor_apply_kernelINS1_28TensorListScalarListMetadataIiLi1EEENS1_25BinaryOpScalarListFunctorIiLi1ELi1ELi0EEEJSt10multipliesIiEEEEvT_T0_DpT1_ --------------------------
	.section	.nv.info._ZN2at6native61_GLOBAL__N__44eb8e94_28_ForeachBinaryOpScalarList_cu_dda10a6925multi_tensor_apply_kernelINS1_28TensorListScalarListMetadataIiLi1EEENS1_25BinaryOpScalarListFunctorIiLi1ELi1ELi0EEEJSt10multipliesIiEEEEvT_T0_DpT1_,"",@"SHT_CUDA_INFO"
	.sectionflags	@""
	.align	4


	//----- nvinfo : EIATTR_CUDA_API_VERSION
	.align		4
        /*0000*/ 	.byte	0x04, 0x37
        /*0002*/ 	.short	(.L_3277 - .L_3276)
.L_3276:
        /*0004*/ 	.word	0x00000082


	//----- nvinfo : EIATTR_KPARAM_INFO
	.align		4
.L_3277:
        /*0008*/ 	.byte	0x04, 0x17
        /*000a*/ 	.short	(.L_3279 - .L_3278)
.L_3278:
        /*000c*/ 	.word	0x00000000
        /*0010*/ 	.short	0x0002
        /*0012*/ 	.short	0x0dc1
        /*0014*/ 	.byte	0x00, 0xf0, 0x05, 0x00


	//----- nvinfo : EIATTR_KPARAM_INFO
	.align		4
.L_3279:
        /*0018*/ 	.byte	0x04, 0x17
        /*001a*/ 	.short	(.L_3281 - .L_3280)
.L_3280:
        /*001c*/ 	.word	0x00000000
        /*0020*/ 	.short	0x0001
        /*0022*/ 	.short	0x0dc0
        /*0024*/ 	.byte	0x00, 0xf0, 0x05, 0x00


	//----- nvinfo : EIATTR_KPARAM_INFO
	.align		4
.L_3281:
        /*0028*/ 	.byte	0x04, 0x17
        /*002a*/ 	.short	(.L_3283 - .L_3282)
.L_3282:
        /*002c*/ 	.word	0x00000000
        /*0030*/ 	.short	0x0000
        /*0032*/ 	.short	0x0000
        /*0034*/ 	.byte	0x00, 0xf0, 0x01, 0x37


	//----- nvinfo : EIATTR_SPARSE_MMA_MASK
	.align		4
.L_3283:
        /*0038*/ 	.byte	0x03, 0x50
        /*003a*/ 	.short	0x0000


	//----- nvinfo : EIATTR_MAXREG_COUNT
	.align		4
        /*003c*/ 	.byte	0x03, 0x1b
        /*003e*/ 	.short	0x0080


	//----- nvinfo : EIATTR_MERCURY_ISA_VERSION
	.align		4
        /*0040*/ 	.byte	0x03, 0x5f
        /*0042*/ 	.short	0x0101


	//----- nvinfo : EIATTR_EXIT_INSTR_OFFSETS
	.align		4
        /*0044*/ 	.byte	0x04, 0x1c
        /*0046*/ 	.short	(.L_3285 - .L_3284)


	//   ....[0]....
.L_3284:
        /*0048*/ 	.word	0x00000170


	//   ....[1]....
        /*004c*/ 	.word	0x00000520


	//   ....[2]....
        /*0050*/ 	.word	0x00000580


	//   ....[3]....
        /*0054*/ 	.word	0x000006c0


	//----- nvinfo : EIATTR_MAX_THREADS
	.align		4
.L_3285:
        /*0058*/ 	.byte	0x04, 0x05
        /*005a*/ 	.short	(.L_3287 - .L_3286)
.L_3286:
        /*005c*/ 	.word	0x00000200
        /*0060*/ 	.word	0x00000001
        /*0064*/ 	.word	0x00000001


	//----- nvinfo : EIATTR_CRS_STACK_SIZE
	.align		4
.L_3287:
        /*0068*/ 	.byte	0x04, 0x1e
        /*006a*/ 	.short	(.L_3289 - .L_3288)
.L_3288:
        /*006c*/ 	.word	0x00000000


	//----- nvinfo : EIATTR_CBANK_PARAM_SIZE
	.align		4
.L_3289:
        /*0070*/ 	.byte	0x03, 0x19
        /*0072*/ 	.short	0x0dc2


	//----- nvinfo : EIATTR_PARAM_CBANK
	.align		4
        /*0074*/ 	.byte	0x04, 0x0a
        /*0076*/ 	.short	(.L_3291 - .L_3290)
	.align		4
.L_3290:
        /*0078*/ 	.word	index@(.nv.constant0._ZN2at6native61_GLOBAL__N__44eb8e94_28_ForeachBinaryOpScalarList_cu_dda10a6925multi_tensor_apply_kernelINS1_28TensorListScalarListMetadataIiLi1EEENS1_25BinaryOpScalarListFunctorIiLi1ELi1ELi0EEEJSt10multipliesIiEEEEvT_T0_DpT1_)
        /*007c*/ 	.short	0x0210
        /*007e*/ 	.short	0x0dc2


	//----- nvinfo : EIATTR_SW_WAR
	.align		4
.L_3291:
        /*0080*/ 	.byte	0x04, 0x36
        /*0082*/ 	.short	(.L_3293 - .L_3292)
.L_3292:
        /*0084*/ 	.word	0x00000008
.L_3293:


//--------------------- .nv.info._ZN2at6native61_GLOBAL__N__44eb8e94_28_ForeachBinaryOpScalarList_cu_dda10a6925multi_tensor_apply_kernelINS1_28TensorListScalarListMetadataIaLi1EEENS1_25BinaryOpScalarListFunctorIaLi1ELi1ELi0EEEJSt10multipliesIaEEEEvT_T0_DpT1_ --------------------------
	.section	.nv.info._ZN2at6native61_GLOBAL__N__44eb8e94_28_ForeachBinaryOpScalarList_cu_dda10a6925multi_tensor_apply_kernelINS1_28TensorListScalarListMetadataIaLi1EEENS1_25BinaryOpScalarListFunctorIaLi1ELi1ELi0EEEJSt10multipliesIaEEEEvT_T0_DpT1_,"",@"SHT_CUDA_INFO"
	.sectionflags	@""
	.align	4


	//----- nvinfo : EIATTR_CUDA_API_VERSION
	.align		4
        /*0000*/ 	.byte	0x04, 0x37
        /*0002*/ 	.short	(.L_3295 - .L_3294)
.L_3294:
        /*0004*/ 	.word	0x00000082


	//----- nvinfo : EIATTR_KPARAM_INFO
	.align		4
.L_3295:
        /*0008*/ 	.byte	0x04, 0x17
        /*000a*/ 	.short	(.L_3297 - .L_3296)
.L_3296:
        /*000c*/ 	.word	0x00000000
        /*0010*/ 	.short	0x0002
        /*0012*/ 	.short	0x0ca1
        /*0014*/ 	.byte	0x00, 0xf0, 0x05, 0x00


	//----- nvinfo : EIATTR_KPARAM_INFO
	.align		4
.L_3297:
        /*0018*/ 	.byte	0x04, 0x17
        /*001a*/ 	.short	(.L_3299 - .L_3298)
.L_3298:
        /*001c*/ 	.word	0x00000000
        /*0020*/ 	.short	0x0001
        /*0022*/ 	.short	0x0ca0
        /*0024*/ 	.byte	0x00, 0xf0, 0x05, 0x00


	//----- nvinfo : EIATTR_KPARAM_INFO
	.align		4
.L_3299:
        /*0028*/ 	.byte	0x04, 0x17
        /*002a*/ 	.short	(.L_3301 - .L_3300)
.L_3300:
        /*002c*/ 	.word	0x00000000
        /*0030*/ 	.short	0x0000
        /*0032*/ 	.short	0x0000
        /*0034*/ 	.byte	0x00, 0xf0, 0x81, 0x32


	//----- nvinfo : EIATTR_SPARSE_MMA_MASK
	.align		4
.L_3301:
        /*0038*/ 	.byte	0x03, 0x50
        /*003a*/ 	.short	0x0000


	//----- nvinfo : EIATTR_MAXREG_COUNT
	.align		4
        /*003c*/ 	.byte	0x03, 0x1b
        /*003e*/ 	.short	0x0080


	//----- nvinfo : EIATTR_MERCURY_ISA_VERSION
	.align		4
        /*0040*/ 	.byte	0x03, 0x5f
        /*0042*/ 	.short	0x0101


	//----- nvinfo : EIATTR_EXIT_INSTR_OFFSETS
	.align		4
        /*0044*/ 	.byte	0x04, 0x1c
        /*0046*/ 	.short	(.L_3303 - .L_3302)


	//   ....[0]....
.L_3302:
        /*0048*/ 	.word	0x00000150


	//   ....[1]....
        /*004c*/ 	.word	0x00000550


	//   ....[2]....
        /*0050*/ 	.word	0x000005b0


	//   ....[3]....
        /*0054*/ 	.word	0x00000770


	//----- nvinfo : EIATTR_MAX_THREADS
	.align		4
.L_3303:
        /*0058*/ 	.byte	0x04, 0x05
        /*005a*/ 	.short	(.L_3305 - .L_3304)
.L_3304:
        /*005c*/ 	.word	0x00000200
        /*0060*/ 	.word	0x00000001
        /*0064*/ 	.word	0x00000001


	//----- nvinfo : EIATTR_CRS_STACK_SIZE
	.align		4
.L_3305:
        /*0068*/ 	.byte	0x04, 0x1e
        /*006a*/ 	.short	(.L_3307 - .L_3306)
.L_3306:
        /*006c*/ 	.word	0x00000000


	//----- nvinfo : EIATTR_CBANK_PARAM_SIZE
	.align		4
.L_3307:
        /*0070*/ 	.byte	0x03, 0x19
        /*0072*/ 	.short	0x0ca2


	//----- nvinfo : EIATTR_PARAM_CBANK
	.align		4
        /*0074*/ 	.byte	0x04, 0x0a
        /*0076*/ 	.short	(.L_3309 - .L_3308)
	.align		4
.L_3308:
        /*0078*/ 	.word	index@(.nv.constant0._ZN2at6native61_GLOBAL__N__44eb8e94_28_ForeachBinaryOpScalarList_cu_dda10a6925multi_tensor_apply_kernelINS1_28TensorListScalarListMetadataIaLi1EEENS1_25BinaryOpScalarListFunctorIaLi1ELi1ELi0EEEJSt10multipliesIaEEEEvT_T0_DpT1_)
        /*007c*/ 	.short	0x0210
        /*007e*/ 	.short	0x0ca2


	//----- nvinfo : EIATTR_SW_WAR
	.align		4
.L_3309:
        /*0080*/ 	.byte	0x04, 0x36
        /*0082*/ 	.short	(.L_3311 - .L_3310)
.L_3310:
        /*0084*/ 	.word	0x00000008
.L_3311:


//--------------------- .nv.info._ZN2at6native61_GLOBAL__N__44eb8e94_28_ForeachBinaryOpScalarList_cu_dda10a6925multi_tensor_apply_kernelINS1_28TensorListScalarListMetadataIhLi1EEENS1_25BinaryOpScalarListFunctorIhLi1ELi1ELi0EEEJSt10multipliesIhEEEEvT_T0_DpT1_ --------------------------
	.section	.nv.info._ZN2at6native61_GLOBAL__N__44eb8e94_28_ForeachBinaryOpScalarList_cu_dda10a6925multi_tensor_apply_kernelINS1_28TensorListScalarListMetadataIhLi1EEENS1_25BinaryOpScalarListFunctorIhLi1ELi1ELi0EEEJSt10multipliesIhEEEEvT_T0_DpT1_,"",@"SHT_CUDA_INFO"
	.sectionflags	@""
	.align	4


	//----- nvinfo : EIATTR_CUDA_API_VERSION
	.align		4
        /*0000*/ 	.byte	0x04, 0x37
        /*0002*/ 	.short	(.L_3313 - .L_3312)
.L_3312:
        /*0004*/ 	.word	0x00000082


	//----- nvinfo : EIATTR_KPARAM_INFO
	.align		4
.L_3313:
        /*0008*/ 	.byte	0x04, 0x17
        /*000a*/ 	.short	(.L_3315 - .L_3314)
.L_3314:
        /*000c*/ 	.word	0x00000000
        /*0010*/ 	.short	0x0002
        /*0012*/ 	.short	0x0ca1
        /*0014*/ 	.byte	0x00, 0xf0, 0x05, 0x00


	//----- nvinfo : EIATTR_KPARAM_INFO
	.align		4
.L_3315:
        /*0018*/ 	.byte	0x04, 0x17
        /*001a*/ 	.short	(.L_3317 - .L_3316)
.L_3316:
        /*001c*/ 	.word	0x00000000
        /*0020*/ 	.short	0x0001
        /*0022*/ 	.short	0x0ca0
        /*0024*/ 	.byte	0x00, 0xf0, 0x05, 0x00


	//----- nvinfo : EIATTR_KPARAM_INFO
	.align		4
.L_3317:
        /*0028*/ 	.byte	0x04, 0x17
        /*002a*/ 	.short	(.L_3319 - .L_3318)
.L_3318:
        /*002c*/ 	.word	0x00000000
        /*0030*/ 	.short	0x0000
        /*0032*/ 	.short	0x0000
        /*0034*/ 	.byte	0x00, 0xf0, 0x81, 0x32


	//----- nvinfo : EIATTR_SPARSE_MMA_MASK
	.align		4
.L_3319:
        /*0038*/ 	.byte	0x03, 0x50
        /*003a*/ 	.short	0x0000


	//----- nvinfo : EIATTR_MAXREG_COUNT
	.align		4
        /*003c*/ 	.byte	0x03, 0x1b
        /*003e*/ 	.short	0x0080


	//----- nvinfo : EIATTR_MERCURY_ISA_VERSION
	.align		4
        /*0040*/ 	.byte	0x03, 0x5f
        /*0042*/ 	.short	0x0101


	//----- nvinfo : EIATTR_EXIT_INSTR_OFFSETS
	.align		4
        /*0044*/ 	.byte	0x04, 0x1c
        /*0046*/ 	.short	(.L_3321 - .L_3320)


	//   ....[0]....
.L_3320:
        /*0048*/ 	.word	0x00000150


	//   ....[1]....
        /*004c*/ 	.word	0x00000550


	//   ....[2]....
        /*0050*/ 	.word	0x000005b0


	//   ....[3]....
        /*0054*/ 	.word	0x00000770


	//----- nvinfo : EIATTR_MAX_THREADS
	.align		4
.L_3321:
        /*0058*/ 	.byte	0x04, 0x05
        /*005a*/ 	.short	(.L_3323 - .L_3322)
.L_3322:
        /*005c*/ 	.word	0x00000200
        /*0060*/ 	.word	0x00000001
        /*0064*/ 	.word	0x00000001


	//----- nvinfo : EIATTR_CRS_STACK_SIZE
	.align		4
.L_3323:
        /*0068*/ 	.byte	0x04, 0x1e
        /*006a*/ 	.short	(.L_3325 - .L_3324)
.L_3324:
        /*006c*/ 	.word	0x00000000


	//----- nvinfo : EIATTR_CBANK_PARAM_SIZE
	.align		4
.L_3325:
        /*0070*/ 	.byte	0x03, 0x19
        /*0072*/ 	.short	0x0ca2


	//----- nvinfo : EIATTR_PARAM_CBANK
	.align		4
        /*0074*/ 	.byte	0x04, 0x0a
        /*0076*/ 	.short	(.L_3327 - .L_3326)
	.align		4
.L_3326:
        /*0078*/ 	.word	index@(.nv.constant0._ZN2at6native61_GLOBAL__N__44eb8e94_28_ForeachBinaryOpScalarList_cu_dda10a6925multi_tensor_apply_kernelINS1_28TensorListScalarListMetadataIhLi1EEENS1_25BinaryOpScalarListFunctorIhLi1ELi1ELi0EEEJSt10multipliesIhEEEEvT_T0_DpT1_)
        /*007c*/ 	.short	0x0210
        /*007e*/ 	.short	0x0ca2


	//----- nvinfo : EIATTR_SW_WAR
	.align		4
.L_3327:
        /*0080*/ 	.byte	0x04, 0x36
        /*0082*/ 	.short	(.L_3329 - .L_3328)
.L_3328:
        /*0084*/ 	.word	0x00000008
.L_3329:


//--------------------- .nv.info._ZN2at6native61_GLOBAL__N__44eb8e94_28_ForeachBinaryOpScalarList_cu_dda10a6925multi_tensor_apply_kernelINS1_28TensorListScalarListMetadataIfLi2EEENS1_25BinaryOpScalarListFunctorIN3c108BFloat16ELi2ELi1ELi1EEEJSt4plusIfEEEEvT_T0_DpT1_ --------------------------
	.section	.nv.info._ZN2at6native61_GLOBAL__N__44eb8e94_28_ForeachBinaryOpScalarList_cu_dda10a6925multi_tensor_apply_kernelINS1_28TensorListScalarListMetadataIfLi2EEENS1_25BinaryOpScalarListFunctorIN3c108BFloat16ELi2ELi1ELi1EEEJSt4plusIfEEEEvT_T0_DpT1_,"",@"SHT_CUDA_INFO"
	.sectionflags	@""
	.align	4


	//----- nvinfo : EIATTR_CUDA_API_VERSION
	.align		4
        /*0000*/ 	.byte	0x04, 0x37
        /*0002*/ 	.short	(.L_3331 - .L_3330)
.L_3330:
        /*0004*/ 	.word	0x00000082


	//----- nvinfo : EIATTR_KPARAM_INFO
	.align		4
.L_3331:
        /*0008*/ 	.byte	0x04, 0x17
        /*000a*/ 	.short	(.L_3333 - .L_3332)
.L_3332:
        /*000c*/ 	.word	0x00000000
        /*0010*/ 	.short	0x0002
        /*0012*/ 	.short	0x0d41
        /*0014*/ 	.byte	0x00, 0xf0, 0x05, 0x00


	//----- nvinfo : EIATTR_KPARAM_INFO
	.align		4
.L_3333:
        /*0018*/ 	.byte	0x04, 0x17
        /*001a*/ 	.short	(.L_3335 - .L_3334)
.L_3334:
        /*001c*/ 	.word	0x00000000
        /*0020*/ 	.short	0x0001
        /*0022*/ 	.short	0x0d40
        /*0024*/ 	.byte	0x00, 0xf0, 0x05, 0x00


	//----- nvinfo : EIATTR_KPARAM_INFO
	.align		4
.L_3335:
        /*0028*/ 	.byte	0x04, 0x17
        /*002a*/ 	.short	(.L_3337 - .L_3336)
.L_3336:
        /*002c*/ 	.word	0x00000000
        /*0030*/ 	.short	0x0000
        /*0032*/ 	.short	0x0000
        /*0034*/ 	.byte	0x00, 0xf0, 0x01, 0x35


	//----- nvinfo : EIATTR_SPARSE_MMA_MASK
	.align		4
.L_3337:
        /*0038*/ 	.byte	0x03, 0x50
        /*003a*/ 	.short	0x0000


	//----- nvinfo : EIATTR_MAXREG_COUNT
	.align		4
        /*003c*/ 	.byte	0x03, 0x1b
        /*003e*/ 	.short	0x0080


	//----- nvinfo : EIATTR_MERCURY_ISA_VERSION
	.align		4
        /*0040*/ 	.byte	0x03, 0x5f
        /*0042*/ 	.short	0x0101


	//----- nvinfo : EIATTR_EXIT_INSTR_OFFSETS
	.align		4
        /*0044*/ 	.byte	0x04, 0x1c
        /*0046*/ 	.short	(.L_3339 - .L_3338)


	//   ....[0]....
.L_3338:
        /*0048*/ 	.word	0x00000190


	//   ....[1]....
        /*004c*/ 	.word	0x00000640


	//   ....[2]....
        /*0050*/ 	.word	0x000006a0


	//   ....[3]....
        /*0054*/ 	.word	0x000008a0


	//----- nvinfo : EIATTR_MAX_THREADS
	.align		4
.L_3339:
        /*0058*/ 	.byte	0x04, 0x05
        /*005a*/ 	.short	(.L_3341 - .L_3340)
.L_3340:
        /*005c*/ 	.word	0x00000200
        /*0060*/ 	.word	0x00000001
        /*0064*/ 	.word	0x00000001


	//----- nvinfo : EIATTR_CRS_STACK_SIZE
	.align		4
.L_3341:
        /*0068*/ 	.byte	0x04, 0x1e
        /*006a*/ 	.short	(.L_3343 - .L_3342)
.L_3342:
        /*006c*/ 	.word	0x00000000


	//----- nvinfo : EIATTR_CBANK_PARAM_SIZE
	.align		4
.L_3343:
        /*0070*/ 	.byte	0x03, 0x19
        /*0072*/ 	.short	0x0d42


	//----- nvinfo : EIATTR_PARAM_CBANK
	.align		4
        /*0074*/ 	.byte	0x04, 0x0a
        /*0076*/ 	.short	(.L_3345 - .L_3344)
	.align		4
.L_3344:
        /*0078*/ 	.word	index@(.nv.constant0._ZN2at6native61_GLOBAL__N__44eb8e94_28_ForeachBinaryOpScalarList_cu_dda10a6925multi_tensor_apply_kernelINS1_28TensorListScalarListMetadataIfLi2EEENS1_25BinaryOpScalarListFunctorIN3c108BFloat16ELi2ELi1ELi1EEEJSt4plusIfEEEEvT_T0_DpT1_)
        /*007c*/ 	.short	0x0210
        /*007e*/ 	.short	0x0d42


	//----- nvinfo : EIATTR_SW_WAR
	.align		4
.L_3345:
        /*0080*/ 	.byte	0x04, 0x36
        /*0082*/ 	.short	(.L_3347 - .L_3346)
.L_3346:
        /*0084*/ 	.word	0x00000008
.L_3347:


//--------------------- .nv.info._ZN2at6native61_GLOBAL__N__44eb8e94_28_ForeachBinaryOpScalarList_cu_dda10a6925multi_tensor_apply_kernelINS1_28TensorListScalarListMetadataIfLi2EEENS1_25BinaryOpScalarListFunctorIN3c104HalfELi2ELi1ELi1EEEJSt4plusIfEEEEvT_T0_DpT1_ --------------------------
	.section	.nv.info._ZN2at6native61_GLOBAL__N__44eb8e94_28_ForeachBinaryOpScalarList_cu_dda10a6925multi_tensor_apply_kernelINS1_28TensorListScalarListMetadataIfLi2EEENS1_25BinaryOpScalarListFunctorIN3c104HalfELi2ELi1ELi1EEEJSt4plusIfEEEEvT_T0_DpT1_,"",@"SHT_CUDA_INFO"
	.sectionflags	@""
	.align	4


	//----- nvinfo : EIATTR_CUDA_API_VERSION
	.align		4
        /*0000*/ 	.byte	0x04, 0x37
        /*0002*/ 	.short	(.L_3349 - .L_3348)
.L_3348:
        /*0004*/ 	.word	0x00000082


	//----- nvinfo : EIATTR_KPARAM_INFO
	.align		4
.L_3349:
        /*0008*/ 	.byte	0x04, 0x17
        /*000a*/ 	.short	(.L_3351 - .L_3350)
.L_3350:
        /*000c*/ 	.word	0x00000000
        /*0010*/ 	.short	0x0002
        /*0012*/ 	.short	0x0d41
        /*0014*/ 	.byte	0x00, 0xf0, 0x05, 0x00


	//----- nvinfo : EIATTR_KPARAM_INFO
	.align		4
.L_3351:
        /*0018*/ 	.byte	0x04, 0x17
        /*001a*/ 	.short	(.L_3353 - .L_3352)
.L_3352:
        /*001c*/ 	.word	0x00000000
        /*0020*/ 	.short	0x0001
        /*0022*/ 	.short	0x0d40
        /*0024*/ 	.byte	0x00, 0xf0, 0x05, 0x00


	//----- nvinfo : EIATTR_KPARAM_INFO
	.align		4
.L_3353:
        /*0028*/ 	.byte	0x04, 0x17
        /*002a*/ 	.short	(.L_3355 - .L_3354)
.L_3354:
        /*002c*/ 	.word	0x00000000
        /*0030*/ 	.short	0x0000
        /*0032*/ 	.short	0x0000
        /*0034*/ 	.byte	0x00, 0xf0, 0x01, 0x35


	//----- nvinfo : EIATTR_SPARSE_MMA_MASK
	.align		4
.L_3355:
        /*0038*/ 	.byte	0x03, 0x50
        /*003a*/ 	.short	0x0000


	//----- nvinfo : EIATTR_MAXREG_COUNT
	.align		4
        /*003c*/ 	.byte	0x03, 0x1b
        /*003e*/ 	.short	0x0080


	//----- nvinfo : EIATTR_MERCURY_ISA_VERSION
	.align		4
        /*0040*/ 	.byte	0x03, 0x5f
        /*0042*/ 	.short	0x0101


	//----- nvinfo : EIATTR_EXIT_INSTR_OFFSETS
	.align		4
        /*0044*/ 	.byte	0x04, 0x1c
        /*0046*/ 	.short	(.L_3357 - .L_3356)


	//   ....[0]....
.L_3356:
        /*0048*/ 	.word	0x00000190


	//   ....[1]....
        /*004c*/ 	.word	0x00000640


	//   ....[2]....
        /*0050*/ 	.word	0x000006a0


	//   ....[3]....
        /*0054*/ 	.word	0x00000880


	//----- nvinfo : EIATTR_MAX_THREADS
	.align		4
.L_3357:
        /*0058*/ 	.byte	0x04, 0x05
        /*005a*/ 	.short	(.L_3359 - .L_3358)
.L_3358:
        /*005c*/ 	.word	0x00000200
        /*0060*/ 	.word	0x00000001
        /*0064*/ 	.word	0x00000001


	//----- nvinfo : EIATTR_CRS_STACK_SIZE
	.align		4
.L_3359:
        /*0068*/ 	.byte	0x04, 0x1e
        /*006a*/ 	.short	(.L_3361 - .L_3360)
.L_3360:
        /*006c*/ 	.word	0x00000000


	//----- nvinfo : EIATTR_CBANK_PARAM_SIZE
	.align		4
.L_3361:
        /*0070*/ 	.byte	0x03, 0x19
        /*0072*/ 	.short	0x0d42


	//----- nvinfo : EIATTR_PARAM_CBANK
	.align		4
        /*0074*/ 	.byte	0x04, 0x0a
        /*0076*/ 	.short	(.L_3363 - .L_3362)
	.align		4
.L_3362:
        /*0078*/ 	.word	index@(.nv.constant0._ZN2at6native61_GLOBAL__N__44eb8e94_28_ForeachBinaryOpScalarList_cu_dda10a6925multi_tensor_apply_kernelINS1_28TensorListScalarListMetadataIfLi2EEENS1_25BinaryOpScalarListFunctorIN3c104HalfELi2ELi1ELi1EEEJSt4plusIfEEEEvT_T0_DpT1_)
        /*007c*/ 	.short	0x0210
        /*007e*/ 	.short	0x0d42


	//----- nvinfo : EIATTR_SW_WAR
	.align		4
.L_3363:
        /*0080*/ 	.byte	0x04, 0x36
        /*0082*/ 	.short	(.L_3365 - .L_3364)
.L_3364:
        /*0084*/ 	.word	0x00000008
.L_3365:


//--------------------- .nv.info._ZN2at6native61_GLOBAL__N__44eb8e94_28_ForeachBinaryOpScalarList_cu_dda10a6925multi_tensor_apply_kernelINS1_28TensorListScalarListMetadataIbLi2EEENS1_25BinaryOpScalarListFunctorIbLi2ELi1ELi1EEEJSt4plusIbEEEEvT_T0_DpT1_ --------------------------
	.section	.nv.info._ZN2at6native61_GLOBAL__N__44eb8e94_28_ForeachBinaryOpScalarList_cu_dda10a6925multi_tensor_apply_kernelINS1_28TensorListScalarListMetadataIbLi2EEENS1_25BinaryOpScalarListFunctorIbLi2ELi1ELi1EEEJSt4plusIbEEEEvT_T0_DpT1_,"",@"SHT_CUDA_INFO"
	.sectionflags	@""
	.align	4


	//----- nvinfo : EIATTR_CUDA_API_VERSION
	.align		4
        /*0000*/ 	.byte	0x04, 0x37
        /*0002*/ 	.short	(.L_3367 - .L_3366)
.L_3366:
        /*0004*/ 	.word	0x00000082


	//----- nvinfo : EIATTR_KPARAM_INFO
	.align		4
.L_3367:
        /*0008*/ 	.byte	0x04, 0x17
        /*000a*/ 	.short	(.L_3369 - .L_3368)
.L_3368:
        /*000c*/ 	.word	0x00000000
        /*0010*/ 	.short	0x0002
        /*0012*/ 	.short	0x0c81
        /*0014*/ 	.byte	0x00, 0xf0, 0x05, 0x00


	//----- nvinfo : EIATTR_KPARAM_INFO
	.align		4
.L_3369:
        /*0018*/ 	.byte	0x04, 0x17
        /*001a*/ 	.short	(.L_3371 - .L_3370)
.L_3370:
        /*001c*/ 	.word	0x00000000
        /*0020*/ 	.short	0x0001
        /*0022*/ 	.short	0x0c80
        /*0024*/ 	.byte	0x00, 0xf0, 0x05, 0x00


	//----- nvinfo : EIATTR_KPARAM_INFO
	.align		4
.L_3371:
        /*0028*/ 	.byte	0x04, 0x17
        /*002a*/ 	.short	(.L_3373 - .L_3372)
.L_3372:
        /*002c*/ 	.word	0x00000000
        /*0030*/ 	.short	0x0000
        /*0032*/ 	.short	0x0000
        /*0034*/ 	.byte	0x00, 0xf0, 0x01, 0x32


	//----- nvinfo : EIATTR_SPARSE_MMA_MASK
	.align		4
.L_3373:
        /*0038*/ 	.byte	0x03, 0x50
        /*003a*/ 	.short	0x0000


	//----- nvinfo : EIATTR_MAXREG_COUNT
	.align		4
        /*003c*/ 	.byte	0x03, 0x1b
        /*003e*/ 	.short	0x0080


	//----- nvinfo : EIATTR_MERCURY_ISA_VERSION
	.align		4
        /*0040*/ 	.byte	0x03, 0x5f
        /*0042*/ 	.short	0x0101


	//----- nvinfo : EIATTR_EXIT_INSTR_OFFSETS
	.align		4
        /*0044*/ 	.byte	0x04, 0x1c
        /*0046*/ 	.short	(.L_3375 - .L_3374)


	//   ....[0]....
.L_3374:
        /*0048*/ 	.word	0x00000190


	//   ....[1]....
        /*004c*/ 	.word	0x000006a0


	//   ....[2]....
        /*0050*/ 	.word	0x00000700


	//   ....[3]....
        /*0054*/ 	.word	0x000009e0


	//----- nvinfo : EIATTR_MAX_THREADS
	.align		4
.L_3375:
        /*0058*/ 	.byte	0x04, 0x05
        /*005a*/ 	.short	(.L_3377 - .L_3376)
.L_3376:
        /*005c*/ 	.word	0x00000200
        /*0060*/ 	.word	0x00000001
        /*0064*/ 	.word	0x00000001


	//----- nvinfo : EIATTR_CRS_STACK_SIZE
	.align		4
.L_3377:
        /*0068*/ 	.byte	0x04, 0x1e
        /*006a*/ 	.short	(.L_3379 - .L_3378)
.L_3378:
        /*006c*/ 	.word	0x00000000


	//----- nvinfo : EIATTR_CBANK_PARAM_SIZE
	.align		4
.L_3379:
        /*0070*/ 	.byte	0x03, 0x19
        /*0072*/ 	.short	0x0c82


	//----- nvinfo : EIATTR_PARAM_CBANK
	.align		4
        /*0074*/ 	.byte	0x04, 0x0a
        /*0076*/ 	.short	(.L_3381 - .L_3380)
	.align		4
.L_3380:
        /*0078*/ 	.word	index@(.nv.constant0._ZN2at6native61_GLOBAL__N__44eb8e94_28_ForeachBinaryOpScalarList_cu_dda10a6925multi_tensor_apply_kernelINS1_28TensorListScalarListMetadataIbLi2EEENS1_25BinaryOpScalarListFunctorIbLi2ELi1ELi1EEEJSt4plusIbEEEEvT_T0_DpT1_)
        /*007c*/ 	.short	0x0210
        /*007e*/ 	.short	0x0c82


	//----- nvinfo : EIATTR_SW_WAR
	.align		4
.L_3381:
        /*0080*/ 	.byte	0x04, 0x36
        /*0082*/ 	.short	(.L_3383 - .L_3382)
.L_3382:
        /*0084*/ 	.word	0x00000008
.L_3383:


//--------------------- .nv.info._ZN2at6native61_GLOBAL__N__44eb8e94_28_ForeachBinaryOpScalarList_cu_dda10a6925multi_tensor_apply_kernelINS1_28TensorListScalarListMetadataIN3c107complexIfEELi2EEENS1_25BinaryOpScalarListFunctorIS6_Li2ELi1ELi1EEEJSt4plusIS6_EEEEvT_T0_DpT1_ --------------------------
	.section	.nv.info._ZN2at6native61_GLOBAL__N__44eb8e94_28_ForeachBinaryOpScalarList_cu_dda10a6925multi_tensor_apply_kernelINS1_28TensorListScalarListMetadataIN3c107complexIfEELi2EEENS1_25BinaryOpScalarListFunctorIS6_Li2ELi1ELi1EEEJSt4plusIS6_EEEEvT_T0_DpT1_,"",@"SHT_CUDA_INFO"
	.sectionflags	@""
	.align	4


	//----- nvinfo : EIATTR_CUDA_API_VERSION
	.align		4
        /*0000*/ 	.byte	0x04, 0x37
        /*0002*/ 	.short	(.L_3385 - .L_3384)
.L_3384:
        /*0004*/ 	.word	0x00000082


	//----- nvinfo : EIATTR_KPARAM_INFO
	.align		4
.L_3385:
        /*0008*/ 	.byte	0x04, 0x17
        /*000a*/ 	.short	(.L_3387 - .L_3386)
.L_3386:
        /*000c*/ 	.word	0x00000000
        /*0010*/ 	.short	0x0002
        /*0012*/ 	.short	0x0e41
        /*0014*/ 	.byte	0x00, 0xf0, 0x05, 0x00


	//----- nvinfo : EIATTR_KPARAM_INFO
	.align		4
.L_3387:
        /*0018*/ 	.byte	0x04, 0x17
        /*001a*/ 	.short	(.L_3389 - .L_3388)
.L_3388:
        /*001c*/ 	.word	0x00000000
        /*0020*/ 	.short	0x0001
        /*0022*/ 	.short	0x0e40
        /*0024*/ 	.byte	0x00, 0xf0, 0x05, 0x00


	//----- nvinfo : EIATTR_KPARAM_INFO
	.align		4
.L_3389:
        /*0028*/ 	.byte	0x04, 0x17
        /*002a*/ 	.short	(.L_3391 - .L_3390)
.L_3390:
        /*002c*/ 	.word	0x00000000
        /*0030*/ 	.short	0x0000
        /*0032*/ 	.short	0x0000
        /*0034*/ 	.byte	0x00, 0xf0, 0x01, 0x39


	//----- nvinfo : EIATTR_SPARSE_MMA_MASK
	.align		4
.L_3391:
        /*0038*/ 	.byte	0x03, 0x50
        /*003a*/ 	.short	0x0000


	//----- nvinfo : EIATTR_MAXREG_COUNT
	.align		4
        /*003c*/ 	.byte	0x03, 0x1b
        /*003e*/ 	.short	0x0080


	//----- nvinfo : EIATTR_MERCURY_ISA_VERSION
	.align		4
        /*0040*/ 	.byte	0x03, 0x5f
        /*0042*/ 	.short	0x0101


	//----- nvinfo : EIATTR_EXIT_INSTR_OFFSETS
	.align		4
        /*0044*/ 	.byte	0x04, 0x1c
        /*0046*/ 	.short	(.L_3393 - .L_3392)


	//   ....[0]....
.L_3392:
        /*0048*/ 	.word	0x00000190


	//   ....[1]....
        /*004c*/ 	.word	0x00000600


	//   ....[2]....
        /*0050*/ 	.word	0x00000660


	//   ....[3]....
        /*0054*/ 	.word	0x00000840


	//----- nvinfo : EIATTR_MAX_THREADS
	.align		4
.L_3393:
        /*0058*/ 	.byte	0x04, 0x05
        /*005a*/ 	.short	(.L_3395 - .L_3394)
.L_3394:
        /*005c*/ 	.word	0x00000200
        /*0060*/ 	.word	0x00000001
        /*0064*/ 	.word	0x00000001


	//----- nvinfo : EIATTR_CRS_STACK_SIZE
	.align		4
.L_3395:
        /*0068*/ 	.byte	0x04, 0x1e
        /*006a*/ 	.short	(.L_3397 - .L_3396)
.L_3396:
        /*006c*/ 	.word	0x00000000


	//----- nvinfo : EIATTR_CBANK_PARAM_SIZE
	.align		4
.L_3397:
        /*0070*/ 	.byte	0x03, 0x19
        /*0072*/ 	.short	0x0e42


	//----- nvinfo : EIATTR_PARAM_CBANK
	.align		4
        /*0074*/ 	.byte	0x04, 0x0a
        /*0076*/ 	.short	(.L_3399 - .L_3398)
	.align		4
.L_3398:
        /*0078*/ 	.word	index@(.nv.constant0._ZN2at6native61_GLOBAL__N__44eb8e94_28_ForeachBinaryOpScalarList_cu_dda10a6925multi_tensor_apply_kernelINS1_28TensorListScalarListMetadataIN3c107complexIfEELi2EEENS1_25BinaryOpScalarListFunctorIS6_Li2ELi1ELi1EEEJSt4plusIS6_EEEEvT_T0_DpT1_)
        /*007c*/ 	.short	0x0210
        /*007e*/ 	.short	0x0e42


	//----- nvinfo : EIATTR_SW_WAR
	.align		4
.L_3399:
        /*0080*/ 	.byte	0x04, 0x36
        /*0082*/ 	.short	(.L_3401 - .L_3400)
.L_3400:
        /*0084*/ 	.word	0x00000008
.L_3401:


//--------------------- .nv.info._ZN2at6native61_GLOBAL__N__44eb8e94_28_ForeachBinaryOpScalarList_cu_dda10a6925multi_tensor_apply_kernelINS1_28TensorListScalarListMetadataIN3c107complexIdEELi2EEENS1_25BinaryOpScalarListFunctorIS6_Li2ELi1ELi1EEEJSt4plusIS6_EEEEvT_T0_DpT1_ --------------------------
	.section	.nv.info._ZN2at6native61_GLOBAL__N__44eb8e94_28_ForeachBinaryOpScalarList_cu_dda10a6925multi_tensor_apply_kernelINS1_28TensorListScalarListMetadataIN3c107complexIdEELi2EEENS1_25BinaryOpScalarListFunctorIS6_Li2ELi1ELi1EEEJSt4plusIS6_EEEEvT_T0_DpT1_,"",@"SHT_CUDA_INFO"
	.sectionflags	@""
	.align	4


	//----- nvinfo : EIATTR_CUDA_API_VERSION
	.align		4
        /*0000*/ 	.byte	0x04, 0x37
        /*0002*/ 	.short	(.L_3403 - .L_3402)
.L_3402:
        /*0004*/ 	.word	0x00000082


	//----- nvinfo : EIATTR_KPARAM_INFO
	.align		4
.L_3403:
        /*0008*/ 	.byte	0x04, 0x17
        /*000a*/ 	.short	(.L_3405 - .L_3404)
.L_3404:
        /*000c*/ 	.word	0x00000000
        /*0010*/ 	.short	0x0002
        /*0012*/ 	.short	0x0fa1
        /*0014*/ 	.byte	0x00, 0xf0, 0x05, 0x00


	//----- nvinfo : EIATTR_KPARAM_INFO
	.align		4
.L_3405:
        /*0018*/ 	.byte	0x04, 0x17
        /*001a*/ 	.short	(.L_3407 - .L_3406)
.L_3406:
        /*001c*/ 	.word	0x00000000
        /*0020*/ 	.short	0x0001
        /*0022*/ 	.short	0x0fa0
        /*0024*/ 	.byte	0x00, 0xf0, 0x05, 0x00


	//----- nvinfo : EIATTR_KPARAM_INFO
	.align		4
.L_3407:
        /*0028*/ 	.byte	0x04, 0x17
        /*002a*/ 	.short	(.L_3409 - .L_3408)
.L_3408:
        /*002c*/ 	.word	0x00000000
        /*0030*/ 	.short	0x0000
        /*0032*/ 	.short	0x0000
        /*0034*/ 	.byte	0x00, 0xf0, 0x81, 0x3e


	//----- nvinfo : EIATTR_SPARSE_MMA_MASK
	.align		4
.L_3409:
        /*0038*/ 	.byte	0x03, 0x50
        /*003a*/ 	.short	0x0000


	//----- nvinfo : EIATTR_MAXREG_COUNT
	.align		4
        /*003c*/ 	.byte	0x03, 0x1b
        /*003e*/ 	.short	0x0080


	//----- nvinfo : EIATTR_MERCURY_ISA_VERSION
	.align		4
        /*0040*/ 	.byte	0x03, 0x5f
        /*0042*/ 	.short	0x0101


	//----- nvinfo : EIATTR_EXIT_INSTR_OFFSETS
	.align		4
        /*0044*/ 	.byte	0x04, 0x1c
        /*0046*/ 	.short	(.L_3411 - .L_3410)


	//   ....[0]....
.L_3410:
        /*0048*/ 	.word	0x000001c0


	//   ....[1]....
        /*004c*/ 	.word	0x000006e0


	//   ....[2]....
        /*0050*/ 	.word	0x00000740


	//   ....[3]....
        /*0054*/ 	.word	0x00000960


	//----- nvinfo : EIATTR_MAX_THREADS
	.align		4
.L_3411:
        /*0058*/ 	.byte	0x04, 0x05
        /*005a*/ 	.short	(.L_3413 - .L_3412)
.L_3412:
        /*005c*/ 	.word	0x00000200
        /*0060*/ 	.word	0x00000001
        /*0064*/ 	.word	0x00000001


	//----- nvinfo : EIATTR_CRS_STACK_SIZE
	.align		4
.L_3413:
        /*0068*/ 	.byte	0x04, 0x1e
        /*006a*/ 	.short	(.L_3415 - .L_3414)
.L_3414:
        /*006c*/ 	.word	0x00000000


	//----- nvinfo : EIATTR_CBANK_PARAM_SIZE
	.align		4
.L_3415:
        /*0070*/ 	.byte	0x03, 0x19
        /*0072*/ 	.short	0x0fa2


	//----- nvinfo : EIATTR_PARAM_CBANK
	.align		4
        /*0074*/ 	.byte	0x04, 0x0a
        /*0076*/ 	.short	(.L_3417 - .L_3416)
	.align		4
.L_3416:
        /*0078*/ 	.word	index@(.nv.constant0._ZN2at6native61_GLOBAL__N__44eb8e94_28_ForeachBinaryOpScalarList_cu_dda10a6925multi_tensor_apply_kernelINS1_28TensorListScalarListMetadataIN3c107complexIdEELi2EEENS1_25BinaryOpScalarListFunctorIS6_Li2ELi1ELi1EEEJSt4plusIS6_EEEEvT_T0_DpT1_)
        /*007c*/ 	.short	0x0210
        /*007e*/ 	.short	0x0fa2


	//----- nvinfo : EIATTR_SW_WAR
	.align		4
.L_3417:
        /*0080*/ 	.byte	0x04, 0x36
        /*0082*/ 	.short	(.L_3419 - .L_3418)
.L_3418:
        /*0084*/ 	.word	0x00000008
.L_3419:


//--------------------- .nv.info._ZN2at6native61_GLOBAL__N__44eb8e94_28_ForeachBinaryOpScalarList_cu_dda10a6925multi_tensor_apply_kernelINS1_28TensorListScalarListMetadataIfLi2EEENS1_25BinaryOpScalarListFunctorIfLi2ELi1ELi1EEEJSt4plusIfEEEEvT_T0_DpT1_ --------------------------
	.section	.nv.info._ZN2at6native61_GLOBAL__N__44eb8e94_28_ForeachBinaryOpScalarList_cu_dda10a6925multi_tensor_apply_kernelINS1_28TensorListScalarListMetadataIfLi2EEENS1_25BinaryOpScalarListFunctorIfLi2ELi1ELi1EEEJSt4plusIfEEEEvT_T0_DpT1_,"",@"SHT_CUDA_INFO"
	.sectionflags	@""
	.align	4


	//----- nvinfo : EIATTR_CUDA_API_VERSION
	.align		4
        /*0000*/ 	.byte	0x04, 0x37
        /*0002*/ 	.short	(.L_3421 - .L_3420)
.L_3420:
        /*0004*/ 	.word	0x00000082


	//----- nvinfo : EIATTR_KPARAM_INFO
	.align		4
.L_3421:
        /*0008*/ 	.byte	0x04, 0x17
        /*000a*/ 	.short	(.L_3423 - .L_3422)
.L_3422:
        /*000c*/ 	.word	0x00000000
        /*0010*/ 	.short	0x0002
        /*0012*/ 	.short	0x0d41
        /*0014*/ 	.byte	0x00, 0xf0, 0x05, 0x00


	//----- nvinfo : EIATTR_KPARAM_INFO
	.align		4
.L_3423:
        /*0018*/ 	.byte	0x04, 0x17
        /*001a*/ 	.short	(.L_3425 - .L_3424)
.L_3424:
        /*001c*/ 	.word	0x00000000
        /*0020*/ 	.short	0x0001
        /*0022*/ 	.short	0x0d40
        /*0024*/ 	.byte	0x00, 0xf0, 0x05, 0x00


	//----- nvinfo : EIATTR_KPARAM_INFO
	.align		4
.L_3425:
        /*0028*/ 	.byte	0x04, 0x17
        /*002a*/ 	.short	(.L_3427 - .L_3426)
.L_3426:
        /*002c*/ 	.word	0x00000000
        /*0030*/ 	.short	0x0000
        /*0032*/ 	.short	0x0000
        /*0034*/ 	.byte	0x00, 0xf0, 0x01, 0x35


	//----- nvinfo : EIATTR_SPARSE_MMA_MASK
	.align		4
.L_3427:
        /*0038*/ 	.byte	0x03, 0x50
        /*003a*/ 	.short	0x0000


	//----- nvinfo : EIATTR_MAXREG_COUNT
	.align		4
        /*003c*/ 	.byte	0x03, 0x1b
        /*003e*/ 	.short	0x0080


	//----- nvinfo : EIATTR_MERCURY_ISA_VERSION
	.align		4
        /*0040*/ 	.byte	0x03, 0x5f
        /*0042*/ 	.short	0x0101


	//----- nvinfo : EIATTR_EXIT_INSTR_OFFSETS
	.align		4
        /*0044*/ 	.byte	0x04, 0x1c
        /*0046*/ 	.short	(.L_3429 - .L_3428)


	//   ....[0]....
.L_3428:
        /*0048*/ 	.word	0x00000190


	//   ....[1]....
        /*004c*/ 	.word	0x000005c0


	//   ....[2]....
        /*0050*/ 	.word	0x00000620


	//   ....[3]....
        /*0054*/ 	.word	0x000007a0


	//----- nvinfo : EIATTR_MAX_THREADS
	.align		4
.L_3429:
        /*0058*/ 	.byte	0x04, 0x05
        /*005a*/ 	.short	(.L_3431 - .L_3430)
.L_3430:
        /*005c*/ 	.word	0x00000200
        /*0060*/ 	.word	0x00000001
        /*0064*/ 	.word	0x00000001


	//----- nvinfo : EIATTR_CRS_STACK_SIZE
	.align		4
.L_3431:
        /*0068*/ 	.byte	0x04, 0x1e
        /*006a*/ 	.short	(.L_3433 - .L_3432)
.L_3432:
        /*006c*/ 	.word	0x00000000


	//----- nvinfo : EIATTR_CBANK_PARAM_SIZE
	.align		4
.L_3433:
        /*0070*/ 	.byte	0x03, 0x19
        /*0072*/ 	.short	0x0d42


	//----- nvinfo : EIATTR_PARAM_CBANK
	.align		4
        /*0074*/ 	.byte	0x04, 0x0a
        /*0076*/ 	.short	(.L_3435 - .L_3434)
	.align		4
.L_3434:
        /*0078*/ 	.word	index@(.nv.constant0._ZN2at6native61_GLOBAL__N__44eb8e94_28_ForeachBinaryOpScalarList_cu_dda10a6925multi_tensor_apply_kernelINS1_28TensorListScalarListMetadataIfLi2EEENS1_25BinaryOpScalarListFunctorIfLi2ELi1ELi1EEEJSt4plusIfEEEEvT_T0_DpT1_)
        /*007c*/ 	.short	0x0210
        /*007e*/ 	.short	0x0d42


	//----- nvinfo : EIATTR_SW_WAR
	.align		4
.L_3435:
        /*0080*/ 	.byte	0x04, 0x36
        /*0082*/ 	.short	(.L_3437 - .L_3436)
.L_3436:
        /*0084*/ 	.word	0x00000008
.L_3437:


//--------------------- .nv.info._ZN2at6native61_GLOBAL__N__44eb8e94_28_ForeachBinaryOpScalarList_cu_dda10a6925multi_tensor_apply_kernelINS1_28TensorListScalarListMetadataIdLi2EEENS1_25BinaryOpScalarListFunctorIdLi2ELi1ELi1EEEJSt4plusIdEEEEvT_T0_DpT1_ --------------------------
	.section	.nv.info._ZN2at6native61_GLOBAL__N__44eb8e94_28_ForeachBinaryOpScalarList_cu_dda10a6925multi_tensor_apply_kernelINS1_28TensorListScalarListMetadataIdLi2EEENS1_25BinaryOpScalarListFunctorIdLi2ELi1ELi1EEEJSt4plusIdEEEEvT_T0_DpT1_,"",@"SHT_CUDA_INFO"
	.sectionflags	@""
	.align	4


	//----- nvinfo : EIATTR_CUDA_API_VERSION
	.align		4
        /*0000*/ 	.byte	0x04, 0x37
        /*0002*/ 	.short	(.L_3439 - .L_3438)
.L_3438:
        /*0004*/ 	.word	0x00000082


	//----- nvinfo : EIATTR_KPARAM_INFO
	.align		4
.L_3439:
        /*0008*/ 	.byte	0x04, 0x17
        /*000a*/ 	.short	(.L_3441 - .L_3440)
.L_3440:
        /*000c*/ 	.word	0x00000000
        /*0010*/ 	.short	0x0002
        /*0012*/ 	.short	0x0e41
        /*0014*/ 	.byte	0x00, 0xf0, 0x05, 0x00


	//----- nvinfo : EIATTR_KPARAM_INFO
	.align		4
.L_3441:
        /*0018*/ 	.byte	0x04, 0x17
        /*001a*/ 	.short	(.L_3443 - .L_3442)
.L_3442:
        /*001c*/ 	.word	0x00000000
        /*0020*/ 	.short	0x0001
        /*0022*/ 	.short	0x0e40
        /*0024*/ 	.byte	0x00, 0xf0, 0x05, 0x00


	//----- nvinfo : EIATTR_KPARAM_INFO
	.align		4
.L_3443:
        /*0028*/ 	.byte	0x04, 0x17
        /*002a*/ 	.short	(.L_3445 - .L_3444)
.L_3444:
        /*002c*/ 	.word	0x00000000
        /*0030*/ 	.short	0x0000
        /*0032*/ 	.short	0x0000
        /*0034*/ 	.byte	0x00, 0xf0, 0x01, 0x39


	//----- nvinfo : EIATTR_SPARSE_MMA_MASK
	.align		4
.L_3445:
        /*0038*/ 	.byte	0x03, 0x50
        /*003a*/ 	.short	0x0000


	//----- nvinfo : EIATTR_MAXREG_COUNT
	.align		4
        /*003c*/ 	.byte	0x03, 0x1b
        /*003e*/ 	.short	0x0080


	//----- nvinfo : EIATTR_MERCURY_ISA_VERSION
	.align		4
        /*0040*/ 	.byte	0x03, 0x5f
        /*0042*/ 	.short	0x0101


	//----- nvinfo : EIATTR_EXIT_INSTR_OFFSETS
	.align		4
        /*0044*/ 	.byte	0x04, 0x1c
        /*0046*/ 	.short	(.L_3447 - .L_3446)


	//   ....[0]....
.L_3446:
        /*0048*/ 	.word	0x00000190


	//   ....[1]....
        /*004c*/ 	.word	0x000005d0


	//   ....[2]....
        /*0050*/ 	.word	0x00000630


	//   ....[3]....
        /*0054*/ 	.word	0x000007d0


	//----- nvinfo : EIATTR_MAX_THREADS
	.align		4
.L_3447:
        /*0058*/ 	.byte	0x04, 0x05
        /*005a*/ 	.short	(.L_3449 - .L_3448)
.L_3448:
        /*005c*/ 	.word	0x00000200
        /*0060*/ 	.word	0x00000001
        /*0064*/ 	.word	0x00000001


	//----- nvinfo : EIATTR_CRS_STACK_SIZE
	.align		4
.L_3449:
        /*0068*/ 	.byte	0x04, 0x1e
        /*006a*/ 	.short	(.L_3451 - .L_3450)
.L_3450:
        /*006c*/ 	.word	0x00000000


	//----- nvinfo : EIATTR_CBANK_PARAM_SIZE
	.align		4
.L_3451:
        /*0070*/ 	.byte	0x03, 0x19
        /*0072*/ 	.short	0x0e42


	//----- nvinfo : EIATTR_PARAM_CBANK
	.align		4
        /*0074*/ 	.byte	0x04, 0x0a
        /*0076*/ 	.short	(.L_3453 - .L_3452)
	.align		4
.L_3452:
        /*0078*/ 	.word	index@(.nv.constant0._ZN2at6native61_GLOBAL__N__44eb8e94_28_ForeachBinaryOpScalarList_cu_dda10a6925multi_tensor_apply_kernelINS1_28TensorListScalarListMetadataIdLi2EEENS1_25BinaryOpScalarListFunctorIdLi2ELi1ELi1EEEJSt4plusIdEEEEvT_T0_DpT1_)
        /*007c*/ 	.short	0x0210
        /*007e*/ 	.short	0x0e42


	//----- nvinfo : EIATTR_SW_WAR
	.align		4
.L_3453:
        /*0080*/ 	.byte	0x04, 0x36
        /*0082*/ 	.short	(.L_3455 - .L_3454)
.L_3454:
        /*0084*/ 	.word	0x00000008
.L_3455:


//--------------------- .nv.info._ZN2at6native61_GLOBAL__N__44eb8e94_28_ForeachBinaryOpScalarList_cu_dda10a6925multi_tensor_apply_kernelINS1_28TensorListScalarListMetadataIsLi2EEENS1_25BinaryOpScalarListFunctorIsLi2ELi1ELi1EEEJSt4plusIsEEEEvT_T0_DpT1_ --------------------------
	.section	.nv.info._ZN2at6native61_GLOBAL__N__44eb8e94_28_ForeachBinaryOpScalarList_cu_dda10a6925multi_tensor_apply_kernelINS1_28TensorListScalarListMetadataIsLi2EEENS1_25BinaryOpScalarListFunctorIsLi2ELi1ELi1EEEJSt4plusIsEEEEvT_T0_DpT1_,"",@"SHT_CUDA_INFO"
	.sectionflags	@""
	.align	4


	//----- nvinfo : EIATTR_CUDA_API_VERSION
	.align		4
        /*0000*/ 	.byte	0x04, 0x37
        /*0002*/ 	.short	(.L_3457 - .L_3456)
.L_3456:
        /*0004*/ 	.word	0x00000082


	//----- nvinfo : EIATTR_KPARAM_INFO
	.align		4
.L_3457:
        /*0008*/ 	.byte	0x04, 0x17
        /*000a*/ 	.short	(.L_3459 - .L_3458)
.L_3458:
        /*000c*/ 	.word	0x00000000
        /*0010*/ 	.short	0x0002
        /*0012*/ 	.short	0x0cc1
        /*0014*/ 	.byte	0x00, 0xf0, 0x05, 0x00


	//----- nvinfo : EIATTR_KPARAM_INFO
	.align		4
.L_3459:
        /*0018*/ 	.byte	0x04, 0x17
        /*001a*/ 	.short	(.L_3461 - .L_3460)
.L_3460:
        /*001c*/ 	.word	0x00000000
        /*0020*/ 	.short	0x0001
        /*0022*/ 	.short	0x0cc0
        /*0024*/ 	.byte	0x00, 0xf0, 0x05, 0x00


	//----- nvinfo : EIATTR_KPARAM_INFO
	.align		4
.L_3461:
        /*0028*/ 	.byte	0x04, 0x17
        /*002a*/ 	.short	(.L_3463 - .L_3462)
.L_3462:
        /*002c*/ 	.word	0x00000000
        /*0030*/ 	.short	0x0000
        /*0032*/ 	.short	0x0000
        /*0034*/ 	.byte	0x00, 0xf0, 0x01, 0x33


	//----- nvinfo : EIATTR_SPARSE_MMA_MASK
	.align		4
.L_3463:
        /*0038*/ 	.byte	0x03, 0x50
        /*003a*/ 	.short	0x0000


	//----- nvinfo : EIATTR_MAXREG_COUNT
	.align		4
        /*003c*/ 	.byte	0x03, 0x1b
        /*003e*/ 	.short	0x0080


	//----- nvinfo : EIATTR_MERCURY_ISA_VERSION
	.align		4
        /*0040*/ 	.byte	0x03, 0x5f
        /*0042*/ 	.short	0x0101


	//----- nvinfo : EIATTR_EXIT_INSTR_OFFSETS
	.align		4
        /*0044*/ 	.byte	0x04, 0x1c
        /*0046*/ 	.short	(.L_3465 - .L_3464)


	//   ....[0]....
.L_3464:
        /*0048*/ 	.word	0x00000190


	//   ....[1]....
        /*004c*/ 	.word	0x000005c0


	//   ....[2]....
        /*0050*/ 	.word	0x00000620


	//   ....[3]....
        /*0054*/ 	.word	0x000007e0


	//----- nvinfo : EIATTR_MAX_THREADS
	.align		4
.L_3465:
        /*0058*/ 	.byte	0x04, 0x05
        /*005a*/ 	.short	(.L_3467 - .L_3466)
.L_3466:
        /*005c*/ 	.word	0x00000200
        /*0060*/ 	.word	0x00000001
        /*0064*/ 	.word	0x00000001


	//----- nvinfo : EIATTR_CRS_STACK_SIZE
	.align		4
.L_3467:
        /*0068*/ 	.byte	0x04, 0x1e
        /*006a*/ 	.short	(.L_3469 - .L_3468)
.L_3468:
        /*006c*/ 	.word	0x00000000


	//----- nvinfo : EIATTR_CBANK_PARAM_SIZE
	.align		4
.L_3469:
        /*0070*/ 	.byte	0x03, 0x19
        /*0072*/ 	.short	0x0cc2


	//----- nvinfo : EIATTR_PARAM_CBANK
	.align		4
        /*0074*/ 	.byte	0x04, 0x0a
        /*0076*/ 	.short	(.L_3471 - .L_3470)
	.align		4
.L_3470:
        /*0078*/ 	.word	index@(.nv.constant0._ZN2at6native61_GLOBAL__N__44eb8e94_28_ForeachBinaryOpScalarList_cu_dda10a6925multi_tensor_apply_kernelINS1_28TensorListScalarListMetadataIsLi2EEENS1_25BinaryOpScalarListFunctorIsLi2ELi1ELi1EEEJSt4plusIsEEEEvT_T0_DpT1_)
        /*007c*/ 	.short	0x0210
        /*007e*/ 	.short	0x0cc2


	//----- nvinfo : EIATTR_SW_WAR
	.align		4
.L_3471:
        /*0080*/ 	.byte	0x04, 0x36
        /*0082*/ 	.short	(.L_3473 - .L_3472)
.L_3472:
        /*0084*/ 	.word	0x00000008
.L_3473:


//--------------------- .nv.info._ZN2at6native61_GLOBAL__N__44eb8e94_28_ForeachBinaryOpScalarList_cu_dda10a6925multi_tensor_apply_kernelINS1_28TensorListScalarListMetadataIlLi2EEENS1_25BinaryOpScalarListFunctorIlLi2ELi1ELi1EEEJSt4plusIlEEEEvT_T0_DpT1_ --------------------------
	.section	.nv.info._ZN2at6native61_GLOBAL__N__44eb8e94_28_ForeachBinaryOpScalarList_cu_dda10a6925multi_tensor_apply_kernelINS1_28TensorListScalarListMetadataIlLi2EEENS1_25BinaryOpScalarListFunctorIlLi2ELi1ELi1EEEJSt4plusIlEEEEvT_T0_DpT1_,"",@"SHT_CUDA_INFO"
	.sectionflags	@""
	.align	4


	//----- nvinfo : EIATTR_CUDA_API_VERSION
	.align		4
        /*0000*/ 	.byte	0x04, 0x37
        /*0002*/ 	.short	(.L_3475 - .L_3474)
.L_3474:
        /*0004*/ 	.word	0x00000082


	//----- nvinfo : EIATTR_KPARAM_INFO
	.align		4
.L_3475:
        /*0008*/ 	.byte	0x04, 0x17
        /*000a*/ 	.short	(.L_3477 - .L_3476)
.L_3476:
        /*000c*/ 	.word	0x00000000
        /*0010*/ 	.short	0x0002
        /*0012*/ 	.short	0x0e41
        /*0014*/ 	.byte	0x00, 0xf0, 0x05, 0x00


	//----- nvinfo : EIATTR_KPARAM_INFO
	.align		4
.L_3477:
        /*0018*/ 	.byte	0x04, 0x17
        /*001a*/ 	.short	(.L_3479 - .L_3478)
.L_3478:
        /*001c*/ 	.word	0x00000000
        /*0020*/ 	.short	0x0001
        /*0022*/ 	.short	0x0e40
        /*0024*/ 	.byte	0x00, 0xf0, 0x05, 0x00


	//----- nvinfo : EIATTR_KPARAM_INFO
	.align		4
.L_3479:
        /*0028*/ 	.byte	0x04, 0x17
        /*002a*/ 	.short	(.L_3481 - .L_3480)
.L_3480:
        /*002c*/ 	.word	0x00000000
        /*0030*/ 	.short	0x0000
        /*0032*/ 	.short	0x0000
        /*0034*/ 	.byte	0x00, 0xf0, 0x01, 0x39


	//----- nvinfo : EIATTR_SPARSE_MMA_MASK
	.align		4
.L_3481:
        /*0038*/ 	.byte	0x03, 0x50
        /*003a*/ 	.short	0x0000


	//----- nvinfo : EIATTR_MAXREG_COUNT
	.align		4
        /*003c*/ 	.byte	0x03, 0x1b
        /*003e*/ 	.short	0x0080


	//----- nvinfo : EIATTR_MERCURY_ISA_VERSION
	.align		4
        /*0040*/ 	.byte	0x03, 0x5f
        /*0042*/ 	.short	0x0101


	//----- nvinfo : EIATTR_EXIT_INSTR_OFFSETS
	.align		4
        /*0044*/ 	.byte	0x04, 0x1c
        /*0046*/ 	.short	(.L_3483 - .L_3482)


	//   ....[0]....
.L_3482:
        /*0048*/ 	.word	0x00000190


	//   ....[1]....
        /*004c*/ 	.word	0x00000600


	//   ....[2]....
        /*0050*/ 	.word	0x00000660


	//   ....[3]....
        /*0054*/ 	.word	0x00000880


	//----- nvinfo : EIATTR_MAX_THREADS
	.align		4
.L_3483:
        /*0058*/ 	.byte	0x04, 0x05
        /*005a*/ 	.short	(.L_3485 - .L_3484)
.L_3484:
        /*005c*/ 	.word	0x00000200
        /*0060*/ 	.word	0x00000001
        /*0064*/ 	.word	0x00000001


	//----- nvinfo : EIATTR_CRS_STACK_SIZE
	.align		4
.L_3485:
        /*0068*/ 	.byte	0x04, 0x1e
        /*006a*/ 	.short	(.L_3487 - .L_3486)
.L_3486:
        /*006c*/ 	.word	0x00000000


	//----- nvinfo : EIATTR_CBANK_PARAM_SIZE
	.align		4
.L_3487:
        /*0070*/ 	.byte	0x03, 0x19
        /*0072*/ 	.short	0x0e42


	//----- nvinfo : EIATTR_PARAM_CBANK
	.align		4
        /*0074*/ 	.byte	0x04, 0x0a
        /*0076*/ 	.short	(.L_3489 - .L_3488)
	.align		4
.L_3488:
        /*0078*/ 	.word	index@(.nv.constant0._ZN2at6native61_GLOBAL__N__44eb8e94_28_ForeachBinaryOpScalarList_cu_dda10a6925multi_tensor_apply_kernelINS1_28TensorListScalarListMetadataIlLi2EEENS1_25BinaryOpScalarListFunctorIlLi2ELi1ELi1EEEJSt4plusIlEEEEvT_T0_DpT1_)
        /*007c*/ 	.short	0x0210
        /*007e*/ 	.short	0x0e42


	//----- nvinfo : EIATTR_SW_WAR
	.align		4
.L_3489:
        /*0080*/ 	.byte	0x04, 0x36
        /*0082*/ 	.short	(.L_3491 - .L_3490)
.L_3490:
        /*0084*/ 	.word	0x00000008
.L_3491:


//--------------------- .nv.info._ZN2at6native61_GLOBAL__N__44eb8e94_28_ForeachBinaryOpScalarList_cu_dda10a6925multi_tensor_apply_kernelINS1_28TensorListScalarListMetadataIiLi2EEENS1_25BinaryOpScalarListFunctorIiLi2ELi1ELi1EEEJSt4plusIiEEEEvT_T0_DpT1_ --------------------------
	.section	.nv.info._ZN2at6native61_GLOBAL__N__44eb8e94_28_ForeachBinaryOpScalarList_cu_dda10a6925multi_tensor_apply_kernelINS1_28TensorListScalarListMetadataIiLi2EEENS1_25BinaryOpScalarListFunctorIiLi2ELi1ELi1EEEJSt4plusIiEEEEvT_T0_DpT1_,"",@"SHT_CUDA_INFO"
	.sectionflags	@""
	.align	4


	//----- nvinfo : EIATTR_CUDA_API_VERSION
	.align		4
        /*0000*/ 	.byte	0x04, 0x37
        /*0002*/ 	.short	(.L_3493 - .L_3492)
.L_3492:
        /*0004*/ 	.word	0x00000082


	//----- nvinfo : EIATTR_KPARAM_INFO
	.align		4
.L_3493:
        /*0008*/ 	.byte	0x04, 0x17
        /*000a*/ 	.short	(.L_3495 - .L_3494)
.L_3494:
        /*000c*/ 	.word	0x00000000
        /*0010*/ 	.short	0x0002
        /*0012*/ 	.short	0x0d41
        /*0014*/ 	.byte	0x00, 0xf0, 0x05, 0x00


	//----- nvinfo : EIATTR_KPARAM_INFO
	.align		4
.L_3495:
        /*0018*/ 	.byte	0x04, 0x17
        /*001a*/ 	.short	(.L_3497 - .L_3496)
.L_3496:
        /*001c*/ 	.word	0x00000000
        /*0020*/ 	.short	0x0001
        /*0022*/ 	.short	0x0d40
        /*0024*/ 	.byte	0x00, 0xf0, 0x05, 0x00


	//----- nvinfo : EIATTR_KPARAM_INFO
	.align		4
.L_3497:
        /*0028*/ 	.byte	0x04, 0x17
        /*002a*/ 	.short	(.L_3499 - .L_3498)
.L_3498:
        /*002c*/ 	.word	0x00000000
        /*0030*/ 	.short	0x0000
        /*0032*/ 	.short	0x0000
        /*0034*/ 	.byte	0x00, 0xf0, 0x01, 0x35


	//----- nvinfo : EIATTR_SPARSE_MMA_MASK
	.align		4
.L_3499:
        /*0038*/ 	.byte	0x03, 0x50
        /*003a*/ 	.short	0x0000


	//----- nvinfo : EIATTR_MAXREG_COUNT
	.align		4
        /*003c*/ 	.byte	0x03, 0x1b
        /*003e*/ 	.short	0x0080


	//----- nvinfo : EIATTR_MERCURY_ISA_VERSION
	.align		4
        /*0040*/ 	.byte	0x03, 0x5f
        /*0042*/ 	.short	0x0101


	//----- nvinfo : EIATTR_EXIT_INSTR_OFFSETS
	.align		4
        /*0044*/ 	.byte	0x04, 0x1c
        /*0046*/ 	.short	(.L_3501 - .L_3500)


	//   ....[0]....
.L_3500:
        /*0048*/ 	.word	0x00000190


	//   ....[1]....
        /*004c*/ 	.word	0x000005c0


	//   ....[2]....
        /*0050*/ 	.word	0x00000620


	//   ....[3]....
        /*0054*/ 	.word	0x000007a0


	//----- nvinfo : EIATTR_MAX_THREADS
	.align		4
.L_3501:
        /*0058*/ 	.byte	0x04, 0x05
        /*005a*/ 	.short	(.L_3503 - .L_3502)
.L_3502:
        /*005c*/ 	.word	0x00000200
        /*0060*/ 	.word	0x00000001
        /*0064*/ 	.word	0x00000001


	//----- nvinfo : EIATTR_CRS_STACK_SIZE
	.align		4
.L_3503:
        /*0068*/ 	.byte	0x04, 0x1e
        /*006a*/ 	.short	(.L_3505 - .L_3504)
.L_3504:
        /*006c*/ 	.word	0x00000000


	//----- nvinfo : EIATTR_CBANK_PARAM_SIZE
	.align		4
.L_3505:
        /*0070*/ 	.byte	0x03, 0x19
        /*0072*/ 	.short	0x0d42


	//----- nvinfo : EIATTR_PARAM_CBANK
	.align		4
        /*0074*/ 	.byte	0x04, 0x0a
        /*0076*/ 	.short	(.L_3507 - .L_3506)
	.align		4
.L_3506:
        /*0078*/ 	.word	index@(.nv.constant0._ZN2at6native61_GLOBAL__N__44eb8e94_28_ForeachBinaryOpScalarList_cu_dda10a6925multi_tensor_apply_kernelINS1_28TensorListScalarListMetadataIiLi2EEENS1_25BinaryOpScalarListFunctorIiLi2ELi1ELi1EEEJSt4plusIiEEEEvT_T0_DpT1_)
        /*007c*/ 	.short	0x0210
        /*007e*/ 	.short	0x0d42


	//----- nvinfo : EIATTR_SW_WAR
	.align		4
.L_3507:
        /*0080*/ 	.byte	0x04, 0x36
        /*0082*/ 	.short	(.L_3509 - .L_3508)
.L_3508:
        /*0084*/ 	.word	0x00000008
.L_3509:


//--------------------- .nv.info._ZN2at6native61_GLOBAL__N__44eb8e94_28_ForeachBinaryOpScalarList_cu_dda10a6925multi_tensor_apply_kernelINS1_28TensorListScalarListMetadataIaLi2EEENS1_25BinaryOpScalarListFunctorIaLi2ELi1ELi1EEEJSt4plusIaEEEEvT_T0_DpT1_ --------------------------
	.section	.nv.info._ZN2at6native61_GLOBAL__N__44eb8e94_28_ForeachBinaryOpScalarList_cu_dda10a6925multi_tensor_apply_kernelINS1_28TensorListScalarListMetadataIaLi2EEENS1_25BinaryOpScalarListFunctorIaLi2ELi1ELi1EEEJSt4plusIaEEEEvT_T0_DpT1_,"",@"SHT_CUDA_INFO"
	.sectionflags	@""
	.align	4


	//----- nvinfo : EIATTR_CUDA_API_VERSION
	.align		4
        /*0000*/ 	.byte	0x04, 0x37
        /*0002*/ 	.short	(.L_3511 - .L_3510)
.L_3510:
        /*0004*/ 	.word	0x00000082


	//----- nvinfo : EIATTR_KPARAM_INFO
	.align		4
.L_3511:
        /*0008*/ 	.byte	0x04, 0x17
        /*000a*/ 	.short	(.L_3513 - .L_3512)
.L_3512:
        /*000c*/ 	.word	0x00000000
        /*0010*/ 	.short	0x0002
        /*0012*/ 	.short	0x0c81
        /*0014*/ 	.byte	0x00, 0xf0, 0x05, 0x00


	//----- nvinfo : EIATTR_KPARAM_INFO
	.align		4
.L_3513:
        /*0018*/ 	.byte	0x04, 0x17
        /*001a*/ 	.short	(.L_3515 - .L_3514)
.L_3514:
        /*001c*/ 	.word	0x00000000
        /*0020*/ 	.short	0x0001
        /*0022*/ 	.short	0x0c80
        /*0024*/ 	.byte	0x00, 0xf0, 0x05, 0x00


	//----- nvinfo : EIATTR_KPARAM_INFO
	.align		4
.L_3515:
        /*0028*/ 	.byte	0x04, 0x17
        /*002a*/ 	.short	(.L_3517 - .L_3516)
.L_3516:
        /*002c*/ 	.word	0x00000000
        /*0030*/ 	.short	0x0000
        /*0032*/ 	.short	0x0000
        /*0034*/ 	.byte	0x00, 0xf0, 0x01, 0x32


	//----- nvinfo : EIATTR_SPARSE_MMA_MASK
	.align		4
.L_3517:
        /*0038*/ 	.byte	0x03, 0x50
        /*003a*/ 	.short	0x0000


	//----- nvinfo : EIATTR_MAXREG_COUNT
	.align		4
        /*003c*/ 	.byte	0x03, 0x1b
        /*003e*/ 	.short	0x0080


	//----- nvinfo : EIATTR_MERCURY_ISA_VERSION
	.align		4
        /*0040*/ 	.byte	0x03, 0x5f
        /*0042*/ 	.short	0x0101


	//----- nvinfo : EIATTR_EXIT_INSTR_OFFSETS
	.align		4
        /*0044*/ 	.byte	0x04, 0x1c
        /*0046*/ 	.short	(.L_3519 - .L_3518)


	//   ....[0]....
.L_3518:
        /*0048*/ 	.word	0x00000190


	//   ....[1]....
        /*004c*/ 	.word	0x000005c0


	//   ....[2]....
        /*0050*/ 	.word	0x00000620


	//   ....[3]....
        /*0054*/ 	.word	0x00000810


	//----- nvinfo : EIATTR_MAX_THREADS
	.align		4
.L_3519:
        /*0058*/ 	.byte	0x04, 0x05
        /*005a*/ 	.short	(.L_3521 - .L_3520)
.L_3520:
        /*005c*/ 	.word	0x00000200
        /*0060*/ 	.word	0x00000001
        /*0064*/ 	.word	0x00000001


	//----- nvinfo : EIATTR_CRS_STACK_SIZE
	.align		4
.L_3521:
        /*0068*/ 	.byte	0x04, 0x1e
        /*006a*/ 	.short	(.L_3523 - .L_3522)
.L_3522:
        /*006c*/ 	.word	0x00000000


	//----- nvinfo : EIATTR_CBANK_PARAM_SIZE
	.align		4
.L_3523:
        /*0070*/ 	.byte	0x03, 0x19
        /*0072*/ 	.short	0x0c82


	//----- nvinfo : EIATTR_PARAM_CBANK
	.align		4
        /*0074*/ 	.byte	0x04, 0x0a
        /*0076*/ 	.short	(.L_3525 - .L_3524)
	.align		4
.L_3524:
        /*0078*/ 	.word	index@(.nv.constant0._ZN2at6native61_GLOBAL__N__44eb8e94_28_ForeachBinaryOpScalarList_cu_dda10a6925multi_tensor_apply_kernelINS1_28TensorListScalarListMetadataIaLi2EEENS1_25BinaryOpScalarListFunctorIaLi2ELi1ELi1EEEJSt4plusIaEEEEvT_T0_DpT1_)
        /*007c*/ 	.short	0x0210
        /*007e*/ 	.short	0x0c82


	//----- nvinfo : EIATTR_SW_WAR
	.align		4
.L_3525:
        /*0080*/ 	.byte	0x04, 0x36
        /*0082*/ 	.short	(.L_3527 - .L_3526)
.L_3526:
        /*0084*/ 	.word	0x00000008
.L_3527:


//--------------------- .nv.info._ZN2at6native61_GLOBAL__N__44eb8e94_28_ForeachBinaryOpScalarList_cu_dda10a6925multi_tensor_apply_kernelINS1_28TensorListScalarListMetadataIhLi2EEENS1_25BinaryOpScalarListFunctorIhLi2ELi1ELi1EEEJSt4plusIhEEEEvT_T0_DpT1_ --------------------------
	.section	.nv.info._ZN2at6native61_GLOBAL__N__44eb8e94_28_ForeachBinaryOpScalarList_cu_dda10a6925multi_tensor_apply_kernelINS1_28TensorListScalarListMetadataIhLi2EEENS1_25BinaryOpScalarListFunctorIhLi2ELi1ELi1EEEJSt4plusIhEEEEvT_T0_DpT1_,"",@"SHT_CUDA_INFO"
	.sectionflags	@""
	.align	4


	//----- nvinfo : EIATTR_CUDA_API_VERSION
	.align		4
        /*0000*/ 	.byte	0x04, 0x37
        /*0002*/ 	.short	(.L_3529 - .L_3528)
.L_3528:
        /*0004*/ 	.word	0x00000082


	//----- nvinfo : EIATTR_KPARAM_INFO
	.align		4
.L_3529:
        /*0008*/ 	.byte	0x04, 0x17
        /*000a*/ 	.short	(.L_3531 - .L_3530)
.L_3530:
        /*000c*/ 	.word	0x00000000
        /*0010*/ 	.short	0x0002
        /*0012*/ 	.short	0x0c81
        /*0014*/ 	.byte	0x00, 0xf0, 0x05, 0x00


	//----- nvinfo : EIATTR_KPARAM_INFO
	.align		4
.L_3531:
        /*0018*/ 	.byte	0x04, 0x17
        /*001a*/ 	.short	(.L_3533 - .L_3532)
.L_3532:
        /*001c*/ 	.word	0x00000000
        /*0020*/ 	.short	0x0001
        /*0022*/ 	.short	0x0c80
        /*0024*/ 	.byte	0x00, 0xf0, 0x05, 0x00


	//----- nvinfo : EIATTR_KPARAM_INFO
	.align		4
.L_3533:
        /*0028*/ 	.byte	0x04, 0x17
        /*002a*/ 	.short	(.L_3535 - .L_3534)
.L_3534:
        /*002c*/ 	.word	0x00000000
        /*0030*/ 	.short	0x0000
        /*0032*/ 	.short	0x0000
        /*0034*/ 	.byte	0x00, 0xf0, 0x01, 0x32


	//----- nvinfo : EIATTR_SPARSE_MMA_MASK
	.align		4
.L_3535:
        /*0038*/ 	.byte	0x03, 0x50
        /*003a*/ 	.short	0x0000


	//----- nvinfo : EIATTR_MAXREG_COUNT
	.align		4
        /*003c*/ 	.byte	0x03, 0x1b
        /*003e*/ 	.short	0x0080


	//----- nvinfo : EIATTR_MERCURY_ISA_VERSION
	.align		4
        /*0040*/ 	.byte	0x03, 0x5f
        /*0042*/ 	.short	0x0101


	//----- nvinfo : EIATTR_EXIT_INSTR_OFFSETS
	.align		4
        /*0044*/ 	.byte	0x04, 0x1c
        /*0046*/ 	.short	(.L_3537 - .L_3536)


	//   ....[0]....
.L_3536:
        /*0048*/ 	.word	0x00000190


	//   ....[1]....
        /*004c*/ 	.word	0x000005c0


	//   ....[2]....
        /*0050*/ 	.word	0x00000620


	//   ....[3]....
        /*0054*/ 	.word	0x00000810


	//----- nvinfo : EIATTR_MAX_THREADS
	.align		4
.L_3537:
        /*0058*/ 	.byte	0x04, 0x05
        /*005a*/ 	.short	(.L_3539 - .L_3538)
.L_3538:
        /*005c*/ 	.word	0x00000200
        /*0060*/ 	.word	0x00000001
        /*0064*/ 	.word	0x00000001


	//----- nvinfo : EIATTR_CRS_STACK_SIZE
	.align		4
.L_3539:
        /*0068*/ 	.byte	0x04, 0x1e
        /*006a*/ 	.short	(.L_3541 - .L_3540)
.L_3540:
        /*006c*/ 	.word	0x00000000


	//----- nvinfo : EIATTR_CBANK_PARAM_SIZE
	.align		4
.L_3541:
        /*0070*/ 	.byte	0x03, 0x19
        /*0072*/ 	.short	0x0c82


	//----- nvinfo : EIATTR_PARAM_CBANK
	.align		4
        /*0074*/ 	.byte	0x04, 0x0a
        /*0076*/ 	.short	(.L_3543 - .L_3542)
	.align		4
.L_3542:
        /*0078*/ 	.word	index@(.nv.constant0._ZN2at6native61_GLOBAL__N__44eb8e94_28_ForeachBinaryOpScalarList_cu_dda10a6925multi_tensor_apply_kernelINS1_28TensorListScalarListMetadataIhLi2EEENS1_25BinaryOpScalarListFunctorIhLi2ELi1ELi1EEEJSt4plusIhEEEEvT_T0_DpT1_)
        /*007c*/ 	.short	0x0210
        /*007e*/ 	.short	0x0c82


	//----- nvinfo : EIATTR_SW_WAR
	.align		4
.L_3543:
        /*0080*/ 	.byte	0x04, 0x36
        /*0082*/ 	.short	(.L_3545 - .L_3544)
.L_3544:
        /*0084*/ 	.word	0x00000008
.L_3545:


//--------------------- .nv.info._ZN2at6native61_GLOBAL__N__44eb8e94_28_ForeachBinaryOpScalarList_cu_dda10a6925multi_tensor_apply_kernelINS1_28TensorListScalarListMetadataIfLi1EEENS1_25BinaryOpScalarListFunctorIN3c108BFloat16ELi1ELi1ELi0EEEJSt4plusIfEEEEvT_T0_DpT1_ --------------------------
	.section	.nv.info._ZN2at6native61_GLOBAL__N__44eb8e94_28_ForeachBinaryOpScalarList_cu_dda10a6925multi_tensor_apply_kernelINS1_28TensorListScalarListMetadataIfLi1EEENS1_25BinaryOpScalarListFunctorIN3c108BFloat16ELi1ELi1ELi0EEEJSt4plusIfEEEEvT_T0_DpT1_,"",@"SHT_CUDA_INFO"
	.sectionflags	@""
	.align	4


	//----- nvinfo : EIATTR_CUDA_API_VERSION
	.align		4
        /*0000*/ 	.byte	0x04, 0x37
        /*0002*/ 	.short	(.L_3547 - .L_3546)
.L_3546:
        /*0004*/ 	.word	0x00000082


	//----- nvinfo : EIATTR_KPARAM_INFO
	.align		4
.L_3547:
        /*0008*/ 	.byte	0x04, 0x17
        /*000a*/ 	.short	(.L_3549 - .L_3548)
.L_3548:
        /*000c*/ 	.word	0x00000000
        /*0010*/ 	.short	0x0002
        /*0012*/ 	.short	0x0dc1
        /*0014*/ 	.byte	0x00, 0xf0, 0x05, 0x00


	//----- nvinfo : EIATTR_KPARAM_INFO
	.align		4
.L_3549:
        /*0018*/ 	.byte	0x04, 0x17
        /*001a*/ 	.short	(.L_3551 - .L_3550)
.L_3550:
        /*001c*/ 	.word	0x00000000
        /*0020*/ 	.short	0x0001
        /*0022*/ 	.short	0x0dc0
        /*0024*/ 	.byte	0x00, 0xf0, 0x05, 0x00


	//----- nvinfo : EIATTR_KPARAM_INFO
	.align		4
.L_3551:
        /*0028*/ 	.byte	0x04, 0x17
        /*002a*/ 	.short	(.L_3553 - .L_3552)
.L_3552:
        /*002c*/ 	.word	0x00000000
        /*0030*/ 	.short	0x0000
        /*0032*/ 	.short	0x0000
        /*0034*/ 	.byte	0x00, 0xf0, 0x01, 0x37


	//----- nvinfo : EIATTR_SPARSE_MMA_MASK
	.align		4
.L_3553:
        /*0038*/ 	.byte	0x03, 0x50
        /*003a*/ 	.short	0x0000


	//----- nvinfo : EIATTR_MAXREG_COUNT
	.align		4
        /*003c*/ 	.byte	0x03, 0x1b
        /*003e*/ 	.short	0x0080


	//----- nvinfo : EIATTR_MERCURY_ISA_VERSION
	.align		4
        /*0040*/ 	.byte	0x03, 0x5f
        /*0042*/ 	.short	0x0101


	//----- nvinfo : EIATTR_EXIT_INSTR_OFFSETS
	.align		4
        /*0044*/ 	.byte	0x04, 0x1c
        /*0046*/ 	.short	(.L_3555 - .L_3554)


	//   ....[0]....
.L_3554:
        /*0048*/ 	.word	0x00000170


	//   ....[1]....
        /*004c*/ 	.word	0x000005a0


	//   ....[2]....
        /*0050*/ 	.word	0x00000600


	//   ....[3]....
        /*0054*/ 	.word	0x000007c0


	//----- nvinfo : EIATTR_MAX_THREADS
	.align		4
.L_3555:
        /*0058*/ 	.byte	0x04, 0x05
        /*005a*/ 	.short	(.L_3557 - .L_3556)
.L_3556:
        /*005c*/ 	.word	0x00000200
        /*0060*/ 	.word	0x00000001
        /*0064*/ 	.word	0x00000001


	//----- nvinfo : EIATTR_CRS_STACK_SIZE
	.align		4
.L_3557:
        /*0068*/ 	.byte	0x04, 0x1e
        /*006a*/ 	.short	(.L_3559 - .L_3558)
.L_3558:
        /*006c*/ 	.word	0x00000000


	//----- nvinfo : EIATTR_CBANK_PARAM_SIZE
	.align		4
.L_3559:
        /*0070*/ 	.byte	0x03, 0x19
        /*0072*/ 	.short	0x0dc2


	//----- nvinfo : EIATTR_PARAM_CBANK
	.align		4
        /*0074*/ 	.byte	0x04, 0x0a
        /*0076*/ 	.short	(.L_3561 - .L_3560)
	.align		4
.L_3560:
        /*0078*/ 	.word	index@(.nv.constant0._ZN2at6native61_GLOBAL__N__44eb8e94_28_ForeachBinaryOpScalarList_cu_dda10a6925multi_tensor_apply_kernelINS1_28TensorListScalarListMetadataIfLi1EEENS1_25BinaryOpScalarListFunctorIN3c108BFloat16ELi1ELi1ELi0EEEJSt4plusIfEEEEvT_T0_DpT1_)
        /*007c*/ 	.short	0x0210
        /*007e*/ 	.short	0x0dc2


	//----- nvinfo : EIATTR_SW_WAR
	.align		4
.L_3561:
        /*0080*/ 	.byte	0x04, 0x36
        /*0082*/ 	.short	(.L_3563 - .L_3562)
.L_3562:
        /*0084*/ 	.word	0x00000008
.L_3563:


//--------------------- .nv.info._ZN2at6native61_GLOBAL__N__44eb8e94_28_ForeachBinaryOpScalarList_cu_dda10a6925multi_tensor_apply_kernelINS1_28TensorListScalarListMetadataIfLi1EEENS1_25BinaryOpScalarListFunctorIN3c104HalfELi1ELi1ELi0EEEJSt4plusIfEEEEvT_T0_DpT1_ --------------------------
	.section	.nv.info._ZN2at6native61_GLOBAL__N__44eb8e94_28_ForeachBinaryOpScalarList_cu_dda10a6925multi_tensor_apply_kernelINS1_28TensorListScalarListMetadataIfLi1EEENS1_25BinaryOpScalarListFunctorIN3c104HalfELi1ELi1ELi0EEEJSt4plusIfEEEEvT_T0_DpT1_,"",@"SHT_CUDA_INFO"
	.sectionflags	@""
	.align	4


	//----- nvinfo : EIATTR_CUDA_API_VERSION
	.align		4
        /*0000*/ 	.byte	0x04, 0x37
        /*0002*/ 	.short	(.L_3565 - .L_3564)
.L_3564:
        /*0004*/ 	.word	0x00000082


	//----- nvinfo : EIATTR_KPARAM_INFO
	.align		4
.L_3565:
        /*0008*/ 	.byte	0x04, 0x17
        /*000a*/ 	.short	(.L_3567 - .L_3566)
.L_3566:
        /*000c*/ 	.word	0x00000000
        /*0010*/ 	.short	0x0002
        /*0012*/ 	.short	0x0dc1
        /*0014*/ 	.byte	0x00, 0xf0, 0x05, 0x00


	//----- nvinfo : EIATTR_KPARAM_INFO
	.align		4
.L_3567:
        /*0018*/ 	.byte	0x04, 0x17
        /*001a*/ 	.short	(.L_3569 - .L_3568)
.L_3568:
        /*001c*/ 	.word	0x00000000
        /*0020*/ 	.short	0x0001
        /*0022*/ 	.short	0x0dc0
        /*0024*/ 	.byte	0x00, 0xf0, 0x05, 0x00


	//----- nvinfo : EIATTR_KPARAM_INFO
	.align		4
.L_3569:
        /*0028*/ 	.byte	0x04, 0x17
        /*002a*/ 	.short	(.L_3571 - .L_3570)
.L_3570:
        /*002c*/ 	.word	0x00000000
        /*0030*/ 	.short	0x0000
        /*0032*/ 	.short	0x0000
        /*0034*/ 	.byte	0x00, 0xf0, 0x01, 0x37


	//----- nvinfo : EIATTR_SPARSE_MMA_MASK
	.align		4
.L_3571:
        /*0038*/ 	.byte	0x03, 0x50
        /*003a*/ 	.short	0x0000


	//----- nvinfo : EIATTR_MAXREG_COUNT
	.align		4
        /*003c*/ 	.byte	0x03, 0x1b
        /*003e*/ 	.short	0x0080


	//----- nvinfo : EIATTR_MERCURY_ISA_VERSION
	.align		4
        /*0040*/ 	.byte	0x03, 0x5f
        /*0042*/ 	.short	0x0101


	//----- nvinfo : EIATTR_EXIT_INSTR_OFFSETS
	.align		4
        /*0044*/ 	.byte	0x04, 0x1c
        /*0046*/ 	.short	(.L_3573 - .L_3572)


	//   ....[0]....
.L_3572:
        /*0048*/ 	.word	0x00000170


	//   ....[1]....
        /*004c*/ 	.word	0x000005a0


	//   ....[2]....
        /*0050*/ 	.word	0x00000600


	//   ....[3]....
        /*0054*/ 	.word	0x000007a0


	//----- nvinfo : EIATTR_MAX_THREADS
	.align		4
.L_3573:
        /*0058*/ 	.byte	0x04, 0x05
        /*005a*/ 	.short	(.L_3575 - .L_3574)
.L_3574:
        /*005c*/ 	.word	0x00000200
        /*0060*/ 	.word	0x00000001
        /*0064*/ 	.word	0x00000001


	//----- nvinfo : EIATTR_CRS_STACK_SIZE
	.align		4
.L_3575:
        /*0068*/ 	.byte	0x04, 0x1e
        /*006a*/ 	.short	(.L_3577 - .L_3576)
.L_3576:
        /*006c*/ 	.word	0x00000000


	//----- nvinfo : EIATTR_CBANK_PARAM_SIZE
	.align		4
.L_3577:
        /*0070*/ 	.byte	0x03, 0x19
        /*0072*/ 	.short	0x0dc2


	//----- nvinfo : EIATTR_PARAM_CBANK
	.align		4
        /*0074*/ 	.byte	0x04, 0x0a
        /*0076*/ 	.short	(.L_3579 - .L_3578)
	.align		4
.L_3578:
        /*0078*/ 	.word	index@(.nv.constant0._ZN2at6native61_GLOBAL__N__44eb8e94_28_ForeachBinaryOpScalarList_cu_dda10a6925multi_tensor_apply_kernelINS1_28TensorListScalarListMetadataIfLi1EEENS1_25BinaryOpScalarListFunctorIN3c104HalfELi1ELi1ELi0EEEJSt4plusIfEEEEvT_T0_DpT1_)
        /*007c*/ 	.short	0x0210
        /*007e*/ 	.short	0x0dc2


	//----- nvinfo : EIATTR_SW_WAR
	.align		4
.L_3579:
        /*0080*/ 	.byte	0x04, 0x36
        /*0082*/ 	.short	(.L_3581 - .L_3580)
.L_3580:
        /*0084*/ 	.word	0x00000008
.L_3581:


//--------------------- .nv.info._ZN2at6native61_GLOBAL__N__44eb8e94_28_ForeachBinaryOpScalarList_cu_dda10a6925multi_tensor_apply_kernelINS1_28TensorListScalarListMetadataIbLi1EEENS1_25BinaryOpScalarListFunctorIbLi1ELi1ELi0EEEJSt4plusIbEEEEvT_T0_DpT1_ --------------------------
	.section	.nv.info._ZN2at6native61_GLOBAL__N__44eb8e94_28_ForeachBinaryOpScalarList_cu_dda10a6925multi_tensor_apply_kernelINS1_28TensorListScalarListMetadataIbLi1EEENS1_25BinaryOpScalarListFunctorIbLi1ELi1ELi0EEEJSt4plusIbEEEEvT_T0_DpT1_,"",@"SHT_CUDA_INFO"
	.sectionflags	@""
	.align	4


	//----- nvinfo : EIATTR_CUDA_API_VERSION
	.align		4
        /*0000*/ 	.byte	0x04, 0x37
        /*0002*/ 	.short	(.L_3583 - .L_3582)
.L_3582:
        /*0004*/ 	.word	0x00000082


	//----- nvinfo : EIATTR_KPARAM_INFO
	.align		4
.L_3583:
        /*0008*/ 	.byte	0x04, 0x17
        /*000a*/ 	.short	(.L_3585 - .L_3584)
.L_3584:
        /*000c*/ 	.word	0x00000000
        /*0010*/ 	.short	0x0002
        /*0012*/ 	.short	0x0ca1
        /*0014*/ 	.byte	0x00, 0xf0, 0x05, 0x00


	//----- nvinfo : EIATTR_KPARAM_INFO
	.align		4
.L_3585:
        /*0018*/ 	.byte	0x04, 0x17
        /*001a*/ 	.short	(.L_3587 - .L_3586)
.L_3586:
        /*001c*/ 	.word	0x00000000
        /*0020*/ 	.short	0x0001
        /*0022*/ 	.short	0x0ca0
        /*0024*/ 	.byte	0x00, 0xf0, 0x05, 0x00


	//----- nvinfo : EIATTR_KPARAM_INFO
	.align		4
.L_3587:
        /*0028*/ 	.byte	0x04, 0x17
        /*002a*/ 	.short	(.L_3589 - .L_3588)
.L_3588:
        /*002c*/ 	.word	0x00000000
        /*0030*/ 	.short	0x0000
        /*0032*/ 	.short	0x0000
        /*0034*/ 	.byte	0x00, 0xf0, 0x81, 0x32


	//----- nvinfo : EIATTR_SPARSE_MMA_MASK
	.align		4
.L_3589:
        /*0038*/ 	.byte	0x03, 0x50
        /*003a*/ 	.short	0x0000


	//----- nvinfo : EIATTR_MAXREG_COUNT
	.align		4
        /*003c*/ 	.byte	0x03, 0x1b
        /*003e*/ 	.short	0x0080


	//----- nvinfo : EIATTR_MERCURY_ISA_VERSION
	.align		4
        /*0040*/ 	.byte	0x03, 0x5f
        /*0042*/ 	.short	0x0101


	//----- nvinfo : EIATTR_EXIT_INSTR_OFFSETS
	.align		4
        /*0044*/ 	.byte	0x04, 0x1c
        /*0046*/ 	.short	(.L_3591 - .L_3590)


	//   ....[0]....
.L_3590:
        /*0048*/ 	.word	0x00000150


	//   ....[1]....
        /*004c*/ 	.word	0x000005e0


	//   ....[2]....
        /*0050*/ 	.word	0x00000640


	//   ....[3]....
        /*0054*/ 	.word	0x000008d0


	//----- nvinfo : EIATTR_MAX_THREADS
	.align		4
.L_3591:
        /*0058*/ 	.byte	0x04, 0x05
        /*005a*/ 	.short	(.L_3593 - .L_3592)
.L_3592:
        /*005c*/ 	.word	0x00000200
        /*0060*/ 	.word	0x00000001
        /*0064*/ 	.word	0x00000001


	//----- nvinfo : EIATTR_CRS_STACK_SIZE
	.align		4
.L_3593:
        /*0068*/ 	.byte	0x04, 0x1e
        /*006a*/ 	.short	(.L_3595 - .L_3594)
.L_3594:
        /*006c*/ 	.word	0x00000000


	//----- nvinfo : EIATTR_CBANK_PARAM_SIZE
	.align		4
.L_3595:
        /*0070*/ 	.byte	0x03, 0x19
        /*0072*/ 	.short	0x0ca2


	//----- nvinfo : EIATTR_PARAM_CBANK
	.align		4
        /*0074*/ 	.byte	0x04, 0x0a
        /*0076*/ 	.short	(.L_3597 - .L_3596)
	.align		4
.L_3596:
        /*0078*/ 	.word	index@(.nv.constant0._ZN2at6native61_GLOBAL__N__44eb8e94_28_ForeachBinaryOpScalarList_cu_dda10a6925multi_tensor_apply_kernelINS1_28TensorListScalarListMetadataIbLi1EEENS1_25BinaryOpScalarListFunctorIbLi1ELi1ELi0EEEJSt4plusIbEEEEvT_T0_DpT1_)
        /*007c*/ 	.short	0x0210
        /*007e*/ 	.short	0x0ca2


	//----- nvinfo : EIATTR_SW_WAR
	.align		4
.L_3597:
        /*0080*/ 	.byte	0x04, 0x36
        /*0082*/ 	.short	(.L_3599 - .L_3598)
.L_3598:
        /*0084*/ 	.word	0x00000008
.L_3599:


//--------------------- .nv.info._ZN2at6native61_GLOBAL__N__44eb8e94_28_ForeachBinaryOpScalarList_cu_dda10a6925multi_tensor_apply_kernelINS1_28TensorListScalarListMetadataIN3c107complexIfEELi1EEENS1_25BinaryOpScalarListFunctorIS6_Li1ELi1ELi0EEEJSt4plusIS6_EEEEvT_T0_DpT1_ --------------------------
	.section	.nv.info._ZN2at6native61_GLOBAL__N__44eb8e94_28_ForeachBinaryOpScalarList_cu_dda10a6925multi_tensor_apply_kernelINS1_28TensorListScalarListMetadataIN3c107complexIfEELi1EEENS1_25BinaryOpScalarListFunctorIS6_Li1ELi1ELi0EEEJSt4plusIS6_EEEEvT_T0_DpT1_,"",@"SHT_CUDA_INFO"
	.sectionflags	@""
	.align	4


	//----- nvinfo : EIATTR_CUDA_API_VERSION
	.align		4
        /*0000*/ 	.byte	0x04, 0x37
        /*0002*/ 	.short	(.L_3601 - .L_3600)
.L_3600:
        /*0004*/ 	.word	0x00000082


	//----- nvinfo : EIATTR_KPARAM_INFO
	.align		4
.L_3601:
        /*0008*/ 	.byte	0x04, 0x17
        /*000a*/ 	.short	(.L_3603 - .L_3602)
.L_3602:
        /*000c*/ 	.word	0x00000000
        /*0010*/ 	.short	0x0002
        /*0012*/ 	.short	0x0f41
        /*0014*/ 	.byte	0x00, 0xf0, 0x05, 0x00


	//----- nvinfo : EIATTR_KPARAM_INFO
	.align		4
.L_3603:
        /*0018*/ 	.byte	0x04, 0x17
        /*001a*/ 	.short	(.L_3605 - .L_3604)
.L_3604:
        /*001c*/ 	.word	0x00000000
        /*0020*/ 	.short	0x0001
        /*0022*/ 	.short	0x0f40
        /*0024*/ 	.byte	0x00, 0xf0, 0x05, 0x00


	//----- nvinfo : EIATTR_KPARAM_INFO
	.align		4
.L_3605:
        /*0028*/ 	.byte	0x04, 0x17
        /*002a*/ 	.short	(.L_3607 - .L_3606)
.L_3606:
        /*002c*/ 	.word	0x00000000
        /*0030*/ 	.short	0x0000
        /*0032*/ 	.short	0x0000
        /*0034*/ 	.byte	0x00, 0xf0, 0x01, 0x3d


	//----- nvinfo : EIATTR_SPARSE_MMA_MASK
	.align		4
.L_3607:
        /*0038*/ 	.byte	0x03, 0x50
        /*003a*/ 	.short	0x0000


	//----- nvinfo : EIATTR_MAXREG_COUNT
	.align		4
        /*003c*/ 	.byte	0x03, 0x1b
        /*003e*/ 	.short	0x0080


	//----- nvinfo : EIATTR_MERCURY_ISA_VERSION
	.align		4
        /*0040*/ 	.byte	0x03, 0x5f
        /*0042*/ 	.short	0x0101


	//----- nvinfo : EIATTR_EXIT_INSTR_OFFSETS
	.align		4
        /*0044*/ 	.byte	0x04, 0x1c
        /*0046*/ 	.short	(.L_3609 - .L_3608)


	//   ....[0]....
.L_3608:
        /*0048*/ 	.word	0x00000170


	//   ....[1]....
        /*004c*/ 	.word	0x000005c0


	//   ....[2]....
        /*0050*/ 	.word	0x00000620


	//   ....[3]....
        /*0054*/ 	.word	0x000007c0


	//----- nvinfo : EIATTR_MAX_THREADS
	.align		4
.L_3609:
        /*0058*/ 	.byte	0x04, 0x05
        /*005a*/ 	.short	(.L_3611 - .L_3610)
.L_3610:
        /*005c*/ 	.word	0x00000200
        /*0060*/ 	.word	0x00000001
        /*0064*/ 	.word	0x00000001


	//----- nvinfo : EIATTR_CRS_STACK_SIZE
	.align		4
.L_3611:
        /*0068*/ 	.byte	0x04, 0x1e
        /*006a*/ 	.short	(.L_3613 - .L_3612)
.L_3612:
        /*006c*/ 	.word	0x00000000


	//----- nvinfo : EIATTR_CBANK_PARAM_SIZE
	.align		4
.L_3613:
        /*0070*/ 	.byte	0x03, 0x19
        /*0072*/ 	.short	0x0f42


	//----- nvinfo : EIATTR_PARAM_CBANK
	.align		4
        /*0074*/ 	.byte	0x04, 0x0a
        /*0076*/ 	.short	(.L_3615 - .L_3614)
	.align		4
.L_3614:
        /*0078*/ 	.word	index@(.nv.constant0._ZN2at6native61_GLOBAL__N__44eb8e94_28_ForeachBinaryOpScalarList_cu_dda10a6925multi_tensor_apply_kernelINS1_28TensorListScalarListMetadataIN3c107complexIfEELi1EEENS1_25BinaryOpScalarListFunctorIS6_Li1ELi1ELi0EEEJSt4plusIS6_EEEEvT_T0_DpT1_)
        /*007c*/ 	.short	0x0210
        /*007e*/ 	.short	0x0f42


	//----- nvinfo : EIATTR_SW_WAR
	.align		4
.L_3615:
        /*0080*/ 	.byte	0x04, 0x36
        /*0082*/ 	.short	(.L_3617 - .L_3616)
.L_3616:
        /*0084*/ 	.word	0x00000008
.L_3617:


//--------------------- .nv.info._ZN2at6native61_GLOBAL__N__44eb8e94_28_ForeachBinaryOpScalarList_cu_dda10a6925multi_tensor_apply_kernelINS1_28TensorListScalarListMetadataIN3c107complexIdEELi1EEENS1_25BinaryOpScalarListFunctorIS6_Li1ELi1ELi0EEEJSt4plusIS6_EEEEvT_T0_DpT1_ --------------------------
	.section	.nv.info._ZN2at6native61_GLOBAL__N__44eb8e94_28_ForeachBinaryOpScalarList_cu_dda10a6925multi_tensor_apply_kernelINS1_28TensorListScalarListMetadataIN3c107complexIdEELi1EEENS1_25BinaryOpScalarListFunctorIS6_Li1ELi1ELi0EEEJSt4plusIS6_EEEEvT_T0_DpT1_,"",@"SHT_CUDA_INFO"
	.sectionflags	@""
	.align	4


	//----- nvinfo : EIATTR_CUDA_API_VERSION
	.align		4
        /*0000*/ 	.byte	0x04, 0x37
        /*0002*/ 	.short	(.L_3619 - .L_3618)
.L_3618:
        /*0004*/ 	.word	0x00000082


	//----- nvinfo : EIATTR_KPARAM_INFO
	.align		4
.L_3619:
        /*0008*/ 	.byte	0x04, 0x17
        /*000a*/ 	.short	(.L_3621 - .L_3620)
.L_3620:
        /*000c*/ 	.word	0x00000000
        /*0010*/ 	.short	0x0002
        /*0012*/ 	.short	0x0f41
        /*0014*/ 	.byte	0x00, 0xf0, 0x05, 0x00


	//----- nvinfo : EIATTR_KPARAM_INFO
	.align		4
.L_3621:
        /*0018*/ 	.byte	0x04, 0x17
        /*001a*/ 	.short	(.L_3623 - .L_3622)
.L_3622:
        /*001c*/ 	.word	0x00000000
        /*0020*/ 	.short	0x0001
        /*0022*/ 	.short	0x0f40
        /*0024*/ 	.byte	0x00, 0xf0, 0x05, 0x00


	//----- nvinfo : EIATTR_KPARAM_INFO
	.align		4
.L_3623:
        /*0028*/ 	.byte	0x04, 0x17
        /*002a*/ 	.short	(.L_3625 - .L_3624)
.L_3624:
        /*002c*/ 	.word	0x00000000
        /*0030*/ 	.short	0x0000
        /*0032*/ 	.short	0x0000
        /*0034*/ 	.byte	0x00, 0xf0, 0x01, 0x3d


	//----- nvinfo : EIATTR_SPARSE_MMA_MASK
	.align		4
.L_3625:
        /*0038*/ 	.byte	0x03, 0x50
        /*003a*/ 	.short	0x0000


	//----- nvinfo : EIATTR_MAXREG_COUNT
	.align		4
        /*003c*/ 	.byte	0x03, 0x1b
        /*003e*/ 	.short	0x0080


	//----- nvinfo : EIATTR_MERCURY_ISA_VERSION
	.align		4
        /*0040*/ 	.byte	0x03, 0x5f
        /*0042*/ 	.short	0x0101


	//----- nvinfo : EIATTR_EXIT_INSTR_OFFSETS
	.align		4
        /*0044*/ 	.byte	0x04, 0x1c
        /*0046*/ 	.short	(.L_3627 - .L_3626)


	//   ....[0]....
.L_3626:
        /*0048*/ 	.word	0x000001a0


	//   ....[1]....
        /*004c*/ 	.word	0x000006a0


	//   ....[2]....
        /*0050*/ 	.word	0x00000700


	//   ....[3]....
        /*0054*/ 	.word	0x000008e0


	//----- nvinfo : EIATTR_MAX_THREADS
	.align		4
.L_3627:
        /*0058*/ 	.byte	0x04, 0x05
        /*005a*/ 	.short	(.L_3629 - .L_3628)
.L_3628:
        /*005c*/ 	.word	0x00000200
        /*0060*/ 	.word	0x00000001
        /*0064*/ 	.word	0x00000001


	//----- nvinfo : EIATTR_CRS_STACK_SIZE
	.align		4
.L_3629:
        /*0068*/ 	.byte	0x04, 0x1e
        /*006a*/ 	.short	(.L_3631 - .L_3630)
.L_3630:
        /*006c*/ 	.word	0x00000000


	//----- nvinfo : EIATTR_CBANK_PARAM_SIZE
	.align		4
.L_3631:
        /*0070*/ 	.byte	0x03, 0x19
        /*0072*/ 	.short	0x0f42


	//----- nvinfo : EIATTR_PARAM_CBANK
	.align		4
        /*0074*/ 	.byte	0x04, 0x0a
        /*0076*/ 	.short	(.L_3633 - .L_3632)
	.align		4
.L_3632:
        /*0078*/ 	.word	index@(.nv.constant0._ZN2at6native61_GLOBAL__N__44eb8e94_28_ForeachBinaryOpScalarList_cu_dda10a6925multi_tensor_apply_kernelINS1_28TensorListScalarListMetadataIN3c107complexIdEELi1EEENS1_25BinaryOpScalarListFunctorIS6_Li1ELi1ELi0EEEJSt4plusIS6_EEEEvT_T0_DpT1_)
        /*007c*/ 	.short	0x0210
        /*007e*/ 	.short	0x0f42


	//----- nvinfo : EIATTR_SW_WAR
	.align		4
.L_3633:
        /*0080*/ 	.byte	0x04, 0x36
        /*0082*/ 	.short	(.L_3635 - .L_3634)
.L_3634:
        /*0084*/ 	.word	0x00000008
.L_3635:


//--------------------- .nv.info._ZN2at6native61_GLOBAL__N__44eb8e94_28_ForeachBinaryOpScalarList_cu_dda10a6925multi_tensor_apply_kernelINS1_28TensorListScalarListMetadataIfLi1EEENS1_25BinaryOpScalarListFunctorIfLi1ELi1ELi0EEEJSt4plusIfEEEEvT_T0_DpT1_ --------------------------
	.section	.nv.info._ZN2at6native61_GLOBAL__N__44eb8e94_28_ForeachBinaryOpScalarList_cu_dda10a6925multi_tensor_apply_kernelINS1_28TensorListScalarListMetadataIfLi1EEENS1_25BinaryOpScalarListFunctorIfLi1ELi1ELi0EEEJSt4plusIfEEEEvT_T0_DpT1_,"",@"SHT_CUDA_INFO"
	.sectionflags	@""
	.align	4


	//----- nvinfo : EIATTR_CUDA_API_VERSION
	.align		4
        /*0000*/ 	.byte	0x04, 0x37
        /*0002*/ 	.short	(.L_3637 - .L_3636)
.L_3636:
        /*0004*/ 	.word	0x00000082


	//----- nvinfo : EIATTR_KPARAM_INFO
	.align		4
.L_3637:
        /*0008*/ 	.byte	0x04, 0x17
        /*000a*/ 	.short	(.L_3639 - .L_3638)
.L_3638:
        /*000c*/ 	.word	0x00000000
        /*0010*/ 	.short	0x0002
        /*0012*/ 	.short	0x0dc1
        /*0014*/ 	.byte	0x00, 0xf0, 0x05, 0x00


	//----- nvinfo : EIATTR_KPARAM_INFO
	.align		4
.L_3639:
        /*0018*/ 	.byte	0x04, 0x17
        /*001a*/ 	.short	(.L_3641 - .L_3640)
.L_3640:
        /*001c*/ 	.word	0x00000000
        /*0020*/ 	.short	0x0001
        /*0022*/ 	.short	0x0dc0
        /*0024*/ 	.byte	0x00, 0xf0, 0x05, 0x00


	//----- nvinfo : EIATTR_KPARAM_INFO
	.align		4
.L_3641:
        /*0028*/ 	.byte	0x04, 0x17
        /*002a*/ 	.short	(.L_3643 - .L_3642)
.L_3642:
        /*002c*/ 	.word	0x00000000
        /*0030*/ 	.short	0x0000
        /*0032*/ 	.short	0x0000
        /*0034*/ 	.byte	0x00, 0xf0, 0x01, 0x37


	//----- nvinfo : EIATTR_SPARSE_MMA_MASK
	.align		4
.L_3643:
        /*0038*/ 	.byte	0x03, 0x50
        /*003a*/ 	.short	0x0000


	//----- nvinfo : EIATTR_MAXREG_COUNT
	.align		4
        /*003c*/ 	.byte	0x03, 0x1b
        /*003e*/ 	.short	0x0080


	//----- nvinfo : EIATTR_MERCURY_ISA_VERSION
	.align		4
        /*0040*/ 	.byte	0x03, 0x5f
        /*0042*/ 	.short	0x0101


	//----- nvinfo : EIATTR_EXIT_INSTR_OFFSETS
	.align		4
        /*0044*/ 	.byte	0x04, 0x1c
        /*0046*/ 	.short	(.L_3645 - .L_3644)


	//   ....[0]....
.L_3644:
        /*0048*/ 	.word	0x00000170


	//   ....[1]....
        /*004c*/ 	.word	0x00000520


	//   ....[2]....
        /*0050*/ 	.word	0x00000580


	//   ....[3]....
        /*0054*/ 	.word	0x000006c0


	//----- nvinfo : EIATTR_MAX_THREADS
	.align		4
.L_3645:
        /*0058*/ 	.byte	0x04, 0x05
        /*005a*/ 	.short	(.L_3647 - .L_3646)
.L_3646:
        /*005c*/ 	.word	0x00000200
        /*0060*/ 	.word	0x00000001
        /*0064*/ 	.word	0x00000001


	//----- nvinfo : EIATTR_CRS_STACK_SIZE
	.align		4
.L_3647:
        /*0068*/ 	.byte	0x04, 0x1e
        /*006a*/ 	.short	(.L_3649 - .L_3648)
.L_3648:
        /*006c*/ 	.word	0x00000000


	//----- nvinfo : EIATTR_CBANK_PARAM_SIZE
	.align		4
.L_3649:
        /*0070*/ 	.byte	0x03, 0x19
        /*0072*/ 	.short	0x0dc2


	//----- nvinfo : EIATTR_PARAM_CBANK
	.align		4
        /*0074*/ 	.byte	0x04, 0x0a
        /*0076*/ 	.short	(.L_3651 - .L_3650)
	.align		4
.L_3650:
        /*0078*/ 	.word	index@(.nv.constant0._ZN2at6native61_GLOBAL__N__44eb8e94_28_ForeachBinaryOpScalarList_cu_dda10a6925multi_tensor_apply_kernelINS1_28TensorListScalarListMetadataIfLi1EEENS1_25BinaryOpScalarListFunctorIfLi1ELi1ELi0EEEJSt4plusIfEEEEvT_T0_DpT1_)
        /*007c*/ 	.short	0x0210
        /*007e*/ 	.short	0x0dc2


	//----- nvinfo : EIATTR_SW_WAR
	.align		4
.L_3651:
        /*0080*/ 	.byte	0x04, 0x36
        /*0082*/ 	.short	(.L_3653 - .L_3652)
.L_3652:
        /*0084*/ 	.word	0x00000008
.L_3653:


//--------------------- .nv.info._ZN2at6native61_GLOBAL__N__44eb8e94_28_ForeachBinaryOpScalarList_cu_dda10a6925multi_tensor_apply_kernelINS1_28TensorListScalarListMetadataIdLi1EEENS1_25BinaryOpScalarListFunctorIdLi1ELi1ELi0EEEJSt4plusIdEEEEvT_T0_DpT1_ --------------------------
	.section	.nv.info._ZN2at6native61_GLOBAL__N__44eb8e94_28_ForeachBinaryOpScalarList_cu_dda10a6925multi_tensor_apply_kernelINS1_28TensorListScalarListMetadataIdLi1EEENS1_25BinaryOpScalarListFunctorIdLi1ELi1ELi0EEEJSt4plusIdEEEEvT_T0_DpT1_,"",@"SHT_CUDA_INFO"
	.sectionflags	@""
	.align	4


	//----- nvinfo : EIATTR_CUDA_API_VERSION
	.align		4
        /*0000*/ 	.byte	0x04, 0x37
        /*0002*/ 	.short	(.L_3655 - .L_3654)
.L_3654:
        /*0004*/ 	.word	0x00000082


	//----- nvinfo : EIATTR_KPARAM_INFO
	.align		4
.L_3655:
        /*0008*/ 	.byte	0x04, 0x17
        /*000a*/ 	.short	(.L_3657 - .L_3656)
.L_3656:
        /*000c*/ 	.word	0x00000000
        /*0010*/ 	.short	0x0002
        /*0012*/ 	.short	0x0f41
        /*0014*/ 	.byte	0x00, 0xf0, 0x05, 0x00


	//----- nvinfo : EIATTR_KPARAM_INFO
	.align		4
.L_3657:
        /*0018*/ 	.byte	0x04, 0x17
        /*001a*/ 	.short	(.L_3659 - .L_3658)
.L_3658:
        /*001c*/ 	.word	0x00000000
        /*0020*/ 	.short	0x0001
        /*0022*/ 	.short	0x0f40
        /*0024*/ 	.byte	0x00, 0xf0, 0x05, 0x00


	//----- nvinfo : EIATTR_KPARAM_INFO
	.align		4
.L_3659:
        /*0028*/ 	.byte	0x04, 0x17
        /*002a*/ 	.short	(.L_3661 - .L_3660)
.L_3660:
        /*002c*/ 	.word	0x00000000
        /*0030*/ 	.short	0x0000
        /*0032*/ 	.short	0x0000
        /*0034*/ 	.byte	0x00, 0xf0, 0x01, 0x3d


	//----- nvinfo : EIATTR_SPARSE_MMA_MASK
	.align		4
.L_3661:
        /*0038*/ 	.byte	0x03, 0x50
        /*003a*/ 	.short	0x0000


	//----- nvinfo : EIATTR_MAXREG_COUNT
	.align		4
        /*003c*/ 	.byte	0x03, 0x1b
        /*003e*/ 	.short	0x0080


	//----- nvinfo : EIATTR_MERCURY_ISA_VERSION
	.align		4
        /*0040*/ 	.byte	0x03, 0x5f
        /*0042*/ 	.short	0x0101


	//----- nvinfo : EIATTR_EXIT_INSTR_OFFSETS
	.align		4
        /*0044*/ 	.byte	0x04, 0x1c
        /*0046*/ 	.short	(.L_3663 - .L_3662)


	//   ....[0]....
.L_3662:
        /*0048*/ 	.word	0x00000150


	//   ....[1]....
        /*004c*/ 	.word	0x00000500


	//   ....[2]....
        /*0050*/ 	.word	0x00000560


	//   ....[3]....
        /*0054*/ 	.word	0x000006c0


	//----- nvinfo : EIATTR_MAX_THREADS
	.align		4
.L_3663:
        /*0058*/ 	.byte	0x04, 0x05
        /*005a*/ 	.short	(.L_3665 - .L_3664)
.L_3664:
        /*005c*/ 	.word	0x00000200
        /*0060*/ 	.word	0x00000001
        /*0064*/ 	.word	0x00000001


	//----- nvinfo : EIATTR_CRS_STACK_SIZE
	.align		4
.L_3665:
        /*0068*/ 	.byte	0x04, 0x1e
        /*006a*/ 	.short	(.L_3667 - .L_3666)
.L_3666:
        /*006c*/ 	.word	0x00000000


	//----- nvinfo : EIATTR_CBANK_PARAM_SIZE
	.align		4
.L_3667:
        /*0070*/ 	.byte	0x03, 0x19
        /*0072*/ 	.short	0x0f42


	//----- nvinfo : EIATTR_PARAM_CBANK
	.align		4
        /*0074*/ 	.byte	0x04, 0x0a
        /*0076*/ 	.short	(.L_3669 - .L_3668)
	.align		4
.L_3668:
        /*0078*/ 	.word	index@(.nv.constant0._ZN2at6native61_GLOBAL__N__44eb8e94_28_ForeachBinaryOpScalarList_cu_dda10a6925multi_tensor_apply_kernelINS1_28TensorListScalarListMetadataIdLi1EEENS1_25BinaryOpScalarListFunctorIdLi1ELi1ELi0EEEJSt4plusIdEEEEvT_T0_DpT1_)
        /*007c*/ 	.short	0x0210
        /*007e*/ 	.short	0x0f42


	//----- nvinfo : EIATTR_SW_WAR
	.align		4
.L_3669:
        /*0080*/ 	.byte	0x04, 0x36
        /*0082*/ 	.short	(.L_3671 - .L_3670)
.L_3670:
        /*0084*/ 	.word	0x00000008
.L_3671:


//--------------------- .nv.info._ZN2at6native61_GLOBAL__N__44eb8e94_28_ForeachBinaryOpScalarList_cu_dda10a6925multi_tensor_apply_kernelINS1_28TensorListScalarListMetadataIsLi1EEENS1_25BinaryOpScalarListFunctorIsLi1ELi1ELi0EEEJSt4plusIsEEEEvT_T0_DpT1_ --------------------------
	.section	.nv.info._ZN2at6native61_GLOBAL__N__44eb8e94_28_ForeachBinaryOpScalarList_cu_dda10a6925multi_tensor_apply_kernelINS1_28TensorListScalarListMetadataIsLi1EEENS1_25BinaryOpScalarListFunctorIsLi1ELi1ELi0EEEJSt4plusIsEEEEvT_T0_DpT1_,"",@"SHT_CUDA_INFO"
	.sectionflags	@""
	.align	4


	//----- nvinfo : EIATTR_CUDA_API_VERSION
	.align		4
        /*0000*/ 	.byte	0x04, 0x37
        /*0002*/ 	.short	(.L_3673 - .L_3672)
.L_3672:
        /*0004*/ 	.word	0x00000082


	//----- nvinfo : EIATTR_KPARAM_INFO
	.align		4
.L_3673:
        /*0008*/ 	.byte	0x04, 0x17
        /*000a*/ 	.short	(.L_3675 - .L_3674)
.L_3674:
        /*000c*/ 	.word	0x00000000
        /*0010*/ 	.short	0x0002
        /*0012*/ 	.short	0x0d01
        /*0014*/ 	.byte	0x00, 0xf0, 0x05, 0x00


	//----- nvinfo : EIATTR_KPARAM_INFO
	.align		4
.L_3675:
        /*0018*/ 	.byte	0x04, 0x17
        /*001a*/ 	.short	(.L_3677 - .L_3676)
.L_3676:
        /*001c*/ 	.word	0x00000000
        /*0020*/ 	.short	0x0001
        /*0022*/ 	.short	0x0d00
        /*0024*/ 	.byte	0x00, 0xf0, 0x05, 0x00


	//----- nvinfo : EIATTR_KPARAM_INFO
	.align		4
.L_3677:
        /*0028*/ 	.byte	0x04, 0x17
        /*002a*/ 	.short	(.L_3679 - .L_3678)
.L_3678:
        /*002c*/ 	.word	0x00000000
        /*0030*/ 	.short	0x0000
        /*0032*/ 	.short	0x0000
        /*0034*/ 	.byte	0x00, 0xf0, 0x01, 0x34


	//----- nvinfo : EIATTR_SPARSE_MMA_MASK
	.align		4
.L_3679:
        /*0038*/ 	.byte	0x03, 0x50
        /*003a*/ 	.short	0x0000


	//----- nvinfo : EIATTR_MAXREG_COUNT
	.align		4
        /*003c*/ 	.byte	0x03, 0x1b
        /*003e*/ 	.short	0x0080


	//----- nvinfo : EIATTR_MERCURY_ISA_VERSION
	.align		4
        /*0040*/ 	.byte	0x03, 0x5f
        /*0042*/ 	.short	0x0101


	//----- nvinfo : EIATTR_EXIT_INSTR_OFFSETS
	.align		4
        /*0044*/ 	.byte	0x04, 0x1c
        /*0046*/ 	.short	(.L_3681 - .L_3680)


	//   ....[0]....
.L_3680:
        /*0048*/ 	.word	0x00000170


	//   ....[1]....
        /*004c*/ 	.word	0x00000520


	//   ....[2]....
        /*0050*/ 	.word	0x00000580


	//   ....[3]....
        /*0054*/ 	.word	0x00000700


	//----- nvinfo : EIATTR_MAX_THREADS
	.align		4
.L_3681:
        /*0058*/ 	.byte	0x04, 0x05
        /*005a*/ 	.short	(.L_3683 - .L_3682)
.L_3682:
        /*005c*/ 	.word	0x00000200
        /*0060*/ 	.word	0x00000001
        /*0064*/ 	.word	0x00000001


	//----- nvinfo : EIATTR_CRS_STACK_SIZE
	.align		4
.L_3683:
        /*0068*/ 	.byte	0x04, 0x1e
        /*006a*/ 	.short	(.L_3685 - .L_3684)
.L_3684:
        /*006c*/ 	.word	0x00000000


	//----- nvinfo : EIATTR_CBANK_PARAM_SIZE
	.align		4
.L_3685:
        /*0070*/ 	.byte	0x03, 0x19
        /*0072*/ 	.short	0x0d02


	//----- nvinfo : EIATTR_PARAM_CBANK
	.align		4
        /*0074*/ 	.byte	0x04, 0x0a
        /*0076*/ 	.short	(.L_3687 - .L_3686)
	.align		4
.L_3686:
        /*0078*/ 	.word	index@(.nv.constant0._ZN2at6native61_GLOBAL__N__44eb8e94_28_ForeachBinaryOpScalarList_cu_dda10a6925multi_tensor_apply_kernelINS1_28TensorListScalarListMetadataIsLi1EEENS1_25BinaryOpScalarListFunctorIsLi1ELi1ELi0EEEJSt4plusIsEEEEvT_T0_DpT1_)
        /*007c*/ 	.short	0x0210
        /*007e*/ 	.short	0x0d02


	//----- nvinfo : EIATTR_SW_WAR
	.align		4
.L_3687:
        /*0080*/ 	.byte	0x04, 0x36
        /*0082*/ 	.short	(.L_3689 - .L_3688)
.L_3688:
        /*0084*/ 	.word	0x00000008
.L_3689:


//--------------------- .nv.info._ZN2at6native61_GLOBAL__N__44eb8e94_28_ForeachBinaryOpScalarList_cu_dda10a6925multi_tensor_apply_kernelINS1_28TensorListScalarListMetadataIlLi1EEENS1_25BinaryOpScalarListFunctorIlLi1ELi1ELi0EEEJSt4plusIlEEEEvT_T0_DpT1_ --------------------------
	.section	.nv.info._ZN2at6native61_GLOBAL__N__44eb8e94_28_ForeachBinaryOpScalarList_cu_dda10a6925multi_tensor_apply_kernelINS1_28TensorListScalarListMetadataIlLi1EEENS1_25BinaryOpScalarListFunctorIlLi1ELi1ELi0EEEJSt4plusIlEEEEvT_T0_DpT1_,"",@"SHT_CUDA_INFO"
	.sectionflags	@""
	.align	4


	//----- nvinfo : EIATTR_CUDA_API_VERSION
	.align		4
        /*0000*/ 	.byte	0x04, 0x37
        /*0002*/ 	.short	(.L_3691 - .L_3690)
.L_3690:
        /*0004*/ 	.word	0x00000082


	//----- nvinfo : EIATTR_KPARAM_INFO
	.align		4
.L_3691:
        /*0008*/ 	.byte	0x04, 0x17
        /*000a*/ 	.short	(.L_3693 - .L_3692)
.L_3692:
        /*000c*/ 	.word	0x00000000
        /*0010*/ 	.short	0x0002
        /*0012*/ 	.short	0x0f41
        /*0014*/ 	.byte	0x00, 0xf0, 0x05, 0x00


	//----- nvinfo : EIATTR_KPARAM_INFO
	.align		4
.L_3693:
        /*0018*/ 	.byte	0x04, 0x17
        /*001a*/ 	.short	(.L_3695 - .L_3694)
.L_3694:
        /*001c*/ 	.word	0x00000000
        /*0020*/ 	.short	0x0001
        /*0022*/ 	.short	0x0f40
        /*0024*/ 	.byte	0x00, 0xf0, 0x05, 0x00


	//----- nvinfo : EIATTR_KPARAM_INFO
	.align		4
.L_3695:
        /*0028*/ 	.byte	0x04, 0x17
        /*002a*/ 	.short	(.L_3697 - .L_3696)
.L_3696:
        /*002c*/ 	.word	0x00000000
        /*0030*/ 	.short	0x0000
        /*0032*/ 	.short	0x0000
        /*0034*/ 	.byte	0x00, 0xf0, 0x01, 0x3d


	//----- nvinfo : EIATTR_SPARSE_MMA_MASK
	.align		4
.L_3697:
        /*0038*/ 	.byte	0x03, 0x50
        /*003a*/ 	.short	0x0000


	//----- nvinfo : EIATTR_MAXREG_COUNT
	.align		4
        /*003c*/ 	.byte	0x03, 0x1b
        /*003e*/ 	.short	0x0080


	//----- nvinfo : EIATTR_MERCURY_ISA_VERSION
	.align		4
        /*0040*/ 	.byte	0x03, 0x5f
        /*0042*/ 	.short	0x0101


	//----- nvinfo : EIATTR_EXIT_INSTR_OFFSETS
	.align		4
        /*0044*/ 	.byte	0x04, 0x1c
        /*0046*/ 	.short	(.L_3699 - .L_3698)


	//   ....[0]....
.L_3698:
        /*0048*/ 	.word	0x00000150


	//   ....[1]....
        /*004c*/ 	.word	0x00000540


	//   ....[2]....
        /*0050*/ 	.word	0x000005a0


	//   ....[3]....
        /*0054*/ 	.word	0x00000780


	//----- nvinfo : EIATTR_MAX_THREADS
	.align		4
.L_3699:
        /*0058*/ 	.byte	0x04, 0x05
        /*005a*/ 	.short	(.L_3701 - .L_3700)
.L_3700:
        /*005c*/ 	.word	0x00000200
        /*0060*/ 	.word	0x00000001
        /*0064*/ 	.word	0x00000001


	//----- nvinfo : EIATTR_CRS_STACK_SIZE
	.align		4
.L_3701:
        /*0068*/ 	.byte	0x04, 0x1e
        /*006a*/ 	.short	(.L_3703 - .L_3702)
.L_3702:
        /*006c*/ 	.word	0x00000000


	//----- nvinfo : EIATTR_CBANK_PARAM_SIZE
	.align		4
.L_3703:
        /*0070*/ 	.byte	0x03, 0x19
        /*0072*/ 	.short	0x0f42


	//----- nvinfo : EIATTR_PARAM_CBANK
	.align		4
        /*0074*/ 	.byte	0x04, 0x0a
        /*0076*/ 	.short	(.L_3705 - .L_3704)
	.align		4
.L_3704:
        /*0078*/ 	.word	index@(.nv.constant0._ZN2at6native61_GLOBAL__N__44eb8e94_28_ForeachBinaryOpScalarList_cu_dda10a6925multi_tensor_apply_kernelINS1_28TensorListScalarListMetadataIlLi1EEENS1_25BinaryOpScalarListFunctorIlLi1ELi1ELi0EEEJSt4plusIlEEEEvT_T0_DpT1_)
        /*007c*/ 	.short	0x0210
        /*007e*/ 	.short	0x0f42


	//----- nvinfo : EIATTR_SW_WAR
	.align		4
.L_3705:
        /*0080*/ 	.byte	0x04, 0x36
        /*0082*/ 	.short	(.L_3707 - .L_3706)
.L_3706:
        /*0084*/ 	.word	0x00000008
.L_3707:


//--------------------- .nv.info._ZN2at6native61_GLOBAL__N__44eb8e94_28_ForeachBinaryOpScalarList_cu_dda10a6925multi_tensor_apply_kernelINS1_28TensorListScalarListMetadataIiLi1EEENS1_25BinaryOpScalarListFunctorIiLi1ELi1ELi0EEEJSt4plusIiEEEEvT_T0_DpT1_ --------------------------
	.section	.nv.info._ZN2at6native61_GLOBAL__N__44eb8e94_28_ForeachBinaryOpScalarList_cu_dda10a6925multi_tensor_apply_kernelINS1_28TensorListScalarListMetadataIiLi1EEENS1_25BinaryOpScalarListFunctorIiLi1ELi1ELi0EEEJSt4plusIiEEEEvT_T0_DpT1_,"",@"SHT_CUDA_INFO"
	.sectionflags	@""
	.align	4


	//----- nvinfo : EIATTR_CUDA_API_VERSION
	.align		4
        /*0000*/ 	.byte	0x04, 0x37
        /*0002*/ 	.short	(.L_3709 - .L_3708)
.L_3708:
        /*0004*/ 	.word	0x00000082


	//----- nvinfo : EIATTR_KPARAM_INFO
	.align		4
.L_3709:
        /*0008*/ 	.byte	0x04, 0x17
        /*000a*/ 	.short	(.L_3711 - .L_3710)
.L_3710:
        /*000c*/ 	.word	0x00000000
        /*0010*/ 	.short	0x0002
        /*0012*/ 	.short	0x0dc1
        /*0014*/ 	.byte	0x00, 0xf0, 0x05, 0x00


	//----- nvinfo : EIATTR_KPARAM_INFO
	.align		4
.L_3711:
        /*0018*/ 	.byte	0x04, 0x17
        /*001a*/ 	.short	(.L_3713 - .L_3712)
.L_3712:
        /*001c*/ 	.word	0x00000000
        /*0020*/ 	.short	0x0001
        /*0022*/ 	.short	0x0dc0
        /*0024*/ 	.byte	0x00, 0xf0, 0x05, 0x00


	//----- nvinfo : EIATTR_KPARAM_INFO
	.align		4
.L_3713:
        /*0028*/ 	.byte	0x04, 0x17
        /*002a*/ 	.short	(.L_3715 - .L_3714)
.L_3714:
        /*002c*/ 	.word	0x00000000
        /*0030*/ 	.short	0x0000
        /*0032*/ 	.short	0x0000
        /*0034*/ 	.byte	0x00, 0xf0, 0x01, 0x37


	//----- nvinfo : EIATTR_SPARSE_MMA_MASK
	.align		4
.L_3715:
        /*0038*/ 	.byte	0x03, 0x50
        /*003a*/ 	.short	0x0000


	//----- nvinfo : EIATTR_MAXREG_COUNT
	.align		4
        /*003c*/ 	.byte	0x03, 0x1b
        /*003e*/ 	.short	0x0080


	//----- nvinfo : EIATTR_MERCURY_ISA_VERSION
	.align		4
        /*0040*/ 	.byte	0x03, 0x5f
        /*0042*/ 	.short	0x0101


	//----- nvinfo : EIATTR_EXIT_INSTR_OFFSETS
	.align		4
        /*0044*/ 	.byte	0x04, 0x1c
        /*0046*/ 	.short	(.L_3717 - .L_3716)


	//   ....[0]....
.L_3716:
        /*0048*/ 	.word	0x00000170


	//   ....[1]....
        /*004c*/ 	.word	0x00000520


	//   ....[2]....
        /*0050*/ 	.word	0x00000580


	//   ....[3]....
        /*0054*/ 	.word	0x000006c0


	//----- nvinfo : EIATTR_MAX_THREADS
	.align		4
.L_3717:
        /*0058*/ 	.byte	0x04, 0x05
        /*005a*/ 	.short	(.L_3719 - .L_3718)
.L_3718:
        /*005c*/ 	.word	0x00000200
        /*0060*/ 	.word	0x00000001
        /*0064*/ 	.word	0x00000001


	//----- nvinfo : EIATTR_CRS_STACK_SIZE
	.align		4
.L_3719:
        /*0068*/ 	.byte	0x04, 0x1e
        /*006a*/ 	.short	(.L_3721 - .L_3720)
.L_3720:
        /*006c*/ 	.word	0x00000000


	//----- nvinfo : EIATTR_CBANK_PARAM_SIZE
	.align		4
.L_3721:
        /*0070*/ 	.byte	0x03, 0x19
        /*0072*/ 	.short	0x0dc2


	//----- nvinfo : EIATTR_PARAM_CBANK
	.align		4
        /*0074*/ 	.byte	0x04, 0x0a
        /*0076*/ 	.short	(.L_3723 - .L_3722)
	.align		4
.L_3722:
        /*0078*/ 	.word	index@(.nv.constant0._ZN2at6native61_GLOBAL__N__44eb8e94_28_ForeachBinaryOpScalarList_cu_dda10a6925multi_tensor_apply_kernelINS1_28TensorListScalarListMetadataIiLi1EEENS1_25BinaryOpScalarListFunctorIiLi1ELi1ELi0EEEJSt4plusIiEEEEvT_T0_DpT1_)
        /*007c*/ 	.short	0x0210
        /*007e*/ 	.short	0x0dc2


	//----- nvinfo : EIATTR_SW_WAR
	.align		4
.L_3723:
        /*0080*/ 	.byte	0x04, 0x36
        /*0082*/ 	.short	(.L_3725 - .L_3724)
.L_3724:
        /*0084*/ 	.word	0x00000008
.L_3725:


//--------------------- .nv.info._ZN2at6native61_GLOBAL__N__44eb8e94_28_ForeachBinaryOpScalarList_cu_dda10a6925multi_tensor_apply_kernelINS1_28TensorListScalarListMetadataIaLi1EEENS1_25BinaryOpScalarListFunctorIaLi1ELi1ELi0EEEJSt4plusIaEEEEvT_T0_DpT1_ --------------------------
	.section	.nv.info._ZN2at6native61_GLOBAL__N__44eb8e94_28_ForeachBinaryOpScalarList_cu_dda10a6925multi_tensor_apply_kernelINS1_28TensorListScalarListMetadataIaLi1EEENS1_25BinaryOpScalarListFunctorIaLi1ELi1ELi0EEEJSt4plusIaEEEEvT_T0_DpT1_,"",@"SHT_CUDA_INFO"
	.sectionflags	@""
	.align	4


	//----- nvinfo : EIATTR_CUDA_API_VERSION
	.align		4
        /*0000*/ 	.byte	0x04, 0x37
        /*0002*/ 	.short	(.L_3727 - .L_3726)
.L_3726:
        /*0004*/ 	.word	0x00000082


	//----- nvinfo : EIATTR_KPARAM_INFO
	.align		4
.L_3727:
        /*0008*/ 	.byte	0x04, 0x17
        /*000a*/ 	.short	(.L_3729 - .L_3728)
.L_3728:
        /*000c*/ 	.word	0x00000000
        /*0010*/ 	.short	0x0002
        /*0012*/ 	.short	0x0ca1
        /*0014*/ 	.byte	0x00, 0xf0, 0x05, 0x00


	//----- nvinfo : EIATTR_KPARAM_INFO
	.align		4
.L_3729:
        /*0018*/ 	.byte	0x04, 0x17
        /*001a*/ 	.short	(.L_3731 - .L_3730)
.L_3730:
        /*001c*/ 	.word	0x00000000
        /*0020*/ 	.short	0x0001
        /*0022*/ 	.short	0x0ca0
        /*0024*/ 	.byte	0x00, 0xf0, 0x05, 0x00


	//----- nvinfo : EIATTR_KPARAM_INFO
	.align		4
.L_3731:
        /*0028*/ 	.byte	0x04, 0x17
        /*002a*/ 	.short	(.L_3733 - .L_3732)
.L_3732:
        /*002c*/ 	.word	0x00000000
        /*0030*/ 	.short	0x0000
        /*0032*/ 	.short	0x0000
        /*0034*/ 	.byte	0x00, 0xf0, 0x81, 0x32


	//----- nvinfo : EIATTR_SPARSE_MMA_MASK
	.align		4
.L_3733:
        /*0038*/ 	.byte	0x03, 0x50
        /*003a*/ 	.short	0x0000


	//----- nvinfo : EIATTR_MAXREG_COUNT
	.align		4
        /*003c*/ 	.byte	0x03, 0x1b
        /*003e*/ 	.short	0x0080


	//----- nvinfo : EIATTR_MERCURY_ISA_VERSION
	.align		4
        /*0040*/ 	.byte	0x03, 0x5f
        /*0042*/ 	.short	0x0101


	//----- nvinfo : EIATTR_EXIT_INSTR_OFFSETS
	.align		4
        /*0044*/ 	.byte	0x04, 0x1c
        /*0046*/ 	.short	(.L_3735 - .L_3734)


	//   ....[0]....
.L_3734:
        /*0048*/ 	.word	0x00000150


	//   ....[1]....
        /*004c*/ 	.word	0x00000500


	//   ....[2]....
        /*0050*/ 	.word	0x00000560


	//   ....[3]....
        /*0054*/ 	.word	0x00000710


	//----- nvinfo : EIATTR_MAX_THREADS
	.align		4
.L_3735:
        /*0058*/ 	.byte	0x04, 0x05
        /*005a*/ 	.short	(.L_3737 - .L_3736)
.L_3736:
        /*005c*/ 	.word	0x00000200
        /*0060*/ 	.word	0x00000001
        /*0064*/ 	.word	0x00000001


	//----- nvinfo : EIATTR_CRS_STACK_SIZE
	.align		4
.L_3737:
        /*0068*/ 	.byte	0x04, 0x1e
        /*006a*/ 	.short	(.L_3739 - .L_3738)
.L_3738:
        /*006c*/ 	.word	0x00000000


	//----- nvinfo : EIATTR_CBANK_PARAM_SIZE
	.align		4
.L_3739:
        /*0070*/ 	.byte	0x03, 0x19
        /*0072*/ 	.short	0x0ca2


	//----- nvinfo : EIATTR_PARAM_CBANK
	.align		4
        /*0074*/ 	.byte	0x04, 0x0a
        /*0076*/ 	.short	(.L_3741 - .L_3740)
	.align		4
.L_3740:
        /*0078*/ 	.word	index@(.nv.constant0._ZN2at6native61_GLOBAL__N__44eb8e94_28_ForeachBinaryOpScalarList_cu_dda10a6925multi_tensor_apply_kernelINS1_28TensorListScalarListMetadataIaLi1EEENS1_25BinaryOpScalarListFunctorIaLi1ELi1ELi0EEEJSt4plusIaEEEEvT_T0_DpT1_)
        /*007c*/ 	.short	0x0210
        /*007e*/ 	.short	0x0ca2


	//----- nvinfo : EIATTR_SW_WAR
	.align		4
.L_3741:
        /*0080*/ 	.byte	0x04, 0x36
        /*0082*/ 	.short	(.L_3743 - .L_3742)
.L_3742:
        /*0084*/ 	.word	0x00000008
.L_3743:


//--------------------- .nv.info._ZN2at6native61_GLOBAL__N__44eb8e94_28_ForeachBinaryOpScalarList_cu_dda10a6925multi_tensor_apply_kernelINS1_28TensorListScalarListMetadataIhLi1EEENS1_25BinaryOpScalarListFunctorIhLi1ELi1ELi0EEEJSt4plusIhEEEEvT_T0_DpT1_ --------------------------
	.section	.nv.info._ZN2at6native61_GLOBAL__N__44eb8e94_28_ForeachBinaryOpScalarList_cu_dda10a6925multi_tensor_apply_kernelINS1_28TensorListScalarListMetadataIhLi1EEENS1_25BinaryOpScalarListFunctorIhLi1ELi1ELi0EEEJSt4plusIhEEEEvT_T0_DpT1_,"",@"SHT_CUDA_INFO"
	.sectionflags	@""
	.align	4


	//----- nvinfo : EIATTR_CUDA_API_VERSION
	.align		4
        /*0000*/ 	.byte	0x04, 0x37
        /*0002*/ 	.short	(.L_3745 - .L_3744)
.L_3744:
        /*0004*/ 	.word	0x00000082


	//----- nvinfo : EIATTR_KPARAM_INFO
	.align		4
.L_3745:
        /*0008*/ 	.byte	0x04, 0x17
        /*000a*/ 	.short	(.L_3747 - .L_3746)
.L_3746:
        /*000c*/ 	.word	0x00000000
        /*0010*/ 	.short	0x0002
        /*0012*/ 	.short	0x0ca1
        /*0014*/ 	.byte	0x00, 0xf0, 0x05, 0x00


	//----- nvinfo : EIATTR_KPARAM_INFO
	.align		4
.L_3747:
        /*0018*/ 	.byte	0x04, 0x17
        /*001a*/ 	.short	(.L_3749 - .L_3748)
.L_3748:
        /*001c*/ 	.word	0x00000000
        /*0020*/ 	.short	0x0001
        /*0022*/ 	.short	0x0ca0
        /*0024*/ 	.byte	0x00, 0xf0, 0x05, 0x00


	//----- nvinfo : EIATTR_KPARAM_INFO
	.align		4
.L_3749:
        /*0028*/ 	.byte	0x04, 0x17
        /*002a*/ 	.short	(.L_3751 - .L_3750)
.L_3750:
        /*002c*/ 	.word	0x00000000
        /*0030*/ 	.short	0x0000
        /*0032*/ 	.short	0x0000
        /*0034*/ 	.byte	0x00, 0xf0, 0x81, 0x32


	//----- nvinfo : EIATTR_SPARSE_MMA_MASK
	.align		4
.L_3751:
        /*0038*/ 	.byte	0x03, 0x50
        /*003a*/ 	.short	0x0000


	//----- nvinfo : EIATTR_MAXREG_COUNT
	.align		4
        /*003c*/ 	.byte	0x03, 0x1b
        /*003e*/ 	.short	0x0080


	//----- nvinfo : EIATTR_MERCURY_ISA_VERSION
	.align		4
        /*0040*/ 	.byte	0x03, 0x5f
        /*0042*/ 	.short	0x0101


	//----- nvinfo : EIATTR_EXIT_INSTR_OFFSETS
	.align		4
        /*0044*/ 	.byte	0x04, 0x1c
        /*0046*/ 	.short	(.L_3753 - .L_3752)


	//   ....[0]....
.L_3752:
        /*0048*/ 	.word	0x00000150


	//   ....[1]....
        /*004c*/ 	.word	0x00000500


	//   ....[2]....
        /*0050*/ 	.word	0x00000560


	//   ....[3]....
        /*0054*/ 	.word	0x00000710


	//----- nvinfo : EIATTR_MAX_THREADS
	.align		4
.L_3753:
        /*0058*/ 	.byte	0x04, 0x05
        /*005a*/ 	.short	(.L_3755 - .L_3754)
.L_3754:
        /*005c*/ 	.word	0x00000200
        /*0060*/ 	.word	0x00000001
        /*0064*/ 	.word	0x00000001


	//----- nvinfo : EIATTR_CRS_STACK_SIZE
	.align		4
.L_3755:
        /*0068*/ 	.byte	0x04, 0x1e
        /*006a*/ 	.short	(.L_3757 - .L_3756)
.L_3756:
        /*006c*/ 	.word	0x00000000


	//----- nvinfo : EIATTR_CBANK_PARAM_SIZE
	.align		4
.L_3757:
        /*0070*/ 	.byte	0x03, 0x19
        /*0072*/ 	.short	0x0ca2


	//----- nvinfo : EIATTR_PARAM_CBANK
	.align		4
        /*0074*/ 	.byte	0x04, 0x0a
        /*0076*/ 	.short	(.L_3759 - .L_3758)
	.align		4
.L_3758:
        /*0078*/ 	.word	index@(.nv.constant0._ZN2at6native61_GLOBAL__N__44eb8e94_28_ForeachBinaryOpScalarList_cu_dda10a6925multi_tensor_apply_kernelINS1_28TensorListScalarListMetadataIhLi1EEENS1_25BinaryOpScalarListFunctorIhLi1ELi1ELi0EEEJSt4plusIhEEEEvT_T0_DpT1_)
        /*007c*/ 	.short	0x0210
        /*007e*/ 	.short	0x0ca2


	//----- nvinfo : EIATTR_SW_WAR
	.align		4
.L_3759:
        /*0080*/ 	.byte	0x04, 0x36
        /*0082*/ 	.short	(.L_3761 - .L_3760)
.L_3760:
        /*0084*/ 	.word	0x00000008
.L_3761:


//--------------------- .nv.callgraph             --------------------------
	.section	.nv.callgraph,"",@"SHT_CUDA_CALLGRAPH"
	.align	4
	.sectionentsize	8
	.align		4
        /*0000*/ 	.word	0x00000000
	.align		4
        /*0004*/ 	.word	0xffffffff
	.align		4
        /*0008*/ 	.word	0x00000000
	.align		4
        /*000c*/ 	.word	0xfffffffe
	.align		4
        /*0010*/ 	.word	0x00000000
	.align		4
        /*0014*/ 	.word	0xfffffffd
	.align		4
        /*0018*/ 	.word	0x00000000
	.align		4
        /*001c*/ 	.word	0xfffffffc


//--------------------- .nv.constant4             --------------------------
	.section	.nv.constant4,"a",@progbits
	.align	8
	.align		8
.nv.constant4:
        /*0000*/ 	.dword	_ZN59_INTERNAL_44eb8e94_28_ForeachBinaryOpScalarList_cu_dda10a694cuda3std3__45__cpo5beginE
	.align		8
        /*0008*/ 	.dword	_ZN59_INTERNAL_44eb8e94_28_ForeachBinaryOpScalarList_cu_dda10a694cuda3std3__45__cpo3endE
	.align		8
        /*0010*/ 	.dword	_ZN59_INTERNAL_44eb8e94_28_ForeachBinaryOpScalarList_cu_dda10a694cuda3std3__45__cpo6cbeginE
	.align		8
        /*0018*/ 	.dword	_ZN59_INTERNAL_44eb8e94_28_ForeachBinaryOpScalarList_cu_dda10a694cuda3std3__45__cpo4cendE
	.align		8
        /*0020*/ 	.dword	_ZN59_INTERNAL_44eb8e94_28_ForeachBinaryOpScalarList_cu_dda10a694cuda3std3__45__cpo6rbeginE
	.align		8
        /*0028*/ 	.dword	_ZN59_INTERNAL_44eb8e94_28_ForeachBinaryOpScalarList_cu_dda10a694cuda3std3__45__cpo4rendE
	.align		8
        /*0030*/ 	.dword	_ZN59_INTERNAL_44eb8e94_28_ForeachBinaryOpScalarList_cu_dda10a694cuda3std3__45__cpo7crbeginE
	.align		8
        /*0038*/ 	.dword	_ZN59_INTERNAL_44eb8e94_28_ForeachBinaryOpScalarList_cu_dda10a694cuda3std3__45__cpo5crendE
	.align		8
        /*0040*/ 	.dword	_ZN59_INTERNAL_44eb8e94_28_ForeachBinaryOpScalarList_cu_dda10a694cuda3std3__461_GLOBAL__N__44eb8e94_28_ForeachBinaryOpScalarList_cu_dda10a696ignoreE
	.align		8
        /*0048*/ 	.dword	_ZN59_INTERNAL_44eb8e94_28_ForeachBinaryOpScalarList_cu_dda10a694cuda3std3__419piecewise_constructE
	.align		8
        /*0050*/ 	.dword	_ZN59_INTERNAL_44eb8e94_28_ForeachBinaryOpScalarList_cu_dda10a694cuda3std3__48in_placeE
	.align		8
        /*0058*/ 	.dword	_ZN59_INTERNAL_44eb8e94_28_ForeachBinaryOpScalarList_cu_dda10a694cuda3std3__420unreachable_sentinelE
	.align		8
        /*0060*/ 	.dword	_ZN59_INTERNAL_44eb8e94_28_ForeachBinaryOpScalarList_cu_dda10a694cuda3std6ranges3__45__cpo4swapE
	.align		8
        /*0068*/ 	.dword	_ZN59_INTERNAL_44eb8e94_28_ForeachBinaryOpScalarList_cu_dda10a694cuda3std6ranges3__45__cpo9iter_moveE
	.align		8
        /*0070*/ 	.dword	_ZN59_INTERNAL_44eb8e94_28_ForeachBinaryOpScalarList_cu_dda10a694cuda3std6ranges3__45__cpo5beginE
	.align		8
        /*0078*/ 	.dword	_ZN59_INTERNAL_44eb8e94_28_ForeachBinaryOpScalarList_cu_dda10a694cuda3std6ranges3__45__cpo3endE
	.align		8
        /*0080*/ 	.dword	_ZN59_INTERNAL_44eb8e94_28_ForeachBinaryOpScalarList_cu_dda10a694cuda3std6ranges3__45__cpo6cbeginE
	.align		8
        /*0088*/ 	.dword	_ZN59_INTERNAL_44eb8e94_28_ForeachBinaryOpScalarList_cu_dda10a694cuda3std6ranges3__45__cpo4cendE
	.align		8
        /*0090*/ 	.dword	_ZN59_INTERNAL_44eb8e94_28_ForeachBinaryOpScalarList_cu_dda10a694cuda3std6ranges3__45__cpo7advanceE
	.align		8
        /*0098*/ 	.dword	_ZN59_INTERNAL_44eb8e94_28_ForeachBinaryOpScalarList_cu_dda10a694cuda3std6ranges3__45__cpo9iter_swapE
	.align		8
        /*00a0*/ 	.dword	_ZN59_INTERNAL_44eb8e94_28_ForeachBinaryOpScalarList_cu_dda10a694cuda3std6ranges3__45__cpo4nextE
	.align		8
        /*00a8*/ 	.dword	_ZN59_INTERNAL_44eb8e94_28_ForeachBinaryOpScalarList_cu_dda10a694cuda3std6ranges3__45__cpo4prevE
	.align		8
        /*00b0*/ 	.dword	_ZN59_INTERNAL_44eb8e94_28_ForeachBinaryOpScalarList_cu_dda10a694cuda3std6ranges3__45__cpo4dataE
	.align		8
        /*00b8*/ 	.dword	_ZN59_INTERNAL_44eb8e94_28_ForeachBinaryOpScalarList_cu_dda10a694cuda3std6ranges3__45__cpo5cdataE
	.align		8
        /*00c0*/ 	.dword	_ZN59_INTERNAL_44eb8e94_28_ForeachBinaryOpScalarList_cu_dda10a694cuda3std6ranges3__45__cpo4sizeE
	.align		8
        /*00c8*/ 	.dword	_ZN59_INTERNAL_44eb8e94_28_ForeachBinaryOpScalarList_cu_dda10a694cuda3std6ranges3__45__cpo5ssizeE
	.align		8
        /*00d0*/ 	.dword	_ZN59_INTERNAL_44eb8e94_28_ForeachBinaryOpScalarList_cu_dda10a694cuda3std6ranges3__45__cpo8distanceE
	.align		8
        /*00d8*/ 	.dword	_ZN59_INTERNAL_44eb8e94_28_ForeachBinaryOpScalarList_cu_dda10a696thrust23THRUST_300001_SM_900_NS6system6detail10sequential3seqE
	.align		8
        /*00e0*/ 	.dword	__cudart_sin_cos_coeffs
	.align		8
        /*00e8*/ 	.dword	__cudart_i2opi_d


//--------------------- .text._ZN2at6native61_GLOBAL__N__44eb8e94_28_ForeachBinaryOpScalarList_cu_dda10a6925multi_tensor_apply_kernelINS1_28TensorListScalarListMetadataIfLi2EEENS1_25BinaryOpScalarListFunctorIN3c108BFloat16ELi2ELi1ELi1EEEJNS0_7maximumIfEEEEEvT_T0_DpT1_ --------------------------
	.section	.text._ZN2at6native61_GLOBAL__N__44eb8e94_28_ForeachBinaryOpScalarList_cu_dda10a6925multi_tensor_apply_kernelINS1_28TensorListScalarListMetadataIfLi2EEENS1_25BinaryOpScalarListFunctorIN3c108BFloat16ELi2ELi1ELi1EEEJNS0_7maximumIfEEEEEvT_T0_DpT1_,"ax",@progbits
	.align	128
.text._ZN2at6native61_GLOBAL__N__44eb8e94_28_ForeachBinaryOpScalarList_cu_dda10a6925multi_tensor_apply_kernelINS1_28TensorListScalarListMetadataIfLi2EEENS1_25BinaryOpScalarListFunctorIN3c108BFloat16ELi2ELi1ELi1EEEJNS0_7maximumIfEEEEEvT_T0_DpT1_:
        .type           _ZN2at6native61_GLOBAL__N__44eb8e94_28_ForeachBinaryOpScalarList_cu_dda10a6925multi_tensor_apply_kernelINS1_28TensorListScalarListMetadataIfLi2EEENS1_25BinaryOpScalarListFunctorIN3c108BFloat16ELi2ELi1ELi1EEEJNS0_7maximumIfEEEEEvT_T0_DpT1_,@function
        .size           _ZN2at6native61_GLOBAL__N__44eb8e94_28_ForeachBinaryOpScalarList_cu_dda10a6925multi_tensor_apply_kernelINS1_28TensorListScalarListMetadataIfLi2EEENS1_25BinaryOpScalarListFunctorIN3c108BFloat16ELi2ELi1ELi1EEEJNS0_7maximumIfEEEEEvT_T0_DpT1_,(.L_x_3926 - _ZN2at6native61_GLOBAL__N__44eb8e94_28_ForeachBinaryOpScalarList_cu_dda10a6925multi_tensor_apply_kernelINS1_28TensorListScalarListMetadataIfLi2EEENS1_25BinaryOpScalarListFunctorIN3c108BFloat16ELi2ELi1ELi1EEEJNS0_7maximumIfEEEEEvT_T0_DpT1_)
        .other          _ZN2at6native61_GLOBAL__N__44eb8e94_28_ForeachBinaryOpScalarList_cu_dda10a6925multi_tensor_apply_kernelINS1_28TensorListScalarListMetadataIfLi2EEENS1_25BinaryOpScalarListFunctorIN3c108BFloat16ELi2ELi1ELi1EEEJNS0_7maximumIfEEEEEvT_T0_DpT1_,@"STO_CUDA_ENTRY STV_DEFAULT"
_ZN2at6native61_GLOBAL__N__44eb8e94_28_ForeachBinaryOpScalarList_cu_dda10a6925multi_tensor_apply_kernelINS1_28TensorListScalarListMetadataIfLi2EEENS1_25BinaryOpScalarListFunctorIN3c108BFloat16ELi2ELi1ELi1EEEJNS0_7maximumIfEEEEEvT_T0_DpT1_:
[----:B------:R-:W-:Y:S01]  /*0000*/  LDC R1, c[0x0][0x28] ;  /* 0x00000a00ff017b82 */ /* 0x000fe20000000800 */
[----:B------:R-:W0:Y:S01]  /*0010*/  S2R R3, SR_CTAID.X ;  /* 0x0000000000037919 */ /* 0x000e220000002500 */
[----:B------:R-:W-:Y:S01]  /*0020*/  IMAD.MOV.U32 R2, RZ, RZ, 0x840 ;  /* 0x00000840ff027424 */ /* 0x000fe200078e00ff */
[----:B------:R-:W-:Y:S01]  /*0030*/  ULDC.64 UR4, c[0x0][0x208] ;  /* 0x0000820000047ab9 */ /* 0x000fe20000000a00 */
[----:B------:R-:W-:-:S04]  /*0040*/  IMAD.MOV.U32 R5, RZ, RZ, 0x600 ;  /* 0x00000600ff057424 */ /* 0x000fc800078e00ff */
[----:B0-----:R-:W0:Y:S01]  /*0050*/  LDC.U8 R0, c[0x0][R3+0x910] ;  /* 0x0002440003007b82 */ /* 0x001e220000000000 */
[----:B------:R-:W-:-:S07]  /*0060*/  IMAD R9, R3, 0x4, R2 ;  /* 0x0000000403097824 */ /* 0x000fce00078e0202 */
[----:B------:R-:W1:Y:S01]  /*0070*/  LDC R9, c[0x0][R9+0x210] ;  /* 0x0000840009097b82 */ /* 0x000e620000000800 */
[C---:B0-----:R-:W-:Y:S02]  /*0080*/  IMAD.SHL.U32 R8, R0.reuse, 0x8, RZ ;  /* 0x0000000800087824 */ /* 0x041fe400078e00ff */
[----:B------:R-:W-:-:S05]  /*0090*/  IMAD R2, R0, 0x4, R5 ;  /* 0x0000000400027824 */ /* 0x000fca00078e0205 */
[----:B------:R-:W0:Y:S01]  /*00a0*/  LDC.64 R12, c[0x0][R8+0x210] ;  /* 0x00008400080c7b82 */ /* 0x000e220000000a00 */
[----:B-1----:R-:W-:-:S07]  /*00b0*/  IMAD.WIDE R4, R9, 0x10000, RZ ;  /* 0x0001000009047825 */ /* 0x002fce00078e02ff */
[----:B------:R-:W1:Y:S08]  /*00c0*/  LDC.64 R14, c[0x0][R8+0x410] ;  /* 0x00010400080e7b82 */ /* 0x000e700000000a00 */
[----:B------:R-:W2:Y:S01]  /*00d0*/  LDC.64 R6, c[0x0][R8+0x610] ;  /* 0x0001840008067b82 */ /* 0x000ea20000000a00 */
[----:B0-----:R-:W-:-:S07]  /*00e0*/  IMAD.WIDE R12, R9, 0x20000, R12 ;  /* 0x00020000090c7825 */ /* 0x001fce00078e020c */
[----:B------:R-:W0:Y:S01]  /*00f0*/  LDC R2, c[0x0][R2+0x210] ;  /* 0x0000840002027b82 */ /* 0x000e220000000800 */
[----:B-1----:R-:W-:-:S03]  /*0100*/  IMAD.WIDE R14, R9, 0x20000, R14 ;  /* 0x00020000090e7825 */ /* 0x002fc600078e020e */
[----:B------:R-:W-:Y:S02]  /*0110*/  LOP3.LUT R0, R14, 0x7, R12, 0xc8, !PT ;  /* 0x000000070e007812 */ /* 0x000fe400078ec80c */
[----:B--2---:R-:W-:-:S04]  /*0120*/  IADD3 R3, P1, -R4, R6, RZ ;  /* 0x0000000604037210 */ /* 0x004fc80007f3e1ff */
[----:B------:R-:W-:Y:S01]  /*0130*/  LOP3.LUT P0, RZ, R0, 0x3, R3, 0xf8, !PT ;  /* 0x0000000300ff7812 */ /* 0x000fe2000780f803 */
[----:B------:R-:W-:-:S03]  /*0140*/  IMAD.X R4, R7, 0x1, ~R5, P1 ;  /* 0x0000000107047824 */ /* 0x000fc600008e0e05 */
[----:B------:R-:W-:-:S13]  /*0150*/  LOP3.LUT P0, RZ, RZ, RZ, RZ, 0xfc, P0 ;  /* 0x000000ffffff7212 */ /* 0x000fda000000fcff */
[----:B------:R-:W-:Y:S05]  /*0160*/  @!P0 BRA `(.L_x_0) ;  /* 0x0000000400788947 */ /* 0x000fea0003800000 */
[----:B------:R-:W-:-:S04]  /*0170*/  ISETP.GE.U32.AND P0, PT, R3, 0x1, PT ;  /* 0x000000010300780c */ /* 0x000fc80003f06070 */
[----:B------:R-:W-:-:S13]  /*0180*/  ISETP.GE.AND.EX P0, PT, R4, RZ, PT, P0 ;  /* 0x000000ff0400720c */ /* 0x000fda0003f06300 */
[----:B------:R-:W-:Y:S05]  /*0190*/  @!P0 EXIT ;  /* 0x000000000000894d */ /* 0x000fea0003800000 */
[----:B------:R-:W1:Y:S01]  /*01a0*/  S2R R5, SR_TID.X ;  /* 0x0000000000057919 */ /* 0x000e620000002100 */
[----:B------:R-:W2:Y:S01]  /*01b0*/  LDC R6, c[0x0][RZ] ;  /* 0x00000000ff067b82 */ /* 0x000ea20000000800 */
[----:B------:R-:W-:Y:S02]  /*01c0*/  IMAD.MOV.U32 R8, RZ, RZ, RZ ;  /* 0x000000ffff087224 */ /* 0x000fe400078e00ff */
[----:B------:R-:W-:-:S07]  /*01d0*/  IMAD.MOV.U32 R11, RZ, RZ, RZ ;  /* 0x000000ffff0b7224 */ /* 0x000fce00078e00ff */
.L_x_1:
[----:B-1----:R-:W-:Y:S01]  /*01e0*/  IADD3 R10, P0, R5, R8, RZ ;  /* 0x00000008050a7210 */ /* 0x002fe20007f1e0ff */
[C---:B--2---:R-:W-:Y:S01]  /*01f0*/  IMAD R29, R6.reuse, 0x3, RZ ;  /* 0x00000003061d7824 */ /* 0x044fe200078e02ff */
[----:B------:R-:W-:Y:S02]  /*0200*/  PRMT R24, RZ, 0x7610, R24 ;  /* 0x00007610ff187816 */ /* 0x000fe40000000018 */
[----:B------:R-:W-:Y:S01]  /*0210*/  IADD3 R21, P1, R6, R10, RZ ;  /* 0x0000000a06157210 */ /* 0x000fe20007f3e0ff */
[----:B------:R-:W-:Y:S01]  /*0220*/  IMAD.X R25, RZ, RZ, R11, P0 ;  /* 0x000000ffff197224 */ /* 0x000fe200000e060b */
[C---:B------:R-:W-:Y:S02]  /*0230*/  ISETP.GE.U32.AND P3, PT, R10.reuse, 0x10000, PT ;  /* 0x000100000a00780c */ /* 0x040fe40003f66070 */
[----:B------:R-:W-:Y:S01]  /*0240*/  ISETP.LT.U32.AND P0, PT, R10, R3, PT ;  /* 0x000000030a00720c */ /* 0x000fe20003f01070 */
[----:B------:R-:W-:Y:S01]  /*0250*/  IMAD.X R7, RZ, RZ, R25, P1 ;  /* 0x000000ffff077224 */ /* 0x000fe200008e0619 */
[----:B------:R-:W-:-:S02]  /*0260*/  ISETP.GE.U32.AND.EX P3, PT, R25, RZ, PT, P3 ;  /* 0x000000ff1900720c */ /* 0x000fc40003f66130 */
[----:B------:R-:W-:Y:S02]  /*0270*/  ISETP.GE.U32.AND P2, PT, R21, 0x10000, PT ;  /* 0x000100001500780c */ /* 0x000fe40003f46070 */
[----:B------:R-:W-:Y:S02]  /*0280*/  ISETP.LT.AND.EX P3, PT, R25, R4, !P3, P0 ;  /* 0x000000041900720c */ /* 0x000fe40005f61300 */
[----:B------:R-:W-:Y:S02]  /*0290*/  ISETP.LT.U32.AND P1, PT, R21, R3, PT ;  /* 0x000000031500720c */ /* 0x000fe40003f21070 */
[C---:B------:R-:W-:Y:S02]  /*02a0*/  ISETP.GE.U32.AND.EX P2, PT, R7.reuse, RZ, PT, P2 ;  /* 0x000000ff0700720c */ /* 0x040fe40003f46120 */
[----:B------:R-:W-:Y:S02]  /*02b0*/  LEA R27, P0, R6, R10, 0x1 ;  /* 0x0000000a061b7211 */ /* 0x000fe400078008ff */
[----:B------:R-:W-:-:S02]  /*02c0*/  ISETP.LT.AND.EX P2, PT, R7, R4, !P2, P1 ;  /* 0x000000040700720c */ /* 0x000fc40005741310 */
[C---:B------:R-:W-:Y:S01]  /*02d0*/  ISETP.GE.U32.AND P1, PT, R27.reuse, 0x10000, PT ;  /* 0x000100001b00780c */ /* 0x040fe20003f26070 */
[--C-:B------:R-:W-:Y:S01]  /*02e0*/  IMAD.X R9, RZ, RZ, R25.reuse, P0 ;  /* 0x000000ffff097224 */ /* 0x100fe200000e0619 */
[----:B------:R-:W-:Y:S02]  /*02f0*/  ISETP.LT.U32.AND P0, PT, R27, R3, PT ;  /* 0x000000031b00720c */ /* 0x000fe40003f01070 */
[C---:B------:R-:W-:Y:S02]  /*0300*/  @P3 LEA R16, P5, R10.reuse, R12, 0x1 ;  /* 0x0000000c0a103211 */ /* 0x040fe400078a08ff */
[C---:B------:R-:W-:Y:S02]  /*0310*/  ISETP.GE.U32.AND.EX P1, PT, R9.reuse, RZ, PT, P1 ;  /* 0x000000ff0900720c */ /* 0x040fe40003f26110 */
[----:B------:R-:W-:Y:S02]  /*0320*/  @P3 LEA.HI.X R17, R10, R13, R25, 0x1, P5 ;  /* 0x0000000d0a113211 */ /* 0x000fe400028f0c19 */
[----:B------:R-:W-:-:S02]  /*0330*/  ISETP.LT.AND.EX P1, PT, R9, R4, !P1, P0 ;  /* 0x000000040900720c */ /* 0x000fc40004f21300 */
[----:B------:R-:W-:Y:S01]  /*0340*/  IADD3 R29, P5, R29, R10, RZ ;  /* 0x0000000a1d1d7210 */ /* 0x000fe20007fbe0ff */
[----:B------:R1:W2:Y:S01]  /*0350*/  @P3 LDG.E.U16 R24, desc[UR4][R16.64] ;  /* 0x0000000410183981 */ /* 0x0002a2000c1e1500 */
[C---:B------:R-:W-:Y:S02]  /*0360*/  @P2 LEA R18, P4, R21.reuse, R12, 0x1 ;  /* 0x0000000c15122211 */ /* 0x040fe400078808ff */
[----:B------:R-:W-:Y:S01]  /*0370*/  PRMT R0, RZ, 0x7610, R0 ;  /* 0x00007610ff007816 */ /* 0x000fe20000000000 */
[----:B------:R-:W-:Y:S01]  /*0380*/  IMAD.X R20, RZ, RZ, R25, P5 ;  /* 0x000000ffff147224 */ /* 0x000fe200028e0619 */
[----:B------:R-:W-:Y:S02]  /*0390*/  @P2 LEA.HI.X R19, R21, R13, R7, 0x1, P4 ;  /* 0x0000000d15132211 */ /* 0x000fe400020f0c07 */
[C---:B------:R-:W-:Y:S02]  /*03a0*/  ISETP.GE.U32.AND P0, PT, R29.reuse, 0x10000, PT ;  /* 0x000100001d00780c */ /* 0x040fe40003f06070 */
[----:B------:R-:W-:Y:S01]  /*03b0*/  ISETP.LT.U32.AND P4, PT, R29, R3, PT ;  /* 0x000000031d00720c */ /* 0x000fe20003f81070 */
[----:B------:R3:W4:Y:S01]  /*03c0*/  @P2 LDG.E.U16 R0, desc[UR4][R18.64] ;  /* 0x0000000412002981 */ /* 0x000722000c1e1500 */
[----:B------:R-:W-:-:S02]  /*03d0*/  ISETP.GE.U32.AND.EX P0, PT, R20, RZ, PT, P0 ;  /* 0x000000ff1400720c */ /* 0x000fc40003f06100 */
[C---:B------:R-:W-:Y:S02]  /*03e0*/  @P1 LEA R22, P5, R27.reuse, R12, 0x1 ;  /* 0x0000000c1b161211 */ /* 0x040fe400078a08ff */
[----:B------:R-:W-:Y:S02]  /*03f0*/  ISETP.LT.AND.EX P0, PT, R20, R4, !P0, P4 ;  /* 0x000000041400720c */ /* 0x000fe40004701340 */
[----:B------:R-:W-:Y:S02]  /*0400*/  PRMT R26, RZ, 0x7610, R26 ;  /* 0x00007610ff1a7816 */ /* 0x000fe4000000001a */
[----:B------:R-:W-:-:S05]  /*0410*/  @P1 LEA.HI.X R23, R27, R13, R9, 0x1, P5 ;  /* 0x0000000d1b171211 */ /* 0x000fca00028f0c09 */
[----:B------:R-:W5:Y:S01]  /*0420*/  @P1 LDG.E.U16 R26, desc[UR4][R22.64] ;  /* 0x00000004161a1981 */ /* 0x000f62000c1e1500 */
[----:B------:R-:W-:-:S03]  /*0430*/  PRMT R28, RZ, 0x7610, R28 ;  /* 0x00007610ff1c7816 */ /* 0x000fc6000000001c */
[----:B-1----:R-:W-:-:S04]  /*0440*/  @P0 LEA R16, P4, R29, R12, 0x1 ;  /* 0x0000000c1d100211 */ /* 0x002fc800078808ff */
[----:B------:R-:W-:-:S05]  /*0450*/  @P0 LEA.HI.X R17, R29, R13, R20, 0x1, P4 ;  /* 0x0000000d1d110211 */ /* 0x000fca00020f0c14 */
[----:B------:R1:W5:Y:S01]  /*0460*/  @P0 LDG.E.U16 R28, desc[UR4][R16.64] ;  /* 0x00000004101c0981 */ /* 0x000362000c1e1500 */
[----:B---3--:R-:W-:-:S04]  /*0470*/  @P3 LEA R18, P4, R10, R14, 0x1 ;  /* 0x0000000e0a123211 */ /* 0x008fc800078808ff */
[----:B------:R-:W-:Y:S01]  /*0480*/  @P3 LEA.HI.X R19, R10, R15, R25, 0x1, P4 ;  /* 0x0000000f0a133211 */ /* 0x000fe200020f0c19 */
[----:B--2---:R-:W-:-:S05]  /*0490*/  IMAD.U32 R24, R24, 0x10000, RZ ;  /* 0x0001000018187824 */ /* 0x004fca00078e00ff */
[C---:B------:R-:W-:Y:S02]  /*04a0*/  FSETP.GTU.FTZ.AND P5, PT, |R24|.reuse, +INF , PT ;  /* 0x7f8000001800780b */ /* 0x040fe40003fbc200 */
[----:B0-----:R-:W-:Y:S01]  /*04b0*/  FSETP.GT.FTZ.AND P6, PT, R24, R2, PT ;  /* 0x000000021800720b */ /* 0x001fe20003fd4000 */
[----:B----4-:R-:W-:-:S03]  /*04c0*/  IMAD.U32 R0, R0, 0x10000, RZ ;  /* 0x0001000000007824 */ /* 0x010fc600078e00ff */
[----:B------:R-:W-:Y:S02]  /*04d0*/  PLOP3.LUT P5, PT, P6, P5, PT, 0xa8, 0x0 ;  /* 0x000000000000781c */ /* 0x000fe400037ab570 */
[C---:B------:R-:W-:Y:S02]  /*04e0*/  FSETP.GTU.FTZ.AND P4, PT, |R0|.reuse, +INF , PT ;  /* 0x7f8000000000780b */ /* 0x040fe40003f9c200 */
[----:B------:R-:W-:-:S04]  /*04f0*/  FSETP.GT.FTZ.AND P6, PT, R0, R2, PT ;  /* 0x000000020000720b */ /* 0x000fc80003fd4000 */
[----:B------:R-:W-:Y:S02]  /*0500*/  PLOP3.LUT P4, PT, P6, P4, PT, 0xa8, 0x0 ;  /* 0x000000000000781c */ /* 0x000fe40003789570 */
[----:B-1----:R-:W-:Y:S01]  /*0510*/  @P2 LEA R16, P6, R21, R14, 0x1 ;  /* 0x0000000e15102211 */ /* 0x002fe200078c08ff */
[----:B-----5:R-:W-:-:S03]  /*0520*/  IMAD.U32 R25, R26, 0x10000, RZ ;  /* 0x000100001a197824 */ /* 0x020fc600078e00ff */
[----:B------:R-:W-:Y:S02]  /*0530*/  @P2 LEA.HI.X R17, R21, R15, R7, 0x1, P6 ;  /* 0x0000000f15112211 */ /* 0x000fe400030f0c07 */
[-C--:B------:R-:W-:Y:S02]  /*0540*/  FSEL R7, R24, R2.reuse, P5 ;  /* 0x0000000218077208 */ /* 0x080fe40002800000 */
[C---:B------:R-:W-:Y:S02]  /*0550*/  FSETP.GTU.FTZ.AND P5, PT, |R25|.reuse, +INF , PT ;  /* 0x7f8000001900780b */ /* 0x040fe40003fbc200 */
[----:B------:R-:W-:-:S04]  /*0560*/  FSETP.GT.FTZ.AND P6, PT, R25, R2, PT ;  /* 0x000000021900720b */ /* 0x000fc80003fd4000 */
[----:B------:R-:W-:Y:S02]  /*0570*/  PLOP3.LUT P5, PT, P6, P5, PT, 0xa8, 0x0 ;  /* 0x000000000000781c */ /* 0x000fe400037ab570 */
[----:B------:R-:W-:-:S04]  /*0580*/  @P1 LEA R22, P6, R27, R14, 0x1 ;  /* 0x0000000e1b161211 */ /* 0x000fc800078c08ff */
[----:B------:R-:W-:Y:S01]  /*0590*/  @P1 LEA.HI.X R23, R27, R15, R9, 0x1, P6 ;  /* 0x0000000f1b171211 */ /* 0x000fe200030f0c09 */
[----:B------:R-:W-:Y:S01]  /*05a0*/  IMAD.U32 R9, R28, 0x10000, RZ ;  /* 0x000100001c097824 */ /* 0x000fe200078e00ff */
[-C--:B------:R-:W-:Y:S02]  /*05b0*/  FSEL R0, R0, R2.reuse, P4 ;  /* 0x0000000200007208 */ /* 0x080fe40002000000 */
[-C--:B------:R-:W-:Y:S02]  /*05c0*/  FSEL R10, R25, R2.reuse, P5 ;  /* 0x00000002190a7208 */ /* 0x080fe40002800000 */
[C---:B------:R-:W-:Y:S02]  /*05d0*/  FSETP.GTU.FTZ.AND P4, PT, |R9|.reuse, +INF , PT ;  /* 0x7f8000000900780b */ /* 0x040fe40003f9c200 */
[----:B------:R-:W-:-:S04]  /*05e0*/  FSETP.GT.FTZ.AND P5, PT, R9, R2, PT ;  /* 0x000000020900720b */ /* 0x000fc80003fb4000 */
[----:B------:R-:W-:Y:S02]  /*05f0*/  PLOP3.LUT P4, PT, P5, P4, PT, 0xa8, 0x0 ;  /* 0x000000000000781c */ /* 0x000fe40002f89570 */
[----:B------:R-:W-:Y:S02]  /*0600*/  F2FP.BF16.F32.PACK_AB R7, RZ, R7 ;  /* 0x00000007ff07723e */ /* 0x000fe400000010ff */
[----:B------:R-:W-:Y:S02]  /*0610*/  FSEL R9, R9, R2, P4 ;  /* 0x0000000209097208 */ /* 0x000fe40002000000 */
[----:B------:R-:W-:Y:S02]  /*0620*/  F2FP.BF16.F32.PACK_AB R0, RZ, R0 ;  /* 0x00000000ff00723e */ /* 0x000fe400000010ff */
[----:B------:R-:W-:Y:S01]  /*0630*/  F2FP.BF16.F32.PACK_AB R9, RZ, R9 ;  /* 0x00000009ff09723e */ /* 0x000fe200000010ff */
[----:B------:R-:W-:Y:S01]  /*0640*/  @P3 STG.E.U16 desc[UR4][R18.64], R7 ;  /* 0x0000000712003986 */ /* 0x000fe2000c101504 */
[----:B------:R-:W-:-:S03]  /*0650*/  @P0 LEA R24, P6, R29, R14, 0x1 ;  /* 0x0000000e1d180211 */ /* 0x000fc600078c08ff */
[----:B------:R0:W-:Y:S01]  /*0660*/  @P2 STG.E.U16 desc[UR4][R16.64], R0 ;  /* 0x0000000010002986 */ /* 0x0001e2000c101504 */
[----:B------:R-:W-:Y:S02]  /*0670*/  F2FP.BF16.F32.PACK_AB R10, RZ, R10 ;  /* 0x0000000aff0a723e */ /* 0x000fe400000010ff */
[----:B------:R-:W-:Y:S02]  /*0680*/  @P0 LEA.HI.X R25, R29, R15, R20, 0x1, P6 ;  /* 0x0000000f1d190211 */ /* 0x000fe400030f0c14 */
[----:B0-----:R-:W-:Y:S01]  /*0690*/  PRMT R17, R9, 0x7610, R17 ;  /* 0x0000761009117816 */ /* 0x001fe20000000011 */
[----:B------:R-:W-:Y:S01]  /*06a0*/  IMAD.MOV.U32 R9, RZ, RZ, R11 ;  /* 0x000000ffff097224 */ /* 0x000fe200078e000b */
[----:B------:R3:W-:Y:S01]  /*06b0*/  @P1 STG.E.U16 desc[UR4][R22.64], R10 ;  /* 0x0000000a16001986 */ /* 0x0007e2000c101504 */
[----:B------:R-:W-:-:S03]  /*06c0*/  IMAD.WIDE.U32 R8, R6, 0x4, R8 ;  /* 0x0000000406087825 */ /* 0x000fc600078e0008 */
[----:B------:R3:W-:Y:S01]  /*06d0*/  @P0 STG.E.U16 desc[UR4][R24.64], R17 ;  /* 0x0000001118000986 */ /* 0x0007e2000c101504 */
[C---:B------:R-:W-:Y:S02]  /*06e0*/  ISETP.GE.U32.AND P0, PT, R8.reuse, 0x10000, PT ;  /* 0x000100000800780c */ /* 0x040fe40003f06070 */
[----:B------:R-:W-:Y:S02]  /*06f0*/  ISETP.LT.U32.AND P1, PT, R8, R3, PT ;  /* 0x000000030800720c */ /* 0x000fe40003f21070 */
[C---:B------:R-:W-:Y:S02]  /*0700*/  ISETP.GE.U32.AND.EX P0, PT, R9.reuse, RZ, PT, P0 ;  /* 0x000000ff0900720c */ /* 0x040fe40003f06100 */
[----:B------:R-:W-:Y:S01]  /*0710*/  ISETP.LT.AND.EX P1, PT, R9, R4, PT, P1 ;  /* 0x000000040900720c */ /* 0x000fe20003f21310 */
[----:B------:R-:W-:-:S12]  /*0720*/  IMAD.MOV.U32 R11, RZ, RZ, R9 ;  /* 0x000000ffff0b7224 */ /* 0x000fd800078e0009 */
[----:B---3--:R-:W-:Y:S05]  /*0730*/  @!P0 BRA P1, `(.L_x_1) ;  /* 0xfffffff800a88947 */ /* 0x008fea000083ffff */
[----:B------:R-:W-:Y:S05]  /*0740*/  EXIT ;  /* 0x000000000000794d */ /* 0x000fea0003800000 */
.L_x_0:
[----:B------:R-:W1:Y:S02]  /*0750*/  S2R R5, SR_TID.X ;  /* 0x0000000000057919 */ /* 0x000e640000002100 */
[----:B-1----:R-:W-:-:S03]  /*0760*/  IMAD.WIDE.U32 R6, R5, 0x4, RZ ;  /* 0x0000000405067825 */ /* 0x002fc600078e00ff */
[----:B------:R-:W-:-:S04]  /*0770*/  ISETP.GE.U32.AND P0, PT, R6, R3, PT ;  /* 0x000000030600720c */ /* 0x000fc80003f06070 */
[----:B------:R-:W-:-:S04]  /*0780*/  ISETP.GE.AND.EX P0, PT, R7, R4, PT, P0 ;  /* 0x000000040700720c */ /* 0x000fc80003f06300 */
[----:B------:R-:W-:-:S13]  /*0790*/  ISETP.GT.U32.OR P0, PT, R5, 0x3fff, P0 ;  /* 0x00003fff0500780c */ /* 0x000fda0000704470 */
[----:B------:R-:W-:Y:S05]  /*07a0*/  @P0 EXIT ;  /* 0x000000000000094d */ /* 0x000fea0003800000 */
[----:B------:R-:W-:Y:S01]  /*07b0*/  IMAD.MOV.U32 R0, RZ, RZ, RZ ;  /* 0x000000ffff007224 */ /* 0x000fe200078e00ff */
[----:B------:R-:W-:-:S06]  /*07c0*/  ULDC UR6, c[0x0][0x0] ;  /* 0x0000000000067ab9 */ /* 0x000fcc0000000800 */
.L_x_2:
[C---:B------:R-:W-:Y:S01]  /*07d0*/  IMAD.SHL.U32 R21, R5.reuse, 0x8, RZ ;  /* 0x0000000805157824 */ /* 0x040fe200078e00ff */
[----:B------:R-:W-:-:S04]  /*07e0*/  SHF.L.U64.HI R23, R5, 0x3, R0 ;  /* 0x0000000305177819 */ /* 0x000fc80000010200 */
[----:B------:R-:W-:-:S05]  /*07f0*/  IADD3 R6, P0, R12, R21, RZ ;  /* 0x000000150c067210 */ /* 0x000fca0007f1e0ff */
[----:B------:R-:W-:-:S06]  /*0800*/  IMAD.X R7, R13, 0x1, R23, P0 ;  /* 0x000000010d077824 */ /* 0x000fcc00000e0617 */
[----:B------:R-:W2:Y:S02]  /*0810*/  LDG.E.64 R6, desc[UR4][R6.64] ;  /* 0x0000000406067981 */ /* 0x000ea4000c1e1b00 */
[C---:B--2---:R-:W-:Y:S01]  /*0820*/  PRMT R8, R6.reuse, 0x7632, R8 ;  /* 0x0000763206087816 */ /* 0x044fe20000000008 */
[----:B------:R-:W-:Y:S01]  /*0830*/  IMAD.U32 R11, R6, 0x10000, RZ ;  /* 0x00010000060b7824 */ /* 0x000fe200078e00ff */
[C---:B------:R-:W-:Y:S01]  /*0840*/  PRMT R9, R7.reuse, 0x7632, R9 ;  /* 0x0000763207097816 */ /* 0x040fe20000000009 */
[----:B------:R-:W-:Y:S02]  /*0850*/  IMAD.U32 R19, R7, 0x10000, RZ ;  /* 0x0001000007137824 */ /* 0x000fe400078e00ff */
[----:B------:R-:W-:Y:S01]  /*0860*/  IMAD.U32 R17, R8, 0x10000, RZ ;  /* 0x0001000008117824 */ /* 0x000fe200078e00ff */
[----:B------:R-:W-:Y:S01]  /*0870*/  FSETP.GTU.FTZ.AND P1, PT, |R11|, +INF , PT ;  /* 0x7f8000000b00780b */ /* 0x000fe20003f3c200 */
[----:B------:R-:W-:Y:S01]  /*0880*/  IMAD.U32 R9, R9, 0x10000, RZ ;  /* 0x0001000009097824 */ /* 0x000fe200078e00ff */
[----:B0-----:R-:W-:-:S02]  /*0890*/  FSETP.GT.FTZ.AND P2, PT, R11, R2, PT ;  /* 0x000000020b00720b */ /* 0x001fc40003f54000 */
[C---:B------:R-:W-:Y:S02]  /*08a0*/  FSETP.GTU.FTZ.AND P0, PT, |R19|.reuse, +INF , PT ;  /* 0x7f8000001300780b */ /* 0x040fe40003f1c200 */
[-C--:B------:R-:W-:Y:S02]  /*08b0*/  FSETP.GT.FTZ.AND P4, PT, R19, R2.reuse, PT ;  /* 0x000000021300720b */ /* 0x080fe40003f94000 */
[----:B------:R-:W-:Y:S02]  /*08c0*/  PLOP3.LUT P1, PT, P2, P1, PT, 0xa8, 0x0 ;  /* 0x000000000000781c */ /* 0x000fe40001723570 */
[C---:B------:R-:W-:Y:S02]  /*08d0*/  FSETP.GTU.FTZ.AND P5, PT, |R17|.reuse, +INF , PT ;  /* 0x7f8000001100780b */ /* 0x040fe40003fbc200 */
[----:B------:R-:W-:Y:S02]  /*08e0*/  FSETP.GT.FTZ.AND P6, PT, R17, R2, PT ;  /* 0x000000021100720b */ /* 0x000fe40003fd4000 */
[----:B------:R-:W-:-:S02]  /*08f0*/  FSETP.GTU.FTZ.AND P2, PT, |R9|, +INF , PT ;  /* 0x7f8000000900780b */ /* 0x000fc40003f5c200 */
[-C--:B------:R-:W-:Y:S02]  /*0900*/  FSETP.GT.FTZ.AND P3, PT, R9, R2.reuse, PT ;  /* 0x000000020900720b */ /* 0x080fe40003f74000 */
[----:B------:R-:W-:Y:S02]  /*0910*/  PLOP3.LUT P0, PT, P4, P0, PT, 0xa8, 0x0 ;  /* 0x000000000000781c */ /* 0x000fe40002701570 */
[----:B------:R-:W-:Y:S02]  /*0920*/  PLOP3.LUT P5, PT, P6, P5, PT, 0xa8, 0x0 ;  /* 0x000000000000781c */ /* 0x000fe400037ab570 */
[----:B------:R-:W-:Y:S02]  /*0930*/  PLOP3.LUT P2, PT, P3, P2, PT, 0xa8, 0x0 ;  /* 0x000000000000781c */ /* 0x000fe40001f45570 */
[----:B------:R-:W-:Y:S02]  /*0940*/  IADD3 R6, P6, R14, R21, RZ ;  /* 0x000000150e067210 */ /* 0x000fe40007fde0ff */
[----:B------:R-:W-:-:S02]  /*0950*/  FSEL R19, R19, R2, P0 ;  /* 0x0000000213137208 */ /* 0x000fc40000000000 */
[-C--:B------:R-:W-:Y:S01]  /*0960*/  FSEL R11, R11, R2.reuse, P1 ;  /* 0x000000020b0b7208 */ /* 0x080fe20000800000 */
[----:B------:R-:W-:Y:S01]  /*0970*/  IMAD.X R7, R15, 0x1, R23, P6 ;  /* 0x000000010f077824 */ /* 0x000fe200030e0617 */
[-C--:B------:R-:W-:Y:S02]  /*0980*/  FSEL R8, R17, R2.reuse, P5 ;  /* 0x0000000211087208 */ /* 0x080fe40002800000 */
[----:B------:R-:W-:Y:S02]  /*0990*/  FSEL R10, R9, R2, P2 ;  /* 0x00000002090a7208 */ /* 0x000fe40001000000 */
[----:B------:R-:W-:Y:S02]  /*09a0*/  IADD3 R5, P0, R5, UR6, RZ ;  /* 0x0000000605057c10 */ /* 0x000fe4000ff1e0ff */
[----:B------:R-:W-:Y:S02]  /*09b0*/  F2FP.BF16.F32.PACK_AB R8, R8, R11 ;  /* 0x0000000b0808723e */ /* 0x000fe400000010ff */
[----:B------:R-:W-:Y:S01]  /*09c0*/  F2FP.BF16.F32.PACK_AB R9, R10, R19 ;  /* 0x000000130a09723e */ /* 0x000fe200000010ff */
[C---:B------:R-:W-:Y:S01]  /*09d0*/  IMAD.SHL.U32 R10, R5.reuse, 0x4, RZ ;  /* 0x00000004050a7824 */ /* 0x040fe200078e00ff */
[----:B------:R-:W-:Y:S01]  /*09e0*/  ISETP.LT.U32.AND P1, PT, R5, 0x4000, PT ;  /* 0x000040000500780c */ /* 0x000fe20003f21070 */
[----:B------:R-:W-:-:S02]  /*09f0*/  IMAD.X R0, RZ, RZ, R0, P0 ;  /* 0x000000ffff007224 */ /* 0x000fc400000e0600 */
[----:B------:R1:W-:Y:S01]  /*0a00*/  STG.E.64 desc[UR4][R6.64], R8 ;  /* 0x0000000806007986 */ /* 0x0003e2000c101b04 */
[----:B------:R-:W-:Y:S02]  /*0a10*/  ISETP.GE.U32.AND P0, PT, R10, R3, PT ;  /* 0x000000030a00720c */ /* 0x000fe40003f06070 */
[----:B------:R-:W-:Y:S02]  /*0a20*/  SHF.L.U64.HI R11, R5, 0x2, R0 ;  /* 0x00000002050b7819 */ /* 0x000fe40000010200 */
[----:B------:R-:W-:Y:S02]  /*0a30*/  ISETP.LT.U32.AND.EX P1, PT, R0, RZ, PT, P1 ;  /* 0x000000ff0000720c */ /* 0x000fe40003f21110 */
[----:B------:R-:W-:-:S13]  /*0a40*/  ISETP.GE.AND.EX P0, PT, R11, R4, PT, P0 ;  /* 0x000000040b00720c */ /* 0x000fda0003f06300 */
[----:B-1----:R-:W-:Y:S05]  /*0a50*/  @!P0 BRA P1, `(.L_x_2) ;  /* 0xfffffffc005c8947 */ /* 0x002fea000083ffff */
[----:B------:R-:W-:Y:S05]  /*0a60*/  EXIT ;  /* 0x000000000000794d */ /* 0x000fea0003800000 */
.L_x_3:
[----:B------:R-:W-:-:S00]  /*0a70*/  BRA `(.L_x_3) ;  /* 0xfffffffc00fc7947 */ /* 0x000fc0000383ffff */
[----:B------:R-:W-:-:S00]  /*0a80*/  NOP ;  /* 0x0000000000007918 */ /* 0x000fc00000000000 */
[----:B------:R-:W-:-:S00]  /*0a90*/  NOP ;  /* 0x0000000000007918 */ /* 0x000fc00000000000 */
[----:B------:R-:W-:-:S00]  /*0aa0*/  NOP ;  /* 0x0000000000007918 */ /* 0x000fc00000000000 */
[----:B------:R-:W-:-:S00]  /*0ab0*/  NOP ;  /* 0x0000000000007918 */ /* 0x000fc00000000000 */
[----:B------:R-:W-:-:S00]  /*0ac0*/  NOP ;  /* 0x0000000000007918 */ /* 0x000fc00000000000 */
[----:B------:R-:W-:-:S00]  /*0ad0*/  NOP ;  /* 0x0000000000007918 */ /* 0x000fc00000000000 */
[----:B------:R-:W-:-:S00]  /*0ae0*/  NOP ;  /* 0x0000000000007918 */ /* 0x000fc00000000000 */
[----:B------:R-:W-:-:S00]  /*0af0*/  NOP ;  /* 0x0000000000007918 */ /* 0x000fc00000000000 */
.L_x_3926:


//--------------------- .text._ZN2at6native61_GLOBAL__N__44eb8e94_28_ForeachBinaryOpScalarList_cu_dda10a6925multi_tensor_apply_kernelINS1_28TensorListScalarListMetadataIfLi2EEENS1_25BinaryOpScalarListFunctorIN3c104HalfELi2ELi1ELi1EEEJNS0_7maximumIfEEEEEvT_T0_DpT1_ --------------------------
	.section	.text._ZN2at6native61_GLOBAL__N__44eb8e94_28_ForeachBinaryOpScalarList_cu_dda10a6925multi_tensor_apply_kernelINS1_28TensorListScalarListMetadataIfLi2EEENS1_25BinaryOpScalarListFunctorIN3c104HalfELi2ELi1ELi1EEEJNS0_7maximumIfEEEEEvT_T0_DpT1_,"ax",@progbits
	.align	128
.text._ZN2at6native61_GLOBAL__N__44eb8e94_28_ForeachBinaryOpScalarList_cu_dda10a6925multi_tensor_apply_kernelINS1_28TensorListScalarListMetadataIfLi2EEENS1_25BinaryOpScalarListFunctorIN3c104HalfELi2ELi1ELi1EEEJNS0_7maximumIfEEEEEvT_T0_DpT1_:
        .type           _ZN2at6native61_GLOBAL__N__44eb8e94_28_ForeachBinaryOpScalarList_cu_dda10a6925multi_tensor_apply_kernelINS1_28TensorListScalarListMetadataIfLi2EEENS1_25BinaryOpScalarListFunctorIN3c104HalfELi2ELi1ELi1EEEJNS0_7maximumIfEEEEEvT_T0_DpT1_,@function
        .size           _ZN2at6native61_GLOBAL__N__44eb8e94_28_ForeachBinaryOpScalarList_cu_dda10a6925multi_tensor_apply_kernelINS1_28TensorListScalarListMetadataIfLi2EEENS1_25BinaryOpScalarListFunctorIN3c104HalfELi2ELi1ELi1EEEJNS0_7maximumIfEEEEEvT_T0_DpT1_,(.L_x_3927 - _ZN2at6native61_GLOBAL__N__44eb8e94_28_ForeachBinaryOpScalarList_cu_dda10a6925multi_tensor_apply_kernelINS1_28TensorListScalarListMetadataIfLi2EEENS1_25BinaryOpScalarListFunctorIN3c104HalfELi2ELi1ELi1EEEJNS0_7maximumIfEEEEEvT_T0_DpT1_)
        .other          _ZN2at6native61_GLOBAL__N__44eb8e94_28_ForeachBinaryOpScalarList_cu_dda10a6925multi_tensor_apply_kernelINS1_28TensorListScalarListMetadataIfLi2EEENS1_25BinaryOpScalarListFunctorIN3c104HalfELi2ELi1ELi1EEEJNS0_7maximumIfEEEEEvT_T0_DpT1_,@"STO_CUDA_ENTRY STV_DEFAULT"
_ZN2at6native61_GLOBAL__N__44eb8e94_28_ForeachBinaryOpScalarList_cu_dda10a6925multi_tensor_apply_kernelINS1_28TensorListScalarListMetadataIfLi2EEENS1_25BinaryOpScalarListFunctorIN3c104HalfELi2ELi1ELi1EEEJNS0_7maximumIfEEEEEvT_T0_DpT1_:
        /* <DEDUP_REMOVED lines=28> */
[----:B------:R-:W-:-:S07]  /*01c0*/  CS2R R8, SRZ ;  /* 0x0000000000087805 */ /* 0x000fce000001ff00 */
.L_x_5:
[----:B-1----:R-:W-:Y:S01]  /*01d0*/  IADD3 R27, P0, R5, R8, RZ ;  /* 0x00000008051b7210 */ /* 0x002fe20007f1e0ff */
[C---:B--2---:R-:W-:Y:S01]  /*01e0*/  IMAD R20, R6.reuse, 0x3, RZ ;  /* 0x0000000306147824 */ /* 0x044fe200078e02ff */
[----:B------:R-:W-:Y:S02]  /*01f0*/  PRMT R22, RZ, 0x7610, R22 ;  /* 0x00007610ff167816 */ /* 0x000fe40000000016 */
[C---:B------:R-:W-:Y:S01]  /*0200*/  ISETP.GE.U32.AND P3, PT, R27.reuse, 0x10000, PT ;  /* 0x000100001b00780c */ /* 0x040fe20003f66070 */
[----:B------:R-:W-:Y:S01]  /*0210*/  IMAD.X R25, RZ, RZ, R9, P0 ;  /* 0x000000ffff197224 */ /* 0x000fe200000e0609 */
[----:B------:R-:W-:Y:S02]  /*0220*/  IADD3 R10, P1, R6, R27, RZ ;  /* 0x0000001b060a7210 */ /* 0x000fe40007f3e0ff */
[----:B------:R-:W-:Y:S02]  /*0230*/  ISETP.LT.U32.AND P0, PT, R27, R3, PT ;  /* 0x000000031b00720c */ /* 0x000fe40003f01070 */
[----:B------:R-:W-:Y:S01]  /*0240*/  ISETP.GE.U32.AND.EX P3, PT, R25, RZ, PT, P3 ;  /* 0x000000ff1900720c */ /* 0x000fe20003f66130 */
[----:B------:R-:W-:Y:S01]  /*0250*/  IMAD.X R7, RZ, RZ, R25, P1 ;  /* 0x000000ffff077224 */ /* 0x000fe200008e0619 */
[----:B------:R-:W-:-:S02]  /*0260*/  ISETP.GE.U32.AND P2, PT, R10, 0x10000, PT ;  /* 0x000100000a00780c */ /* 0x000fc40003f46070 */
[-C--:B------:R-:W-:Y:S02]  /*0270*/  ISETP.LT.AND.EX P3, PT, R25, R4.reuse, !P3, P0 ;  /* 0x000000041900720c */ /* 0x080fe40005f61300 */
[----:B------:R-:W-:Y:S02]  /*0280*/  ISETP.LT.U32.AND P1, PT, R10, R3, PT ;  /* 0x000000030a00720c */ /* 0x000fe40003f21070 */
[C---:B------:R-:W-:Y:S02]  /*0290*/  ISETP.GE.U32.AND.EX P2, PT, R7.reuse, RZ, PT, P2 ;  /* 0x000000ff0700720c */ /* 0x040fe40003f46120 */
[----:B------:R-:W-:Y:S02]  /*02a0*/  LEA R23, P0, R6, R27, 0x1 ;  /* 0x0000001b06177211 */ /* 0x000fe400078008ff */
[----:B------:R-:W-:Y:S02]  /*02b0*/  ISETP.LT.AND.EX P2, PT, R7, R4, !P2, P1 ;  /* 0x000000040700720c */ /* 0x000fe40005741310 */
[C---:B------:R-:W-:Y:S01]  /*02c0*/  ISETP.GE.U32.AND P1, PT, R23.reuse, 0x10000, PT ;  /* 0x000100001700780c */ /* 0x040fe20003f26070 */
[----:B------:R-:W-:Y:S01]  /*02d0*/  IMAD.X R11, RZ, RZ, R25, P0 ;  /* 0x000000ffff0b7224 */ /* 0x000fe200000e0619 */
[----:B------:R-:W-:-:S02]  /*02e0*/  ISETP.LT.U32.AND P0, PT, R23, R3, PT ;  /* 0x000000031700720c */ /* 0x000fc40003f01070 */
[-C--:B------:R-:W-:Y:S02]  /*02f0*/  @P3 LEA R16, P5, R27, R12.reuse, 0x1 ;  /* 0x0000000c1b103211 */ /* 0x080fe400078a08ff */
[----:B------:R-:W-:Y:S02]  /*0300*/  ISETP.GE.U32.AND.EX P1, PT, R11, RZ, PT, P1 ;  /* 0x000000ff0b00720c */ /* 0x000fe40003f26110 */
[--C-:B------:R-:W-:Y:S02]  /*0310*/  @P3 LEA.HI.X R17, R27, R13, R25.reuse, 0x1, P5 ;  /* 0x0000000d1b113211 */ /* 0x100fe400028f0c19 */
[----:B------:R-:W-:Y:S02]  /*0320*/  IADD3 R29, P5, R20, R27, RZ ;  /* 0x0000001b141d7210 */ /* 0x000fe40007fbe0ff */
[----:B------:R-:W-:Y:S01]  /*0330*/  @P2 LEA R18, P4, R10, R12, 0x1 ;  /* 0x0000000c0a122211 */ /* 0x000fe200078808ff */
[----:B------:R1:W2:Y:S01]  /*0340*/  @P3 LDG.E.U16 R22, desc[UR4][R16.64] ;  /* 0x0000000410163981 */ /* 0x0002a2000c1e1500 */
[----:B------:R-:W-:Y:S01]  /*0350*/  ISETP.LT.AND.EX P1, PT, R11, R4, !P1, P0 ;  /* 0x000000040b00720c */ /* 0x000fe20004f21300 */
[----:B------:R-:W-:Y:S01]  /*0360*/  IMAD.X R24, RZ, RZ, R25, P5 ;  /* 0x000000ffff187224 */ /* 0x000fe200028e0619 */
[----:B------:R-:W-:-:S02]  /*0370*/  ISETP.GE.U32.AND P0, PT, R29, 0x10000, PT ;  /* 0x000100001d00780c */ /* 0x000fc40003f06070 */
[----:B------:R-:W-:Y:S02]  /*0380*/  @P2 LEA.HI.X R19, R10, R13, R7, 0x1, P4 ;  /* 0x0000000d0a132211 */ /* 0x000fe400020f0c07 */
[----:B------:R-:W-:Y:S02]  /*0390*/  PRMT R0, RZ, 0x7610, R0 ;  /* 0x00007610ff007816 */ /* 0x000fe40000000000 */
[----:B------:R-:W-:Y:S02]  /*03a0*/  ISETP.LT.U32.AND P4, PT, R29, R3, PT ;  /* 0x000000031d00720c */ /* 0x000fe40003f81070 */
[C---:B------:R-:W-:Y:S02]  /*03b0*/  ISETP.GE.U32.AND.EX P0, PT, R24.reuse, RZ, PT, P0 ;  /* 0x000000ff1800720c */ /* 0x040fe40003f06100 */
[----:B------:R3:W4:Y:S02]  /*03c0*/  @P2 LDG.E.U16 R0, desc[UR4][R18.64] ;  /* 0x0000000412002981 */ /* 0x000724000c1e1500 */
[----:B------:R-:W-:-:S02]  /*03d0*/  ISETP.LT.AND.EX P0, PT, R24, R4, !P0, P4 ;  /* 0x000000041800720c */ /* 0x000fc40004701340 */
[C---:B------:R-:W-:Y:S02]  /*03e0*/  @P1 LEA R20, P5, R23.reuse, R12, 0x1 ;  /* 0x0000000c17141211 */ /* 0x040fe400078a08ff */
[----:B------:R-:W-:Y:S02]  /*03f0*/  PRMT R26, RZ, 0x7610, R26 ;  /* 0x00007610ff1a7816 */ /* 0x000fe4000000001a */
[----:B------:R-:W-:Y:S02]  /*0400*/  @P1 LEA.HI.X R21, R23, R13, R11, 0x1, P5 ;  /* 0x0000000d17151211 */ /* 0x000fe400028f0c0b */
[----:B------:R-:W-:-:S03]  /*0410*/  PRMT R28, RZ, 0x7610, R28 ;  /* 0x00007610ff1c7816 */ /* 0x000fc6000000001c */
[----:B------:R-:W5:Y:S02]  /*0420*/  @P1 LDG.E.U16 R26, desc[UR4][R20.64] ;  /* 0x00000004141a1981 */ /* 0x000f64000c1e1500 */
[----:B-1----:R-:W-:-:S04]  /*0430*/  @P0 LEA R16, P4, R29, R12, 0x1 ;  /* 0x0000000c1d100211 */ /* 0x002fc800078808ff */
[----:B------:R-:W-:-:S05]  /*0440*/  @P0 LEA.HI.X R17, R29, R13, R24, 0x1, P4 ;  /* 0x0000000d1d110211 */ /* 0x000fca00020f0c18 */
[----:B------:R1:W5:Y:S01]  /*0450*/  @P0 LDG.E.U16 R28, desc[UR4][R16.64] ;  /* 0x00000004101c0981 */ /* 0x000362000c1e1500 */
[----:B---3--:R-:W-:-:S04]  /*0460*/  @P3 LEA R18, P4, R27, R14, 0x1 ;  /* 0x0000000e1b123211 */ /* 0x008fc800078808ff */
[----:B------:R-:W-:Y:S01]  /*0470*/  @P3 LEA.HI.X R19, R27, R15, R25, 0x1, P4 ;  /* 0x0000000f1b133211 */ /* 0x000fe200020f0c19 */
[----:B------:R-:W-:-:S04]  /*0480*/  IMAD.WIDE.U32 R8, R6, 0x4, R8 ;  /* 0x0000000406087825 */ /* 0x000fc800078e0008 */
[----:B--2---:R-:W-:-:S05]  /*0490*/  HADD2.F32 R22, -RZ, R22.H0_H0 ;  /* 0x20000016ff167230 */ /* 0x004fca0000004100 */
[C---:B------:R-:W-:Y:S02]  /*04a0*/  FSETP.GTU.FTZ.AND P5, PT, |R22|.reuse, +INF , PT ;  /* 0x7f8000001600780b */ /* 0x040fe40003fbc200 */
[----:B0-----:R-:W-:Y:S01]  /*04b0*/  FSETP.GT.FTZ.AND P6, PT, R22, R2, PT ;  /* 0x000000021600720b */ /* 0x001fe20003fd4000 */
[----:B----4-:R-:W-:-:S03]  /*04c0*/  HADD2.F32 R0, -RZ, R0.H0_H0 ;  /* 0x20000000ff007230 */ /* 0x010fc60000004100 */
[----:B------:R-:W-:Y:S02]  /*04d0*/  PLOP3.LUT P5, PT, P6, P5, PT, 0xa8, 0x0 ;  /* 0x000000000000781c */ /* 0x000fe400037ab570 */
[C---:B------:R-:W-:Y:S02]  /*04e0*/  FSETP.GTU.FTZ.AND P4, PT, |R0|.reuse, +INF , PT ;  /* 0x7f8000000000780b */ /* 0x040fe40003f9c200 */
[----:B------:R-:W-:-:S04]  /*04f0*/  FSETP.GT.FTZ.AND P6, PT, R0, R2, PT ;  /* 0x000000020000720b */ /* 0x000fc80003fd4000 */
[----:B------:R-:W-:Y:S02]  /*0500*/  PLOP3.LUT P4, PT, P6, P4, PT, 0xa8, 0x0 ;  /* 0x000000000000781c */ /* 0x000fe40003789570 */
[----:B-1----:R-:W-:Y:S01]  /*0510*/  @P2 LEA R16, P6, R10, R14, 0x1 ;  /* 0x0000000e0a102211 */ /* 0x002fe200078c08ff */
[----:B-----5:R-:W-:-:S03]  /*0520*/  HADD2.F32 R21, -RZ, R26.H0_H0 ;  /* 0x2000001aff157230 */ /* 0x020fc60000004100 */
[----:B------:R-:W-:Y:S02]  /*0530*/  @P2 LEA.HI.X R17, R10, R15, R7, 0x1, P6 ;  /* 0x0000000f0a112211 */ /* 0x000fe400030f0c07 */
[-C--:B------:R-:W-:Y:S02]  /*0540*/  FSEL R7, R22, R2.reuse, P5 ;  /* 0x0000000216077208 */ /* 0x080fe40002800000 */
[C---:B------:R-:W-:Y:S02]  /*0550*/  FSETP.GTU.FTZ.AND P5, PT, |R21|.reuse, +INF , PT ;  /* 0x7f8000001500780b */ /* 0x040fe40003fbc200 */
[----:B------:R-:W-:Y:S01]  /*0560*/  FSETP.GT.FTZ.AND P6, PT, R21, R2, PT ;  /* 0x000000021500720b */ /* 0x000fe20003fd4000 */
[----:B------:R-:W-:-:S03]  /*0570*/  HADD2.F32 R25, -RZ, R28.H0_H0 ;  /* 0x2000001cff197230 */ /* 0x000fc60000004100 */
[----:B------:R-:W-:Y:S02]  /*0580*/  PLOP3.LUT P5, PT, P6, P5, PT, 0xa8, 0x0 ;  /* 0x000000000000781c */ /* 0x000fe400037ab570 */
[-C--:B------:R-:W-:Y:S02]  /*0590*/  FSEL R0, R0, R2.reuse, P4 ;  /* 0x0000000200007208 */ /* 0x080fe40002000000 */
[-C--:B------:R-:W-:Y:S02]  /*05a0*/  FSEL R22, R21, R2.reuse, P5 ;  /* 0x0000000215167208 */ /* 0x080fe40002800000 */
[C---:B------:R-:W-:Y:S02]  /*05b0*/  FSETP.GTU.FTZ.AND P4, PT, |R25|.reuse, +INF , PT ;  /* 0x7f8000001900780b */ /* 0x040fe40003f9c200 */
[----:B------:R-:W-:Y:S02]  /*05c0*/  FSETP.GT.FTZ.AND P5, PT, R25, R2, PT ;  /* 0x000000021900720b */ /* 0x000fe40003fb4000 */
[----:B------:R-:W-:-:S02]  /*05d0*/  @P1 LEA R10, P6, R23, R14, 0x1 ;  /* 0x0000000e170a1211 */ /* 0x000fc400078c08ff */
[----:B------:R-:W-:Y:S02]  /*05e0*/  PLOP3.LUT P4, PT, P5, P4, PT, 0xa8, 0x0 ;  /* 0x000000000000781c */ /* 0x000fe40002f89570 */
[----:B------:R-:W-:Y:S02]  /*05f0*/  @P1 LEA.HI.X R11, R23, R15, R11, 0x1, P6 ;  /* 0x0000000f170b1211 */ /* 0x000fe400030f0c0b */
[----:B------:R-:W-:Y:S02]  /*0600*/  @P0 LEA R20, P6, R29, R14, 0x1 ;  /* 0x0000000e1d140211 */ /* 0x000fe400078c08ff */
[----:B------:R-:W-:Y:S02]  /*0610*/  FSEL R25, R25, R2, P4 ;  /* 0x0000000219197208 */ /* 0x000fe40002000000 */
[----:B------:R-:W-:Y:S02]  /*0620*/  F2FP.F16.F32.PACK_AB R7, RZ, R7 ;  /* 0x00000007ff07723e */ /* 0x000fe400000000ff */
[----:B------:R-:W-:-:S02]  /*0630*/  F2FP.F16.F32.PACK_AB R0, RZ, R0 ;  /* 0x00000000ff00723e */ /* 0x000fc400000000ff */
[----:B------:R-:W-:Y:S02]  /*0640*/  F2FP.F16.F32.PACK_AB R22, RZ, R22 ;  /* 0x00000016ff16723e */ /* 0x000fe400000000ff */
[----:B------:R-:W-:Y:S02]  /*0650*/  @P0 LEA.HI.X R21, R29, R15, R24, 0x1, P6 ;  /* 0x0000000f1d150211 */ /* 0x000fe400030f0c18 */
[----:B------:R-:W-:Y:S01]  /*0660*/  F2FP.F16.F32.PACK_AB R25, RZ, R25 ;  /* 0x00000019ff19723e */ /* 0x000fe200000000ff */
[----:B------:R3:W-:Y:S04]  /*0670*/  @P3 STG.E.U16 desc[UR4][R18.64], R7 ;  /* 0x0000000712003986 */ /* 0x0007e8000c101504 */
[----:B------:R3:W-:Y:S04]  /*0680*/  @P2 STG.E.U16 desc[UR4][R16.64], R0 ;  /* 0x0000000010002986 */ /* 0x0007e8000c101504 */
[----:B------:R3:W-:Y:S01]  /*0690*/  @P1 STG.E.U16 desc[UR4][R10.64], R22 ;  /* 0x000000160a001986 */ /* 0x0007e2000c101504 */
[----:B------:R-:W-:-:S03]  /*06a0*/  ISETP.LT.U32.AND P1, PT, R8, R3, PT ;  /* 0x000000030800720c */ /* 0x000fc60003f21070 */
[----:B------:R3:W-:Y:S01]  /*06b0*/  @P0 STG.E.U16 desc[UR4][R20.64], R25 ;  /* 0x0000001914000986 */ /* 0x0007e2000c101504 */
[----:B------:R-:W-:Y:S02]  /*06c0*/  ISETP.GE.U32.AND P0, PT, R8, 0x10000, PT ;  /* 0x000100000800780c */ /* 0x000fe40003f06070 */
[C---:B------:R-:W-:Y:S02]  /*06d0*/  ISETP.LT.AND.EX P1, PT, R9.reuse, R4, PT, P1 ;  /* 0x000000040900720c */ /* 0x040fe40003f21310 */
[----:B------:R-:W-:-:S13]  /*06e0*/  ISETP.GE.U32.AND.EX P0, PT, R9, RZ, PT, P0 ;  /* 0x000000ff0900720c */ /* 0x000fda0003f06100 */
[----:B---3--:R-:W-:Y:S05]  /*06f0*/  @!P0 BRA P1, `(.L_x_5) ;  /* 0xfffffff800b48947 */ /* 0x008fea000083ffff */
[----:B------:R-:W-:Y:S05]  /*0700*/  EXIT ;  /* 0x000000000000794d */ /* 0x000fea0003800000 */
.L_x_4:
        /* <DEDUP_REMOVED lines=8> */
.L_x_6:
[C---:B------:R-:W-:Y:S01]  /*0790*/  IMAD.SHL.U32 R19, R16.reuse, 0x8, RZ ;  /* 0x0000000810137824 */ /* 0x040fe200078e00ff */
[----:B------:R-:W-:-:S04]  /*07a0*/  SHF.L.U64.HI R21, R16, 0x3, R23 ;  /* 0x0000000310157819 */ /* 0x000fc80000010217 */
[----:B------:R-:W-:-:S05]  /*07b0*/  IADD3 R6, P0, R12, R19, RZ ;  /* 0x000000130c067210 */ /* 0x000fca0007f1e0ff */
[----:B------:R-:W-:-:S06]  /*07c0*/  IMAD.X R7, R13, 0x1, R21, P0 ;  /* 0x000000010d077824 */ /* 0x000fcc00000e0615 */
[----:B------:R-:W2:Y:S02]  /*07d0*/  LDG.E.64 R6, desc[UR4][R6.64] ;  /* 0x0000000406067981 */ /* 0x000ea4000c1e1b00 */
[--C-:B--2---:R-:W-:Y:S02]  /*07e0*/  HADD2.F32 R5, -RZ, R6.reuse.H0_H0 ;  /* 0x20000006ff057230 */ /* 0x104fe40000004100 */
[--C-:B------:R-:W-:Y:S02]  /*07f0*/  HADD2.F32 R11, -RZ, R7.reuse.H0_H0 ;  /* 0x20000007ff0b7230 */ /* 0x100fe40000004100 */
[----:B------:R-:W-:Y:S01]  /*0800*/  HADD2.F32 R9, -RZ, R6.H1_H1 ;  /* 0x30000006ff097230 */ /* 0x000fe20000004100 */
[C---:B------:R-:W-:Y:S01]  /*0810*/  FSETP.GTU.FTZ.AND P1, PT, |R5|.reuse, +INF , PT ;  /* 0x7f8000000500780b */ /* 0x040fe20003f3c200 */
[----:B------:R-:W-:Y:S01]  /*0820*/  HADD2.F32 R17, -RZ, R7.H1_H1 ;  /* 0x30000007ff117230 */ /* 0x000fe20000004100 */
[----:B0-----:R-:W-:Y:S02]  /*0830*/  FSETP.GT.FTZ.AND P3, PT, R5, R2, PT ;  /* 0x000000020500720b */ /* 0x001fe40003f74000 */
[----:B------:R-:W-:-:S02]  /*0840*/  FSETP.GTU.FTZ.AND P0, PT, |R11|, +INF , PT ;  /* 0x7f8000000b00780b */ /* 0x000fc40003f1c200 */
[-C--:B------:R-:W-:Y:S02]  /*0850*/  FSETP.GT.FTZ.AND P4, PT, R11, R2.reuse, PT ;  /* 0x000000020b00720b */ /* 0x080fe40003f94000 */
[----:B------:R-:W-:Y:S02]  /*0860*/  PLOP3.LUT P1, PT, P3, P1, PT, 0xa8, 0x0 ;  /* 0x000000000000781c */ /* 0x000fe40001f23570 */
[C---:B------:R-:W-:Y:S02]  /*0870*/  FSETP.GTU.FTZ.AND P5, PT, |R9|.reuse, +INF , PT ;  /* 0x7f8000000900780b */ /* 0x040fe40003fbc200 */
[-C--:B------:R-:W-:Y:S02]  /*0880*/  FSETP.GT.FTZ.AND P6, PT, R9, R2.reuse, PT ;  /* 0x000000020900720b */ /* 0x080fe40003fd4000 */
[C---:B------:R-:W-:Y:S02]  /*0890*/  FSETP.GTU.FTZ.AND P2, PT, |R17|.reuse, +INF , PT ;  /* 0x7f8000001100780b */ /* 0x040fe40003f5c200 */
[----:B------:R-:W-:-:S02]  /*08a0*/  FSETP.GT.FTZ.AND P3, PT, R17, R2, PT ;  /* 0x000000021100720b */ /* 0x000fc40003f74000 */
[----:B------:R-:W-:Y:S02]  /*08b0*/  PLOP3.LUT P0, PT, P4, P0, PT, 0xa8, 0x0 ;  /* 0x000000000000781c */ /* 0x000fe40002701570 */
[----:B------:R-:W-:Y:S02]  /*08c0*/  PLOP3.LUT P5, PT, P6, P5, PT, 0xa8, 0x0 ;  /* 0x000000000000781c */ /* 0x000fe400037ab570 */
[----:B------:R-:W-:Y:S02]  /*08d0*/  PLOP3.LUT P2, PT, P3, P2, PT, 0xa8, 0x0 ;  /* 0x000000000000781c */ /* 0x000fe40001f45570 */
[----:B------:R-:W-:Y:S02]  /*08e0*/  IADD3 R6, P6, R14, R19, RZ ;  /* 0x000000130e067210 */ /* 0x000fe40007fde0ff */
[-C--:B------:R-:W-:Y:S02]  /*08f0*/  FSEL R11, R11, R2.reuse, P0 ;  /* 0x000000020b0b7208 */ /* 0x080fe40000000000 */
[-C--:B------:R-:W-:Y:S01]  /*0900*/  FSEL R5, R5, R2.reuse, P1 ;  /* 0x0000000205057208 */ /* 0x080fe20000800000 */
[----:B------:R-:W-:Y:S01]  /*0910*/  IMAD.X R7, R15, 0x1, R21, P6 ;  /* 0x000000010f077824 */ /* 0x000fe200030e0615 */
[----:B------:R-:W-:-:S02]  /*0920*/  FSEL R0, R9, R2, P5 ;  /* 0x0000000209007208 */ /* 0x000fc40002800000 */
[----:B------:R-:W-:Y:S02]  /*0930*/  FSEL R8, R17, R2, P2 ;  /* 0x0000000211087208 */ /* 0x000fe40001000000 */
[----:B------:R-:W-:Y:S02]  /*0940*/  IADD3 R16, P0, R16, UR6, RZ ;  /* 0x0000000610107c10 */ /* 0x000fe4000ff1e0ff */
[----:B------:R-:W-:Y:S02]  /*0950*/  F2FP.F16.F32.PACK_AB R10, R0, R5 ;  /* 0x00000005000a723e */ /* 0x000fe400000000ff */
[----:B------:R-:W-:Y:S01]  /*0960*/  F2FP.F16.F32.PACK_AB R11, R8, R11 ;  /* 0x0000000b080b723e */ /* 0x000fe200000000ff */
[C---:B------:R-:W-:Y:S01]  /*0970*/  IMAD.SHL.U32 R0, R16.reuse, 0x4, RZ ;  /* 0x0000000410007824 */ /* 0x040fe200078e00ff */
[----:B------:R-:W-:Y:S01]  /*0980*/  ISETP.LT.U32.AND P1, PT, R16, 0x4000, PT ;  /* 0x000040001000780c */ /* 0x000fe20003f21070 */
[----:B------:R-:W-:Y:S02]  /*0990*/  IMAD.X R23, RZ, RZ, R23, P0 ;  /* 0x000000ffff177224 */ /* 0x000fe400000e0617 */
[----:B------:R1:W-:Y:S01]  /*09a0*/  STG.E.64 desc[UR4][R6.64], R10 ;  /* 0x0000000a06007986 */ /* 0x0003e2000c101b04 */
[----:B------:R-:W-:-:S02]  /*09b0*/  ISETP.GE.U32.AND P0, PT, R0, R3, PT ;  /* 0x000000030000720c */ /* 0x000fc40003f06070 */
[----:B------:R-:W-:Y:S02]  /*09c0*/  SHF.L.U64.HI R5, R16, 0x2, R23 ;  /* 0x0000000210057819 */ /* 0x000fe40000010217 */
[----:B------:R-:W-:Y:S02]  /*09d0*/  ISETP.LT.U32.AND.EX P1, PT, R23, RZ, PT, P1 ;  /* 0x000000ff1700720c */ /* 0x000fe40003f21110 */
[----:B------:R-:W-:-:S13]  /*09e0*/  ISETP.GE.AND.EX P0, PT, R5, R4, PT, P0 ;  /* 0x000000040500720c */ /* 0x000fda0003f06300 */
[----:B-1----:R-:W-:Y:S05]  /*09f0*/  @!P0 BRA P1, `(.L_x_6) ;  /* 0xfffffffc00648947 */ /* 0x002fea000083ffff */
[----:B------:R-:W-:Y:S05]  /*0a00*/  EXIT ;  /* 0x000000000000794d */ /* 0x000fea0003800000 */
.L_x_7:
        /* <DEDUP_REMOVED lines=15> */
.L_x_3927:


//--------------------- .text._ZN2at6native61_GLOBAL__N__44eb8e94_28_ForeachBinaryOpScalarList_cu_dda10a6925multi_tensor_apply_kernelINS1_28TensorListScalarListMetadataIfLi2EEENS1_25BinaryOpScalarListFunctorIfLi2ELi1ELi1EEEJNS0_7maximumIfEEEEEvT_T0_DpT1_ --------------------------
	.section	.text._ZN2at6native61_GLOBAL__N__44eb8e94_28_ForeachBinaryOpScalarList_cu_dda10a6925multi_tensor_apply_kernelINS1_28TensorListScalarListMetadataIfLi2EEENS1_25BinaryOpScalarListFunctorIfLi2ELi1ELi1EEEJNS0_7maximumIfEEEEEvT_T0_DpT1_,"ax",@progbits
	.align	128
.text._ZN2at6native61_GLOBAL__N__44eb8e94_28_ForeachBinaryOpScalarList_cu_dda10a6925multi_tensor_apply_kernelINS1_28TensorListScalarListMetadataIfLi2EEENS1_25BinaryOpScalarListFunctorIfLi2ELi1ELi1EEEJNS0_7maximumIfEEEEEvT_T0_DpT1_:
        .type           _ZN2at6native61_GLOBAL__N__44eb8e94_28_ForeachBinaryOpScalarList_cu_dda10a6925multi_tensor_apply_kernelINS1_28TensorListScalarListMetadataIfLi2EEENS1_25BinaryOpScalarListFunctorIfLi2ELi1ELi1EEEJNS0_7maximumIfEEEEEvT_T0_DpT1_,@function
        .size           _ZN2at6native61_GLOBAL__N__44eb8e94_28_ForeachBinaryOpScalarList_cu_dda10a6925multi_tensor_apply_kernelINS1_28TensorListScalarListMetadataIfLi2EEENS1_25BinaryOpScalarListFunctorIfLi2ELi1ELi1EEEJNS0_7maximumIfEEEEEvT_T0_DpT1_,(.L_x_3928 - _ZN2at6native61_GLOBAL__N__44eb8e94_28_ForeachBinaryOpScalarList_cu_dda10a6925multi_tensor_apply_kernelINS1_28TensorListScalarListMetadataIfLi2EEENS1_25BinaryOpScalarListFunctorIfLi2ELi1ELi1EEEJNS0_7maximumIfEEEEEvT_T0_DpT1_)
        .other          _ZN2at6native61_GLOBAL__N__44eb8e94_28_ForeachBinaryOpScalarList_cu_dda10a6925multi_tensor_apply_kernelINS1_28TensorListScalarListMetadataIfLi2EEENS1_25BinaryOpScalarListFunctorIfLi2ELi1ELi1EEEJNS0_7maximumIfEEEEEvT_T0_DpT1_,@"STO_CUDA_ENTRY STV_DEFAULT"
_ZN2at6native61_GLOBAL__N__44eb8e94_28_ForeachBinaryOpScalarList_cu_dda10a6925multi_tensor_apply_kernelINS1_28TensorListScalarListMetadataIfLi2EEENS1_25BinaryOpScalarListFunctorIfLi2ELi1ELi1EEEJNS0_7maximumIfEEEEEvT_T0_DpT1_:
        /* <DEDUP_REMOVED lines=29> */
.L_x_9:
[----:B-1----:R-:W-:Y:S01]  /*01d0*/  IADD3 R23, P0, R4, R8, RZ ;  /* 0x0000000804177210 */ /* 0x002fe20007f1e0ff */
[----:B--2---:R-:W-:Y:S02]  /*01e0*/  IMAD R20, R5, 0x3, RZ ;  /* 0x0000000305147824 */ /* 0x004fe400078e02ff */
[----:B------:R-:W-:Y:S01]  /*01f0*/  IMAD.MOV.U32 R19, RZ, RZ, RZ ;  /* 0x000000ffff137224 */ /* 0x000fe200078e00ff */
[----:B------:R-:W-:Y:S01]  /*0200*/  ISETP.GE.U32.AND P2, PT, R23, 0x10000, PT ;  /* 0x000100001700780c */ /* 0x000fe20003f46070 */
[----:B------:R-:W-:Y:S01]  /*0210*/  IMAD.X R10, RZ, RZ, R9, P0 ;  /* 0x000000ffff0a7224 */ /* 0x000fe200000e0609 */
[-C--:B------:R-:W-:Y:S02]  /*0220*/  IADD3 R24, P1, R5, R23.reuse, RZ ;  /* 0x0000001705187210 */ /* 0x080fe40007f3e0ff */
[----:B------:R-:W-:Y:S02]  /*0230*/  ISETP.LT.U32.AND P0, PT, R23, R2, PT ;  /* 0x000000021700720c */ /* 0x000fe40003f01070 */
[----:B------:R-:W-:Y:S01]  /*0240*/  ISETP.GE.U32.AND.EX P2, PT, R10, RZ, PT, P2 ;  /* 0x000000ff0a00720c */ /* 0x000fe20003f46120 */
[----:B------:R-:W-:Y:S01]  /*0250*/  IMAD.X R22, RZ, RZ, R10, P1 ;  /* 0x000000ffff167224 */ /* 0x000fe200008e060a */
[----:B------:R-:W-:-:S02]  /*0260*/  LEA R21, P5, R5, R23, 0x1 ;  /* 0x0000001705157211 */ /* 0x000fc400078a08ff */
[----:B------:R-:W-:Y:S02]  /*0270*/  ISETP.LT.AND.EX P2, PT, R10, R3, !P2, P0 ;  /* 0x000000030a00720c */ /* 0x000fe40005741300 */
[C---:B------:R-:W-:Y:S01]  /*0280*/  ISETP.GE.U32.AND P0, PT, R24.reuse, 0x10000, PT ;  /* 0x000100001800780c */ /* 0x040fe20003f06070 */
[----:B------:R-:W-:Y:S01]  /*0290*/  IMAD.X R7, RZ, RZ, R10, P5 ;  /* 0x000000ffff077224 */ /* 0x000fe200028e060a */
[----:B------:R-:W-:Y:S02]  /*02a0*/  ISETP.LT.U32.AND P1, PT, R24, R2, PT ;  /* 0x000000021800720c */ /* 0x000fe40003f21070 */
[----:B------:R-:W-:Y:S02]  /*02b0*/  ISETP.GE.U32.AND.EX P0, PT, R22, RZ, PT, P0 ;  /* 0x000000ff1600720c */ /* 0x000fe40003f06100 */
[----:B------:R-:W-:Y:S02]  /*02c0*/  ISETP.GE.U32.AND P3, PT, R21, 0x10000, PT ;  /* 0x000100001500780c */ /* 0x000fe40003f66070 */
[----:B------:R-:W-:-:S02]  /*02d0*/  IADD3 R20, P4, R20, R23, RZ ;  /* 0x0000001714147210 */ /* 0x000fc40007f9e0ff */
[-C--:B------:R-:W-:Y:S02]  /*02e0*/  ISETP.LT.AND.EX P0, PT, R22, R3.reuse, !P0, P1 ;  /* 0x000000031600720c */ /* 0x080fe40004701310 */
[----:B------:R-:W-:Y:S01]  /*02f0*/  ISETP.LT.U32.AND P1, PT, R21, R2, PT ;  /* 0x000000021500720c */ /* 0x000fe20003f21070 */
[----:B------:R-:W-:Y:S01]  /*0300*/  IMAD.X R11, RZ, RZ, R10, P4 ;  /* 0x000000ffff0b7224 */ /* 0x000fe200020e060a */
[----:B------:R-:W-:Y:S02]  /*0310*/  ISETP.GE.U32.AND.EX P6, PT, R7, RZ, PT, P3 ;  /* 0x000000ff0700720c */ /* 0x000fe40003fc6130 */
[----:B------:R-:W-:Y:S02]  /*0320*/  ISETP.GE.U32.AND P3, PT, R20, 0x10000, PT ;  /* 0x000100001400780c */ /* 0x000fe40003f66070 */
[----:B------:R-:W-:Y:S02]  /*0330*/  @P2 LEA R16, P5, R23, R12, 0x2 ;  /* 0x0000000c17102211 */ /* 0x000fe400078a10ff */
[----:B------:R-:W-:-:S02]  /*0340*/  ISETP.LT.AND.EX P1, PT, R7, R3, !P6, P1 ;  /* 0x000000030700720c */ /* 0x000fc40007721310 */
[----:B------:R-:W-:Y:S02]  /*0350*/  ISETP.LT.U32.AND P4, PT, R20, R2, PT ;  /* 0x000000021400720c */ /* 0x000fe40003f81070 */
[----:B------:R-:W-:Y:S02]  /*0360*/  ISETP.GE.U32.AND.EX P3, PT, R11, RZ, PT, P3 ;  /* 0x000000ff0b00720c */ /* 0x000fe40003f66130 */
[----:B------:R-:W-:Y:S02]  /*0370*/  @P2 LEA.HI.X R17, R23, R13, R10, 0x2, P5 ;  /* 0x0000000d17112211 */ /* 0x000fe400028f140a */
[----:B------:R-:W-:-:S03]  /*0380*/  ISETP.LT.AND.EX P3, PT, R11, R3, !P3, P4 ;  /* 0x000000030b00720c */ /* 0x000fc60005f61340 */
[----:B------:R1:W2:Y:S01]  /*0390*/  @P2 LDG.E R19, desc[UR4][R16.64] ;  /* 0x0000000410132981 */ /* 0x0002a2000c1e1900 */
[----:B------:R-:W-:Y:S01]  /*03a0*/  IMAD.MOV.U32 R6, RZ, RZ, RZ ;  /* 0x000000ffff067224 */ /* 0x000fe200078e00ff */
[-C--:B------:R-:W-:Y:S01]  /*03b0*/  @P1 LEA R26, P4, R21, R12.reuse, 0x2 ;  /* 0x0000000c151a1211 */ /* 0x080fe200078810ff */
[----:B------:R-:W-:Y:S01]  /*03c0*/  IMAD.MOV.U32 R25, RZ, RZ, RZ ;  /* 0x000000ffff197224 */ /* 0x000fe200078e00ff */
[----:B-1----:R-:W-:-:S04]  /*03d0*/  @P0 LEA R16, P5, R24, R12, 0x2 ;  /* 0x0000000c18100211 */ /* 0x002fc800078a10ff */
[-C--:B------:R-:W-:Y:S02]  /*03e0*/  @P0 LEA.HI.X R17, R24, R13.reuse, R22, 0x2, P5 ;  /* 0x0000000d18110211 */ /* 0x080fe400028f1416 */
[----:B------:R-:W-:-:S03]  /*03f0*/  @P1 LEA.HI.X R27, R21, R13, R7, 0x2, P4 ;  /* 0x0000000d151b1211 */ /* 0x000fc600020f1407 */
[----:B------:R1:W3:Y:S04]  /*0400*/  @P0 LDG.E R6, desc[UR4][R16.64] ;  /* 0x0000000410060981 */ /* 0x0002e8000c1e1900 */
[----:B------:R4:W5:Y:S01]  /*0410*/  @P1 LDG.E R25, desc[UR4][R26.64] ;  /* 0x000000041a191981 */ /* 0x000962000c1e1900 */
[----:B-1----:R-:W-:Y:S01]  /*0420*/  @P3 LEA R16, P4, R20, R12, 0x2 ;  /* 0x0000000c14103211 */ /* 0x002fe200078810ff */
[----:B----4-:R-:W-:-:S03]  /*0430*/  IMAD.MOV.U32 R26, RZ, RZ, RZ ;  /* 0x000000ffff1a7224 */ /* 0x010fc600078e00ff */
[----:B------:R-:W-:-:S05]  /*0440*/  @P3 LEA.HI.X R17, R20, R13, R11, 0x2, P4 ;  /* 0x0000000d14113211 */ /* 0x000fca00020f140b */
[----:B------:R1:W4:Y:S02]  /*0450*/  @P3 LDG.E R26, desc[UR4][R16.64] ;  /* 0x00000004101a3981 */ /* 0x000324000c1e1900 */
[----:B-1----:R-:W-:-:S04]  /*0460*/  @P2 LEA R16, P6, R23, R14, 0x2 ;  /* 0x0000000e17102211 */ /* 0x002fc800078c10ff */
[----:B------:R-:W-:Y:S01]  /*0470*/  @P2 LEA.HI.X R17, R23, R15, R10, 0x2, P6 ;  /* 0x0000000f17112211 */ /* 0x000fe200030f140a */
[----:B------:R-:W-:Y:S01]  /*0480*/  IMAD.WIDE.U32 R8, R5, 0x4, R8 ;  /* 0x0000000405087825 */ /* 0x000fe200078e0008 */
[C---:B--2---:R-:W-:Y:S02]  /*0490*/  FSETP.GTU.FTZ.AND P4, PT, |R19|.reuse, +INF , PT ;  /* 0x7f8000001300780b */ /* 0x044fe40003f9c200 */
[----:B0-----:R-:W-:-:S04]  /*04a0*/  FSETP.GT.FTZ.AND P5, PT, R19, R0, PT ;  /* 0x000000001300720b */ /* 0x001fc80003fb4000 */
[----:B------:R-:W-:Y:S02]  /*04b0*/  PLOP3.LUT P4, PT, P5, P4, PT, 0xa8, 0x0 ;  /* 0x000000000000781c */ /* 0x000fe40002f89570 */
[C---:B------:R-:W-:Y:S02]  /*04c0*/  @P0 LEA R18, P5, R24.reuse, R14, 0x2 ;  /* 0x0000000e18120211 */ /* 0x040fe400078a10ff */
[----:B------:R-:W-:Y:S02]  /*04d0*/  FSEL R23, R19, R0, P4 ;  /* 0x0000000013177208 */ /* 0x000fe40002000000 */
[----:B------:R-:W-:-:S03]  /*04e0*/  @P0 LEA.HI.X R19, R24, R15, R22, 0x2, P5 ;  /* 0x0000000f18130211 */ /* 0x000fc600028f1416 */
[----:B------:R0:W-:Y:S01]  /*04f0*/  @P2 STG.E desc[UR4][R16.64], R23 ;  /* 0x0000001710002986 */ /* 0x0001e2000c101904 */
[C---:B---3--:R-:W-:Y:S02]  /*0500*/  FSETP.GTU.FTZ.AND P4, PT, |R6|.reuse, +INF , PT ;  /* 0x7f8000000600780b */ /* 0x048fe40003f9c200 */
[----:B------:R-:W-:-:S04]  /*0510*/  FSETP.GT.FTZ.AND P5, PT, R6, R0, PT ;  /* 0x000000000600720b */ /* 0x000fc80003fb4000 */
[----:B------:R-:W-:Y:S02]  /*0520*/  PLOP3.LUT P2, PT, P5, P4, PT, 0xa8, 0x0 ;  /* 0x000000000000781c */ /* 0x000fe40002f49570 */
[----:B0-----:R-:W-:Y:S02]  /*0530*/  @P1 LEA R16, P6, R21, R14, 0x2 ;  /* 0x0000000e15101211 */ /* 0x001fe400078c10ff */
[----:B-----5:R-:W-:Y:S02]  /*0540*/  FSETP.GTU.FTZ.AND P4, PT, |R25|, +INF , PT ;  /* 0x7f8000001900780b */ /* 0x020fe40003f9c200 */
[----:B------:R-:W-:Y:S02]  /*0550*/  @P1 LEA.HI.X R17, R21, R15, R7, 0x2, P6 ;  /* 0x0000000f15111211 */ /* 0x000fe400030f1407 */
[-C--:B------:R-:W-:Y:S02]  /*0560*/  FSETP.GT.FTZ.AND P5, PT, R25, R0.reuse, PT ;  /* 0x000000001900720b */ /* 0x080fe40003fb4000 */
[----:B------:R-:W-:-:S02]  /*0570*/  FSEL R7, R6, R0, P2 ;  /* 0x0000000006077208 */ /* 0x000fc40001000000 */
[C---:B----4-:R-:W-:Y:S02]  /*0580*/  FSETP.GTU.FTZ.AND P2, PT, |R26|.reuse, +INF , PT ;  /* 0x7f8000001a00780b */ /* 0x050fe40003f5c200 */
[----:B------:R-:W-:Y:S02]  /*0590*/  FSETP.GT.FTZ.AND P6, PT, R26, R0, PT ;  /* 0x000000001a00720b */ /* 0x000fe40003fd4000 */
[----:B------:R-:W-:Y:S02]  /*05a0*/  PLOP3.LUT P4, PT, P5, P4, PT, 0xa8, 0x0 ;  /* 0x000000000000781c */ /* 0x000fe40002f89570 */
[----:B------:R-:W-:Y:S02]  /*05b0*/  @P3 LEA R10, P5, R20, R14, 0x2 ;  /* 0x0000000e140a3211 */ /* 0x000fe400078a10ff */
[----:B------:R-:W-:Y:S02]  /*05c0*/  PLOP3.LUT P2, PT, P6, P2, PT, 0xa8, 0x0 ;  /* 0x000000000000781c */ /* 0x000fe40003745570 */
[----:B------:R-:W-:-:S02]  /*05d0*/  FSEL R25, R25, R0, P4 ;  /* 0x0000000019197208 */ /* 0x000fc40002000000 */
[----:B------:R-:W-:Y:S02]  /*05e0*/  @P3 LEA.HI.X R11, R20, R15, R11, 0x2, P5 ;  /* 0x0000000f140b3211 */ /* 0x000fe400028f140b */
[----:B------:R-:W-:Y:S01]  /*05f0*/  FSEL R21, R26, R0, P2 ;  /* 0x000000001a157208 */ /* 0x000fe20001000000 */
[----:B------:R3:W-:Y:S01]  /*0600*/  @P0 STG.E desc[UR4][R18.64], R7 ;  /* 0x0000000712000986 */ /* 0x0007e2000c101904 */
[----:B------:R-:W-:-:S03]  /*0610*/  ISETP.GE.U32.AND P0, PT, R8, 0x10000, PT ;  /* 0x000100000800780c */ /* 0x000fc60003f06070 */
[----:B------:R3:W-:Y:S01]  /*0620*/  @P1 STG.E desc[UR4][R16.64], R25 ;  /* 0x0000001910001986 */ /* 0x0007e2000c101904 */
[----:B------:R-:W-:-:S03]  /*0630*/  ISETP.LT.U32.AND P1, PT, R8, R2, PT ;  /* 0x000000020800720c */ /* 0x000fc60003f21070 */
[----:B------:R3:W-:Y:S01]  /*0640*/  @P3 STG.E desc[UR4][R10.64], R21 ;  /* 0x000000150a003986 */ /* 0x0007e2000c101904 */
[C---:B------:R-:W-:Y:S02]  /*0650*/  ISETP.GE.U32.AND.EX P0, PT, R9.reuse, RZ, PT, P0 ;  /* 0x000000ff0900720c */ /* 0x040fe40003f06100 */
[----:B------:R-:W-:-:S13]  /*0660*/  ISETP.LT.AND.EX P1, PT, R9, R3, PT, P1 ;  /* 0x000000030900720c */ /* 0x000fda0003f21310 */
[----:B---3--:R-:W-:Y:S05]  /*0670*/  @!P0 BRA P1, `(.L_x_9) ;  /* 0xfffffff800d48947 */ /* 0x008fea000083ffff */
[----:B------:R-:W-:Y:S05]  /*0680*/  EXIT ;  /* 0x000000000000794d */ /* 0x000fea0003800000 */
.L_x_8:
        /* <DEDUP_REMOVED lines=8> */
.L_x_10:
[C---:B------:R-:W-:Y:S01]  /*0710*/  IMAD.SHL.U32 R9, R16.reuse, 0x10, RZ ;  /* 0x0000001010097824 */ /* 0x040fe200078e00ff */
[----:B------:R-:W-:-:S04]  /*0720*/  SHF.L.U64.HI R11, R16, 0x4, R17 ;  /* 0x00000004100b7819 */ /* 0x000fc80000010211 */
[----:B------:R-:W-:-:S05]  /*0730*/  IADD3 R4, P0, R12, R9, RZ ;  /* 0x000000090c047210 */ /* 0x000fca0007f1e0ff */
[----:B------:R-:W-:-:S06]  /*0740*/  IMAD.X R5, R13, 0x1, R11, P0 ;  /* 0x000000010d057824 */ /* 0x000fcc00000e060b */
[----:B------:R-:W2:Y:S01]  /*0750*/  LDG.E.128 R4, desc[UR4][R4.64] ;  /* 0x0000000404047981 */ /* 0x000ea2000c1e1d00 */
[----:B------:R-:W-:-:S05]  /*0760*/  IADD3 R8, P6, R14, R9, RZ ;  /* 0x000000090e087210 */ /* 0x000fca0007fde0ff */
[----:B------:R-:W-:Y:S01]  /*0770*/  IMAD.X R9, R15, 0x1, R11, P6 ;  /* 0x000000010f097824 */ /* 0x000fe200030e060b */
[C---:B--2---:R-:W-:Y:S02]  /*0780*/  FSETP.GTU.FTZ.AND P0, PT, |R4|.reuse, +INF , PT ;  /* 0x7f8000000400780b */ /* 0x044fe40003f1c200 */
[-C--:B0-----:R-:W-:Y:S02]  /*0790*/  FSETP.GT.FTZ.AND P1, PT, R4, R0.reuse, PT ;  /* 0x000000000400720b */ /* 0x081fe40003f34000 */
[C---:B------:R-:W-:Y:S02]  /*07a0*/  FSETP.GTU.FTZ.AND P4, PT, |R5|.reuse, +INF , PT ;  /* 0x7f8000000500780b */ /* 0x040fe40003f9c200 */
[----:B------:R-:W-:Y:S02]  /*07b0*/  FSETP.GT.FTZ.AND P5, PT, R5, R0, PT ;  /* 0x000000000500720b */ /* 0x000fe40003fb4000 */
[----:B------:R-:W-:Y:S02]  /*07c0*/  PLOP3.LUT P0, PT, P1, P0, PT, 0xa8, 0x0 ;  /* 0x000000000000781c */ /* 0x000fe40000f01570 */
[----:B------:R-:W-:-:S02]  /*07d0*/  PLOP3.LUT P4, PT, P5, P4, PT, 0xa8, 0x0 ;  /* 0x000000000000781c */ /* 0x000fc40002f89570 */
[C---:B------:R-:W-:Y:S02]  /*07e0*/  FSETP.GTU.FTZ.AND P3, PT, |R6|.reuse, +INF , PT ;  /* 0x7f8000000600780b */ /* 0x040fe40003f7c200 */
[-C--:B------:R-:W-:Y:S02]  /*07f0*/  FSETP.GT.FTZ.AND P2, PT, R6, R0.reuse, PT ;  /* 0x000000000600720b */ /* 0x080fe40003f54000 */
[C---:B------:R-:W-:Y:S02]  /*0800*/  FSETP.GTU.FTZ.AND P1, PT, |R7|.reuse, +INF , PT ;  /* 0x7f8000000700780b */ /* 0x040fe40003f3c200 */
[-C--:B------:R-:W-:Y:S02]  /*0810*/  FSETP.GT.FTZ.AND P5, PT, R7, R0.reuse, PT ;  /* 0x000000000700720b */ /* 0x080fe40003fb4000 */
[----:B------:R-:W-:Y:S02]  /*0820*/  FSEL R4, R4, R0, P0 ;  /* 0x0000000004047208 */ /* 0x000fe40000000000 */
[----:B------:R-:W-:-:S02]  /*0830*/  PLOP3.LUT P2, PT, P2, P3, PT, 0xa8, 0x0 ;  /* 0x000000000000781c */ /* 0x000fc40001747570 */
[----:B------:R-:W-:Y:S02]  /*0840*/  PLOP3.LUT P1, PT, P5, P1, PT, 0xa8, 0x0 ;  /* 0x000000000000781c */ /* 0x000fe40002f23570 */
[----:B------:R-:W-:Y:S02]  /*0850*/  IADD3 R16, P0, R16, UR6, RZ ;  /* 0x0000000610107c10 */ /* 0x000fe4000ff1e0ff */
[-C--:B------:R-:W-:Y:S02]  /*0860*/  FSEL R5, R5, R0.reuse, P4 ;  /* 0x0000000005057208 */ /* 0x080fe40002000000 */
[-C--:B------:R-:W-:Y:S01]  /*0870*/  FSEL R6, R6, R0.reuse, P2 ;  /* 0x0000000006067208 */ /* 0x080fe20001000000 */
[C---:B------:R-:W-:Y:S01]  /*0880*/  IMAD.SHL.U32 R11, R16.reuse, 0x4, RZ ;  /* 0x00000004100b7824 */ /* 0x040fe200078e00ff */
[----:B------:R-:W-:Y:S01]  /*0890*/  FSEL R7, R7, R0, P1 ;  /* 0x0000000007077208 */ /* 0x000fe20000800000 */
[----:B------:R-:W-:Y:S01]  /*08a0*/  IMAD.X R17, RZ, RZ, R17, P0 ;  /* 0x000000ffff117224 */ /* 0x000fe200000e0611 */
[----:B------:R-:W-:-:S02]  /*08b0*/  ISETP.LT.U32.AND P1, PT, R16, 0x4000, PT ;  /* 0x000040001000780c */ /* 0x000fc40003f21070 */
[----:B------:R-:W-:Y:S01]  /*08c0*/  ISETP.GE.U32.AND P0, PT, R11, R2, PT ;  /* 0x000000020b00720c */ /* 0x000fe20003f06070 */
[----:B------:R1:W-:Y:S01]  /*08d0*/  STG.E.128 desc[UR4][R8.64], R4 ;  /* 0x0000000408007986 */ /* 0x0003e2000c101d04 */
[----:B------:R-:W-:Y:S02]  /*08e0*/  SHF.L.U64.HI R10, R16, 0x2, R17 ;  /* 0x00000002100a7819 */ /* 0x000fe40000010211 */
[----:B------:R-:W-:Y:S02]  /*08f0*/  ISETP.LT.U32.AND.EX P1, PT, R17, RZ, PT, P1 ;  /* 0x000000ff1100720c */ /* 0x000fe40003f21110 */
[----:B------:R-:W-:-:S13]  /*0900*/  ISETP.GE.AND.EX P0, PT, R10, R3, PT, P0 ;  /* 0x000000030a00720c */ /* 0x000fda0003f06300 */
[----:B-1----:R-:W-:Y:S05]  /*0910*/  @!P0 BRA P1, `(.L_x_10) ;  /* 0xfffffffc007c8947 */ /* 0x002fea000083ffff */
[----:B------:R-:W-:Y:S05]  /*0920*/  EXIT ;  /* 0x000000000000794d */ /* 0x000fea0003800000 */
.L_x_11:
        /* <DEDUP_REMOVED lines=13> */
.L_x_3928:


//--------------------- .text._ZN2at6native61_GLOBAL__N__44eb8e94_28_ForeachBinaryOpScalarList_cu_dda10a6925multi_tensor_apply_kernelINS1_28TensorListScalarListMetadataIdLi2EEENS1_25BinaryOpScalarListFunctorIdLi2ELi1ELi1EEEJNS0_7maximumIdEEEEEvT_T0_DpT1_ --------------------------
	.section	.text._ZN2at6native61_GLOBAL__N__44eb8e94_28_ForeachBinaryOpScalarList_cu_dda10a6925multi_tensor_apply_kernelINS1_28TensorListScalarListMetadataIdLi2EEENS1_25BinaryOpScalarListFunctorIdLi2ELi1ELi1EEEJNS0_7maximumIdEEEEEvT_T0_DpT1_,"ax",@progbits
	.align	128
.text._ZN2at6native61_GLOBAL__N__44eb8e94_28_ForeachBinaryOpScalarList_cu_dda10a6925multi_tensor_apply_kernelINS1_28TensorListScalarListMetadataIdLi2EEENS1_25BinaryOpScalarListFunctorIdLi2ELi1ELi1EEEJNS0_7maximumIdEEEEEvT_T0_DpT1_:
        .type           _ZN2at6native61_GLOBAL__N__44eb8e94_28_ForeachBinaryOpScalarList_cu_dda10a6925multi_tensor_apply_kernelINS1_28TensorListScalarListMetadataIdLi2EEENS1_25BinaryOpScalarListFunctorIdLi2ELi1ELi1EEEJNS0_7maximumIdEEEEEvT_T0_DpT1_,@function
        .size           _ZN2at6native61_GLOBAL__N__44eb8e94_28_ForeachBinaryOpScalarList_cu_dda10a6925multi_tensor_apply_kernelINS1_28TensorListScalarListMetadataIdLi2EEENS1_25BinaryOpScalarListFunctorIdLi2ELi1ELi1EEEJNS0_7maximumIdEEEEEvT_T0_DpT1_,(.L_x_3929 - _ZN2at6native61_GLOBAL__N__44eb8e94_28_ForeachBinaryOpScalarList_cu_dda10a6925multi_tensor_apply_kernelINS1_28TensorListScalarListMetadataIdLi2EEENS1_25BinaryOpScalarListFunctorIdLi2ELi1ELi1EEEJNS0_7maximumIdEEEEEvT_T0_DpT1_)
        .other          _ZN2at6native61_GLOBAL__N__44eb8e94_28_ForeachBinaryOpScalarList_cu_dda10a6925multi_tensor_apply_kernelINS1_28TensorListScalarListMetadataIdLi2EEENS1_25BinaryOpScalarListFunctorIdLi2ELi1ELi1EEEJNS0_7maximumIdEEEEEvT_T0_DpT1_,@"STO_CUDA_ENTRY STV_DEFAULT"
_ZN2at6native61_GLOBAL__N__44eb8e94_28_ForeachBinaryOpScalarList_cu_dda10a6925multi_tensor_apply_kernelINS1_28TensorListScalarListMetadataIdLi2EEENS1_25BinaryOpScalarListFunctorIdLi2ELi1ELi1EEEJNS0_7maximumIdEEEEEvT_T0_DpT1_:
[----:B------:R-:W-:Y:S08]  /*0000*/  LDC R1, c[0x0][0x28] ;  /* 0x00000a00ff017b82 */ /* 0x000ff00000000800 */
[----:B------:R-:W0:Y:S01]  /*0010*/  S2UR UR4, SR_CTAID.X ;  /* 0x00000000000479c3 */ /* 0x000e220000002500 */
[----:B------:R-:W-:Y:S01]  /*0020*/  UMOV UR5, 0x940 ;  /* 0x0000094000057882 */ /* 0x000fe20000000000 */
[----:B------:R-:W-:Y:S01]  /*0030*/  ULDC.64 UR14, c[0x0][0x208] ;  /* 0x00008200000e7ab9 */ /* 0x000fe20000000a00 */
[----:B0-----:R-:W-:-:S03]  /*0040*/  ULEA UR5, UR4, UR5, 0x2 ;  /* 0x0000000504057291 */ /* 0x001fc6000f8e103f */
[----:B------:R-:W-:Y:S02]  /*0050*/  ULDC.U8 UR4, c[0x0][UR4+0xa10] ;  /* 0x0002840004047abb */ /* 0x000fe40008000000 */
[----:B------:R-:W-:-:S07]  /*0060*/  USHF.L.U32 UR12, UR4, 0x3, URZ ;  /* 0x00000003040c7899 */ /* 0x000fce000800063f */
[----:B------:R-:W-:Y:S02]  /*0070*/  ULDC UR10, c[0x0][UR5+0x210] ;  /* 0x00008400050a7abb */ /* 0x000fe40008000800 */
[----:B------:R-:W-:-:S03]  /*0080*/  UIMAD.WIDE UR4, UR10, 0x10000, URZ ;  /* 0x000100000a0478a5 */ /* 0x000fc6000f8e023f */
[----:B------:R-:W-:Y:S01]  /*0090*/  ULDC.64 UR6, c[0x0][UR12+0x210] ;  /* 0x000084000c067abb */ /* 0x000fe20008000a00 */
[----:B------:R-:W-:Y:S01]  /*00a0*/  ULDC.64 UR8, c[0x0][UR12+0x410] ;  /* 0x000104000c087abb */ /* 0x000fe20008000a00 */
[----:B------:R-:W-:Y:S02]  /*00b0*/  UIMAD.WIDE UR6, UR10, 0x80000, UR6 ;  /* 0x000800000a0678a5 */ /* 0x000fe4000f8e0206 */
[----:B------:R-:W-:-:S03]  /*00c0*/  UIMAD.WIDE UR8, UR10, 0x80000, UR8 ;  /* 0x000800000a0878a5 */ /* 0x000fc6000f8e0208 */
[----:B------:R-:W-:Y:S02]  /*00d0*/  ULDC.64 UR10, c[0x0][UR12+0x610] ;  /* 0x000184000c0a7abb */ /* 0x000fe40008000a00 */
[----:B------:R-:W-:Y:S02]  /*00e0*/  UIADD3 UR13, UP1, -UR4, UR10, URZ ;  /* 0x0000000a040d7290 */ /* 0x000fe4000ff3e13f */
[----:B------:R-:W-:Y:S02]  /*00f0*/  ULOP3.LUT UR4, UR8, 0x1f, UR6, 0xc8, !UPT ;  /* 0x0000001f08047892 */ /* 0x000fe4000f8ec806 */
[----:B------:R-:W-:Y:S02]  /*0100*/  UIADD3.X UR10, ~UR5, UR11, URZ, UP1, !UPT ;  /* 0x0000000b050a7290 */ /* 0x000fe40008ffe53f */
[----:B------:R-:W-:-:S03]  /*0110*/  ULOP3.LUT UP0, URZ, UR4, 0x3, UR13, 0xf8, !UPT ;  /* 0x00000003043f7892 */ /* 0x000fc6000f80f80d */
[----:B------:R-:W-:Y:S01]  /*0120*/  ULDC.64 UR4, c[0x0][UR12+0x810] ;  /* 0x000204000c047abb */ /* 0x000fe20008000a00 */
[----:B------:R-:W-:-:S06]  /*0130*/  ULOP3.LUT UP0, URZ, URZ, URZ, URZ, 0xfc, UP0 ;  /* 0x0000003f3f3f7292 */ /* 0x000fcc000800fc3f */
[----:B------:R-:W-:-:S13]  /*0140*/  PLOP3.LUT P0, PT, PT, PT, UP0, 0x80, 0x0 ;  /* 0x000000000000781c */ /* 0x000fda0003f0f008 */
[----:B------:R-:W-:Y:S05]  /*0150*/  @!P0 BRA `(.L_x_12) ;  /* 0x00000004004c8947 */ /* 0x000fea0003800000 */
[----:B------:R-:W-:-:S04]  /*0160*/  UISETP.GE.U32.AND UP0, UPT, UR13, 0x1, UPT ;  /* 0x000000010d00788c */ /* 0x000fc8000bf06070 */
[----:B------:R-:W-:-:S06]  /*0170*/  UISETP.GE.AND.EX UP0, UPT, UR10, URZ, UPT, UP0 ;  /* 0x0000003f0a00728c */ /* 0x000fcc000bf06300 */
[----:B------:R-:W-:-:S13]  /*0180*/  PLOP3.LUT P0, PT, PT, PT, UP0, 0x80, 0x0 ;  /* 0x000000000000781c */ /* 0x000fda0003f0f008 */
[----:B------:R-:W-:Y:S05]  /*0190*/  @!P0 EXIT ;  /* 0x000000000000894d */ /* 0x000fea0003800000 */
[----:B------:R-:W0:Y:S01]  /*01a0*/  S2R R0, SR_TID.X ;  /* 0x0000000000007919 */ /* 0x000e220000002100 */
[----:B------:R-:W1:Y:S01]  /*01b0*/  LDC R2, c[0x0][RZ] ;  /* 0x00000000ff027b82 */ /* 0x000e620000000800 */
[----:B------:R-:W-:-:S07]  /*01c0*/  CS2R R4, SRZ ;  /* 0x0000000000047805 */ /* 0x000fce000001ff00 */
.L_x_13:
[----:B0-----:R-:W-:Y:S01]  /*01d0*/  IADD3 R23, P0, R0, R4, RZ ;  /* 0x0000000400177210 */ /* 0x001fe20007f1e0ff */
[C---:B-1----:R-:W-:Y:S01]  /*01e0*/  IMAD R8, R2.reuse, 0x3, RZ ;  /* 0x0000000302087824 */ /* 0x042fe200078e02ff */
[----:B------:R-:W-:Y:S02]  /*01f0*/  CS2R R16, SRZ ;  /* 0x0000000000107805 */ /* 0x000fe4000001ff00 */
[----:B------:R-:W-:Y:S02]  /*0200*/  CS2R R14, SRZ ;  /* 0x00000000000e7805 */ /* 0x000fe4000001ff00 */
[C---:B------:R-:W-:Y:S01]  /*0210*/  ISETP.GE.U32.AND P1, PT, R23.reuse, 0x10000, PT ;  /* 0x000100001700780c */ /* 0x040fe20003f26070 */
[----:B------:R-:W-:Y:S01]  /*0220*/  IMAD.X R28, RZ, RZ, R5, P0 ;  /* 0x000000ffff1c7224 */ /* 0x000fe200000e0605 */
[----:B------:R-:W-:Y:S02]  /*0230*/  IADD3 R3, P3, R2, R23, RZ ;  /* 0x0000001702037210 */ /* 0x000fe40007f7e0ff */
[----:B------:R-:W-:-:S02]  /*0240*/  ISETP.LT.U32.AND P0, PT, R23, UR13, PT ;  /* 0x0000000d17007c0c */ /* 0x000fc4000bf01070 */
[C---:B------:R-:W-:Y:S01]  /*0250*/  ISETP.GE.U32.AND.EX P1, PT, R28.reuse, RZ, PT, P1 ;  /* 0x000000ff1c00720c */ /* 0x040fe20003f26110 */
[----:B------:R-:W-:Y:S01]  /*0260*/  IMAD.X R6, RZ, RZ, R28, P3 ;  /* 0x000000ffff067224 */ /* 0x000fe200018e061c */
[C---:B------:R-:W-:Y:S02]  /*0270*/  ISETP.GE.U32.AND P2, PT, R3.reuse, 0x10000, PT ;  /* 0x000100000300780c */ /* 0x040fe40003f46070 */
[----:B------:R-:W-:Y:S02]  /*0280*/  ISETP.LT.AND.EX P1, PT, R28, UR10, !P1, P0 ;  /* 0x0000000a1c007c0c */ /* 0x000fe4000cf21300 */
[----:B------:R-:W-:Y:S02]  /*0290*/  ISETP.LT.U32.AND P3, PT, R3, UR13, PT ;  /* 0x0000000d03007c0c */ /* 0x000fe4000bf61070 */
[----:B------:R-:W-:Y:S02]  /*02a0*/  ISETP.GE.U32.AND.EX P0, PT, R6, RZ, PT, P2 ;  /* 0x000000ff0600720c */ /* 0x000fe40003f06120 */
[----:B------:R-:W-:-:S02]  /*02b0*/  LEA R7, P2, R2, R23, 0x1 ;  /* 0x0000001702077211 */ /* 0x000fc400078408ff */
[----:B------:R-:W-:Y:S02]  /*02c0*/  IADD3 R8, P5, R8, R23, RZ ;  /* 0x0000001708087210 */ /* 0x000fe40007fbe0ff */
[----:B------:R-:W-:Y:S01]  /*02d0*/  ISETP.LT.AND.EX P0, PT, R6, UR10, !P0, P3 ;  /* 0x0000000a06007c0c */ /* 0x000fe2000c701330 */
[--C-:B------:R-:W-:Y:S01]  /*02e0*/  IMAD.X R26, RZ, RZ, R28.reuse, P2 ;  /* 0x000000ffff1a7224 */ /* 0x100fe200010e061c */
[----:B------:R-:W-:Y:S01]  /*02f0*/  ISETP.GE.U32.AND P6, PT, R7, 0x10000, PT ;  /* 0x000100000700780c */ /* 0x000fe20003fc6070 */
[----:B------:R-:W-:Y:S01]  /*0300*/  IMAD.X R9, RZ, RZ, R28, P5 ;  /* 0x000000ffff097224 */ /* 0x000fe200028e061c */
[----:B------:R-:W-:Y:S02]  /*0310*/  @P1 LEA R10, P2, R23, UR6, 0x3 ;  /* 0x00000006170a1c11 */ /* 0x000fe4000f8418ff */
[----:B------:R-:W-:Y:S02]  /*0320*/  ISETP.GE.U32.AND P3, PT, R8, 0x10000, PT ;  /* 0x000100000800780c */ /* 0x000fe40003f66070 */
[----:B------:R-:W-:-:S02]  /*0330*/  ISETP.LT.U32.AND P4, PT, R7, UR13, PT ;  /* 0x0000000d07007c0c */ /* 0x000fc4000bf81070 */
[----:B------:R-:W-:Y:S02]  /*0340*/  ISETP.GE.U32.AND.EX P6, PT, R26, RZ, PT, P6 ;  /* 0x000000ff1a00720c */ /* 0x000fe40003fc6160 */
[----:B------:R-:W-:Y:S02]  /*0350*/  @P1 LEA.HI.X R11, R23, UR7, R28, 0x3, P2 ;  /* 0x00000007170b1c11 */ /* 0x000fe400090f1c1c */
[----:B------:R-:W-:Y:S02]  /*0360*/  ISETP.LT.U32.AND P2, PT, R8, UR13, PT ;  /* 0x0000000d08007c0c */ /* 0x000fe4000bf41070 */
[----:B------:R-:W-:Y:S01]  /*0370*/  ISETP.GE.U32.AND.EX P3, PT, R9, RZ, PT, P3 ;  /* 0x000000ff0900720c */ /* 0x000fe20003f66130 */
[----:B------:R0:W2:Y:S01]  /*0380*/  @P1 LDG.E.64 R16, desc[UR14][R10.64] ;  /* 0x0000000e0a101981 */ /* 0x0000a2000c1e1b00 */
[----:B------:R-:W-:Y:S02]  /*0390*/  ISETP.LT.AND.EX P4, PT, R26, UR10, !P6, P4 ;  /* 0x0000000a1a007c0c */ /* 0x000fe4000f781340 */
[----:B------:R-:W-:-:S02]  /*03a0*/  @P0 LEA R24, P5, R3, UR6, 0x3 ;  /* 0x0000000603180c11 */ /* 0x000fc4000f8a18ff */
[----:B------:R-:W-:Y:S02]  /*03b0*/  ISETP.LT.AND.EX P2, PT, R9, UR10, !P3, P2 ;  /* 0x0000000a09007c0c */ /* 0x000fe4000df41320 */
[----:B------:R-:W-:-:S05]  /*03c0*/  @P0 LEA.HI.X R25, R3, UR7, R6, 0x3, P5 ;  /* 0x0000000703190c11 */ /* 0x000fca000a8f1c06 */
[----:B------:R1:W3:Y:S02]  /*03d0*/  @P0 LDG.E.64 R14, desc[UR14][R24.64] ;  /* 0x0000000e180e0981 */ /* 0x0002e4000c1e1b00 */
[C---:B------:R-:W-:Y:S02]  /*03e0*/  @P4 LEA R18, P3, R7.reuse, UR6, 0x3 ;  /* 0x0000000607124c11 */ /* 0x040fe4000f8618ff */
[----:B------:R-:W-:Y:S02]  /*03f0*/  CS2R R12, SRZ ;  /* 0x00000000000c7805 */ /* 0x000fe4000001ff00 */
[----:B------:R-:W-:Y:S02]  /*0400*/  @P2 LEA R20, P5, R8, UR6, 0x3 ;  /* 0x0000000608142c11 */ /* 0x000fe4000f8a18ff */
[----:B0-----:R-:W-:Y:S02]  /*0410*/  CS2R R10, SRZ ;  /* 0x00000000000a7805 */ /* 0x001fe4000001ff00 */
[----:B------:R-:W-:-:S02]  /*0420*/  @P4 LEA.HI.X R19, R7, UR7, R26, 0x3, P3 ;  /* 0x0000000707134c11 */ /* 0x000fc400098f1c1a */
[----:B------:R-:W-:-:S03]  /*0430*/  @P2 LEA.HI.X R21, R8, UR7, R9, 0x3, P5 ;  /* 0x0000000708152c11 */ /* 0x000fc6000a8f1c09 */
[----:B------:R0:W4:Y:S04]  /*0440*/  @P4 LDG.E.64 R12, desc[UR14][R18.64] ;  /* 0x0000000e120c4981 */ /* 0x000128000c1e1b00 */
[----:B------:R-:W5:Y:S01]  /*0450*/  @P2 LDG.E.64 R10, desc[UR14][R20.64] ;  /* 0x0000000e140a2981 */ /* 0x000f62000c1e1b00 */
[----:B------:R-:W-:-:S04]  /*0460*/  @P1 LEA R22, P6, R23, UR8, 0x3 ;  /* 0x0000000817161c11 */ /* 0x000fc8000f8c18ff */
[----:B------:R-:W-:Y:S02]  /*0470*/  @P1 LEA.HI.X R23, R23, UR9, R28, 0x3, P6 ;  /* 0x0000000917171c11 */ /* 0x000fe4000b0f1c1c */
[----:B-1----:R-:W-:-:S04]  /*0480*/  @P0 LEA R24, P6, R3, UR8, 0x3 ;  /* 0x0000000803180c11 */ /* 0x002fc8000f8c18ff */
[----:B------:R-:W-:Y:S02]  /*0490*/  @P0 LEA.HI.X R25, R3, UR9, R6, 0x3, P6 ;  /* 0x0000000903190c11 */ /* 0x000fe4000b0f1c06 */
[----:B------:R-:W-:-:S04]  /*04a0*/  @P4 LEA R6, P6, R7, UR8, 0x3 ;  /* 0x0000000807064c11 */ /* 0x000fc8000f8c18ff */
[----:B------:R-:W-:Y:S02]  /*04b0*/  @P4 LEA.HI.X R7, R7, UR9, R26, 0x3, P6 ;  /* 0x0000000907074c11 */ /* 0x000fe4000b0f1c1a */
[----:B0-----:R-:W-:Y:S01]  /*04c0*/  @P2 LEA R18, P6, R8, UR8, 0x3 ;  /* 0x0000000808122c11 */ /* 0x001fe2000f8c18ff */
[----:B------:R-:W-:-:S03]  /*04d0*/  IMAD.WIDE.U32 R4, R2, 0x4, R4 ;  /* 0x0000000402047825 */ /* 0x000fc600078e0004 */
[----:B------:R-:W-:Y:S01]  /*04e0*/  @P2 LEA.HI.X R19, R8, UR9, R9, 0x3, P6 ;  /* 0x0000000908132c11 */ /* 0x000fe2000b0f1c09 */
[----:B--2---:R-:W-:-:S06]  /*04f0*/  DSETP.GTU.AND P5, PT, |R16|, +INF , PT ;  /* 0x7ff000001000742a */ /* 0x004fcc0003fac200 */
[----:B------:R-:W-:Y:S02]  /*0500*/  DSETP.GT.OR P5, PT, R16, UR4, P5 ;  /* 0x0000000410007e2a */ /* 0x000fe4000afa4400 */
[----:B---3--:R-:W-:-:S04]  /*0510*/  DSETP.GTU.AND P3, PT, |R14|, +INF , PT ;  /* 0x7ff000000e00742a */ /* 0x008fc80003f6c200 */
[----:B------:R-:W-:Y:S02]  /*0520*/  FSEL R16, R16, UR4, P5 ;  /* 0x0000000410107c08 */ /* 0x000fe4000a800000 */
[----:B------:R-:W-:Y:S01]  /*0530*/  DSETP.GT.OR P3, PT, R14, UR4, P3 ;  /* 0x000000040e007e2a */ /* 0x000fe20009f64400 */
[----:B------:R-:W-:-:S05]  /*0540*/  FSEL R17, R17, UR5, P5 ;  /* 0x0000000511117c08 */ /* 0x000fca000a800000 */
[----:B------:R-:W-:Y:S01]  /*0550*/  FSEL R14, R14, UR4, P3 ;  /* 0x000000040e0e7c08 */ /* 0x000fe20009800000 */
[----:B----4-:R-:W-:Y:S01]  /*0560*/  DSETP.GTU.AND P5, PT, |R12|, +INF , PT ;  /* 0x7ff000000c00742a */ /* 0x010fe20003fac200 */
[----:B------:R-:W-:Y:S01]  /*0570*/  FSEL R15, R15, UR5, P3 ;  /* 0x000000050f0f7c08 */ /* 0x000fe20009800000 */
[----:B-----5:R-:W-:-:S04]  /*0580*/  DSETP.GTU.AND P3, PT, |R10|, +INF , PT ;  /* 0x7ff000000a00742a */ /* 0x020fc80003f6c200 */
[----:B------:R-:W-:Y:S02]  /*0590*/  DSETP.GT.OR P5, PT, R12, UR4, P5 ;  /* 0x000000040c007e2a */ /* 0x000fe4000afa4400 */
[----:B------:R-:W-:-:S04]  /*05a0*/  DSETP.GT.OR P3, PT, R10, UR4, P3 ;  /* 0x000000040a007e2a */ /* 0x000fc80009f64400 */
[----:B------:R-:W-:Y:S02]  /*05b0*/  FSEL R8, R12, UR4, P5 ;  /* 0x000000040c087c08 */ /* 0x000fe4000a800000 */
[----:B------:R-:W-:Y:S02]  /*05c0*/  FSEL R9, R13, UR5, P5 ;  /* 0x000000050d097c08 */ /* 0x000fe4000a800000 */
[----:B------:R-:W-:Y:S02]  /*05d0*/  FSEL R10, R10, UR4, P3 ;  /* 0x000000040a0a7c08 */ /* 0x000fe40009800000 */
[----:B------:R-:W-:Y:S01]  /*05e0*/  FSEL R11, R11, UR5, P3 ;  /* 0x000000050b0b7c08 */ /* 0x000fe20009800000 */
[----:B------:R2:W-:Y:S01]  /*05f0*/  @P1 STG.E.64 desc[UR14][R22.64], R16 ;  /* 0x0000001016001986 */ /* 0x0005e2000c101b0e */
[----:B------:R-:W-:-:S03]  /*0600*/  ISETP.LT.U32.AND P1, PT, R4, UR13, PT ;  /* 0x0000000d04007c0c */ /* 0x000fc6000bf21070 */
[----:B------:R2:W-:Y:S01]  /*0610*/  @P0 STG.E.64 desc[UR14][R24.64], R14 ;  /* 0x0000000e18000986 */ /* 0x0005e2000c101b0e */
[----:B------:R-:W-:-:S03]  /*0620*/  ISETP.GE.U32.AND P0, PT, R4, 0x10000, PT ;  /* 0x000100000400780c */ /* 0x000fc60003f06070 */
[----:B------:R2:W-:Y:S04]  /*0630*/  @P4 STG.E.64 desc[UR14][R6.64], R8 ;  /* 0x0000000806004986 */ /* 0x0005e8000c101b0e */
[----:B------:R2:W-:Y:S01]  /*0640*/  @P2 STG.E.64 desc[UR14][R18.64], R10 ;  /* 0x0000000a12002986 */ /* 0x0005e2000c101b0e */
[C---:B------:R-:W-:Y:S02]  /*0650*/  ISETP.GE.U32.AND.EX P0, PT, R5.reuse, RZ, PT, P0 ;  /* 0x000000ff0500720c */ /* 0x040fe40003f06100 */
[----:B------:R-:W-:-:S13]  /*0660*/  ISETP.LT.AND.EX P1, PT, R5, UR10, PT, P1 ;  /* 0x0000000a05007c0c */ /* 0x000fda000bf21310 */
[----:B--2---:R-:W-:Y:S05]  /*0670*/  @!P0 BRA P1, `(.L_x_13) ;  /* 0xfffffff800d48947 */ /* 0x004fea000083ffff */
[----:B------:R-:W-:Y:S05]  /*0680*/  EXIT ;  /* 0x000000000000794d */ /* 0x000fea0003800000 */
.L_x_12:
[----:B------:R-:W0:Y:S02]  /*0690*/  S2R R13, SR_TID.X ;  /* 0x00000000000d7919 */ /* 0x000e240000002100 */
[----:B0-----:R-:W-:-:S03]  /*06a0*/  IMAD.WIDE.U32 R2, R13, 0x4, RZ ;  /* 0x000000040d027825 */ /* 0x001fc600078e00ff */
[----:B------:R-:W-:-:S04]  /*06b0*/  ISETP.GE.U32.AND P0, PT, R2, UR13, PT ;  /* 0x0000000d02007c0c */ /* 0x000fc8000bf06070 */
[----:B------:R-:W-:-:S04]  /*06c0*/  ISETP.GE.AND.EX P0, PT, R3, UR10, PT, P0 ;  /* 0x0000000a03007c0c */ /* 0x000fc8000bf06300 */
[----:B------:R-:W-:-:S13]  /*06d0*/  ISETP.GT.U32.OR P0, PT, R13, 0x3fff, P0 ;  /* 0x00003fff0d00780c */ /* 0x000fda0000704470 */
[----:B------:R-:W-:Y:S05]  /*06e0*/  @P0 EXIT ;  /* 0x000000000000094d */ /* 0x000fea0003800000 */
[----:B------:R-:W-:Y:S01]  /*06f0*/  IMAD.MOV.U32 R0, RZ, RZ, RZ ;  /* 0x000000ffff007224 */ /* 0x000fe200078e00ff */
[----:B------:R-:W-:-:S06]  /*0700*/  ULDC UR11, c[0x0][0x0] ;  /* 0x00000000000b7ab9 */ /* 0x000fcc0000000800 */
.L_x_14:
[C---:B------:R-:W-:Y:S01]  /*0710*/  IMAD.SHL.U32 R2, R13.reuse, 0x20, RZ ;  /* 0x000000200d027824 */ /* 0x040fe200078e00ff */
[----:B------:R-:W-:-:S04]  /*0720*/  SHF.L.U64.HI R3, R13, 0x5, R0 ;  /* 0x000000050d037819 */ /* 0x000fc80000010200 */
[----:B------:R-:W-:-:S04]  /*0730*/  IADD3 R14, P0, R2, UR6, RZ ;  /* 0x00000006020e7c10 */ /* 0x000fc8000ff1e0ff */
[----:B------:R-:W-:-:S05]  /*0740*/  IADD3.X R15, R3, UR7, RZ, P0, !PT ;  /* 0x00000007030f7c10 */ /* 0x000fca00087fe4ff */
[----:B------:R-:W2:Y:S04]  /*0750*/  LDG.E.128 R8, desc[UR14][R14.64] ;  /* 0x0000000e0e087981 */ /* 0x000ea8000c1e1d00 */
[----:B------:R-:W3:Y:S01]  /*0760*/  LDG.E.128 R4, desc[UR14][R14.64+0x10] ;  /* 0x0000100e0e047981 */ /* 0x000ee2000c1e1d00 */
[----:B--2---:R-:W-:Y:S02]  /*0770*/  DSETP.GTU.AND P0, PT, |R8|, +INF , PT ;  /* 0x7ff000000800742a */ /* 0x004fe40003f0c200 */
[----:B------:R-:W-:Y:S02]  /*0780*/  DSETP.GTU.AND P1, PT, |R10|, +INF , PT ;  /* 0x7ff000000a00742a */ /* 0x000fe40003f2c200 */
[----:B---3--:R-:W-:Y:S02]  /*0790*/  DSETP.GTU.AND P3, PT, |R6|, +INF , PT ;  /* 0x7ff000000600742a */ /* 0x008fe40003f6c200 */
[----:B------:R-:W-:-:S02]  /*07a0*/  DSETP.GTU.AND P2, PT, |R4|, +INF , PT ;  /* 0x7ff000000400742a */ /* 0x000fc40003f4c200 */
[----:B------:R-:W-:Y:S02]  /*07b0*/  DSETP.GT.OR P0, PT, R8, UR4, P0 ;  /* 0x0000000408007e2a */ /* 0x000fe40008704400 */
[----:B------:R-:W-:Y:S02]  /*07c0*/  DSETP.GT.OR P1, PT, R10, UR4, P1 ;  /* 0x000000040a007e2a */ /* 0x000fe40008f24400 */
[----:B------:R-:W-:Y:S02]  /*07d0*/  DSETP.GT.OR P3, PT, R6, UR4, P3 ;  /* 0x0000000406007e2a */ /* 0x000fe40009f64400 */
[----:B------:R-:W-:Y:S01]  /*07e0*/  DSETP.GT.OR P2, PT, R4, UR4, P2 ;  /* 0x0000000404007e2a */ /* 0x000fe20009744400 */
[----:B------:R-:W-:Y:S02]  /*07f0*/  FSEL R12, R8, UR4, P0 ;  /* 0x00000004080c7c08 */ /* 0x000fe40008000000 */
[----:B------:R-:W-:Y:S02]  /*0800*/  FSEL R17, R9, UR5, P0 ;  /* 0x0000000509117c08 */ /* 0x000fe40008000000 */
[----:B------:R-:W-:-:S02]  /*0810*/  FSEL R14, R10, UR4, P1 ;  /* 0x000000040a0e7c08 */ /* 0x000fc40008800000 */
[----:B------:R-:W-:Y:S02]  /*0820*/  FSEL R15, R11, UR5, P1 ;  /* 0x000000050b0f7c08 */ /* 0x000fe40008800000 */
[----:B------:R-:W-:Y:S02]  /*0830*/  IADD3 R2, P0, R2, UR8, RZ ;  /* 0x0000000802027c10 */ /* 0x000fe4000ff1e0ff */
[----:B------:R-:W-:Y:S01]  /*0840*/  FSEL R10, R6, UR4, P3 ;  /* 0x00000004060a7c08 */ /* 0x000fe20009800000 */
[----:B------:R-:W-:Y:S01]  /*0850*/  IMAD.MOV.U32 R6, RZ, RZ, R14 ;  /* 0x000000ffff067224 */ /* 0x000fe200078e000e */
[----:B------:R-:W-:Y:S01]  /*0860*/  FSEL R11, R7, UR5, P3 ;  /* 0x00000005070b7c08 */ /* 0x000fe20009800000 */
[----:B------:R-:W-:Y:S01]  /*0870*/  IMAD.MOV.U32 R7, RZ, RZ, R15 ;  /* 0x000000ffff077224 */ /* 0x000fe200078e000f */
[----:B------:R-:W-:Y:S01]  /*0880*/  FSEL R8, R4, UR4, P2 ;  /* 0x0000000404087c08 */ /* 0x000fe20009000000 */
[----:B------:R-:W-:Y:S01]  /*0890*/  IMAD.MOV.U32 R4, RZ, RZ, R12 ;  /* 0x000000ffff047224 */ /* 0x000fe200078e000c */
[----:B------:R-:W-:Y:S01]  /*08a0*/  FSEL R9, R5, UR5, P2 ;  /* 0x0000000505097c08 */ /* 0x000fe20009000000 */
[----:B------:R-:W-:Y:S01]  /*08b0*/  IMAD.MOV.U32 R5, RZ, RZ, R17 ;  /* 0x000000ffff057224 */ /* 0x000fe200078e0011 */
[----:B------:R-:W-:-:S02]  /*08c0*/  IADD3.X R3, R3, UR9, RZ, P0, !PT ;  /* 0x0000000903037c10 */ /* 0x000fc400087fe4ff */
[----:B------:R-:W-:-:S03]  /*08d0*/  IADD3 R13, P0, R13, UR11, RZ ;  /* 0x0000000b0d0d7c10 */ /* 0x000fc6000ff1e0ff */
[----:B------:R0:W-:Y:S01]  /*08e0*/  STG.E.128 desc[UR14][R2.64], R4 ;  /* 0x0000000402007986 */ /* 0x0001e2000c101d0e */
[----:B------:R-:W-:Y:S01]  /*08f0*/  ISETP.LT.U32.AND P1, PT, R13, 0x4000, PT ;  /* 0x000040000d00780c */ /* 0x000fe20003f21070 */
[----:B------:R-:W-:-:S05]  /*0900*/  IMAD.X R0, RZ, RZ, R0, P0 ;  /* 0x000000ffff007224 */ /* 0x000fca00000e0600 */
[----:B------:R-:W-:Y:S01]  /*0910*/  ISETP.LT.U32.AND.EX P1, PT, R0, RZ, PT, P1 ;  /* 0x000000ff0000720c */ /* 0x000fe20003f21110 */
[----:B0-----:R-:W-:Y:S02]  /*0920*/  IMAD.MOV.U32 R4, RZ, RZ, R8 ;  /* 0x000000ffff047224 */ /* 0x001fe400078e0008 */
[----:B------:R-:W-:Y:S02]  /*0930*/  IMAD.MOV.U32 R6, RZ, RZ, R10 ;  /* 0x000000ffff067224 */ /* 0x000fe400078e000a */
[----:B------:R-:W-:Y:S02]  /*0940*/  IMAD.MOV.U32 R7, RZ, RZ, R11 ;  /* 0x000000ffff077224 */ /* 0x000fe400078e000b */
[----:B------:R-:W-:Y:S02]  /*0950*/  IMAD.MOV.U32 R5, RZ, RZ, R9 ;  /* 0x000000ffff057224 */ /* 0x000fe400078e0009 */
[----:B------:R-:W-:-:S03]  /*0960*/  IMAD.SHL.U32 R8, R13, 0x4, RZ ;  /* 0x000000040d087824 */ /* 0x000fc600078e00ff */
[----:B------:R0:W-:Y:S02]  /*0970*/  STG.E.128 desc[UR14][R2.64+0x10], R4 ;  /* 0x0000100402007986 */ /* 0x0001e4000c101d0e */
[----:B------:R-:W-:Y:S02]  /*0980*/  ISETP.GE.U32.AND P0, PT, R8, UR13, PT ;  /* 0x0000000d08007c0c */ /* 0x000fe4000bf06070 */
[----:B------:R-:W-:-:S04]  /*0990*/  SHF.L.U64.HI R8, R13, 0x2, R0 ;  /* 0x000000020d087819 */ /* 0x000fc80000010200 */
[----:B------:R-:W-:-:S13]  /*09a0*/  ISETP.GE.AND.EX P0, PT, R8, UR10, PT, P0 ;  /* 0x0000000a08007c0c */ /* 0x000fda000bf06300 */
[----:B0-----:R-:W-:Y:S05]  /*09b0*/  @!P0 BRA P1, `(.L_x_14) ;  /* 0xfffffffc00548947 */ /* 0x001fea000083ffff */
[----:B------:R-:W-:Y:S05]  /*09c0*/  EXIT ;  /* 0x000000000000794d */ /* 0x000fea0003800000 */
.L_x_15:
        /* <DEDUP_REMOVED lines=11> */
.L_x_3929:


//--------------------- .text._ZN2at6native61_GLOBAL__N__44eb8e94_28_ForeachBinaryOpScalarList_cu_dda10a6925multi_tensor_apply_kernelINS1_28TensorListScalarListMetadataIsLi2EEENS1_25BinaryOpScalarListFunctorIsLi2ELi1ELi1EEEJNS0_7maximumIsEEEEEvT_T0_DpT1_ --------------------------
	.section	.text._ZN2at6native61_GLOBAL__N__44eb8e94_28_ForeachBinaryOpScalarList_cu_dda10a6925multi_tensor_apply_kernelINS1_28TensorListScalarListMetadataIsLi2EEENS1_25BinaryOpScalarListFunctorIsLi2ELi1ELi1EEEJNS0_7maximumIsEEEEEvT_T0_DpT1_,"ax",@progbits
	.align	128
.text._ZN2at6native61_GLOBAL__N__44eb8e94_28_ForeachBinaryOpScalarList_cu_dda10a6925multi_tensor_apply_kernelINS1_28TensorListScalarListMetadataIsLi2EEENS1_25BinaryOpScalarListFunctorIsLi2ELi1ELi1EEEJNS0_7maximumIsEEEEEvT_T0_DpT1_:
        .type           _ZN2at6native61_GLOBAL__N__44eb8e94_28_ForeachBinaryOpScalarList_cu_dda10a6925multi_tensor_apply_kernelINS1_28TensorListScalarListMetadataIsLi2EEENS1_25BinaryOpScalarListFunctorIsLi2ELi1ELi1EEEJNS0_7maximumIsEEEEEvT_T0_DpT1_,@function
        .size           _ZN2at6native61_GLOBAL__N__44eb8e94_28_ForeachBinaryOpScalarList_cu_dda10a6925multi_tensor_apply_kernelINS1_28TensorListScalarListMetadataIsLi2EEENS1_25BinaryOpScalarListFunctorIsLi2ELi1ELi1EEEJNS0_7maximumIsEEEEEvT_T0_DpT1_,(.L_x_3930 - _ZN2at6native61_GLOBAL__N__44eb8e94_28_ForeachBinaryOpScalarList_cu_dda10a6925multi_tensor_apply_kernelINS1_28TensorListScalarListMetadataIsLi2EEENS1_25BinaryOpScalarListFunctorIsLi2ELi1ELi1EEEJNS0_7maximumIsEEEEEvT_T0_DpT1_)
        .other          _ZN2at6native61_GLOBAL__N__44eb8e94_28_ForeachBinaryOpScalarList_cu_dda10a6925multi_tensor_apply_kernelINS1_28TensorListScalarListMetadataIsLi2EEENS1_25BinaryOpScalarListFunctorIsLi2ELi1ELi1EEEJNS0_7maximumIsEEEEEvT_T0_DpT1_,@"STO_CUDA_ENTRY STV_DEFAULT"
_ZN2at6native61_GLOBAL__N__44eb8e94_28_ForeachBinaryOpScalarList_cu_dda10a6925multi_tensor_apply_kernelINS1_28TensorListScalarListMetadataIsLi2EEENS1_25BinaryOpScalarListFunctorIsLi2ELi1ELi1EEEJNS0_7maximumIsEEEEEvT_T0_DpT1_:
        /* <DEDUP_REMOVED lines=15> */
[----:B------:R-:W0:Y:S01]  /*00f0*/  LDC.U16 R2, c[0x0][R2+0x210] ;  /* 0x0000840002027b82 */ /* 0x000e220000000400 */
        /* <DEDUP_REMOVED lines=13> */
.L_x_17:
        /* <DEDUP_REMOVED lines=9> */
[-C--:B------:R-:W-:Y:S02]  /*0260*/  LEA R19, P4, R9, R18.reuse, 0x1 ;  /* 0x0000001209137211 */ /* 0x080fe400078808ff */
[C---:B------:R-:W-:Y:S02]  /*0270*/  ISETP.GE.U32.AND P2, PT, R26.reuse, 0x10000, PT ;  /* 0x000100001a00780c */ /* 0x040fe40003f46070 */
[----:B------:R-:W-:Y:S01]  /*0280*/  ISETP.LT.AND.EX P1, PT, R17, R5, !P1, P0 ;  /* 0x000000051100720c */ /* 0x000fe20004f21300 */
[----:B------:R-:W-:Y:S01]  /*0290*/  IMAD.X R21, RZ, RZ, R17, P4 ;  /* 0x000000ffff157224 */ /* 0x000fe200020e0611 */
[----:B------:R-:W-:Y:S02]  /*02a0*/  ISETP.LT.U32.AND P0, PT, R26, R3, PT ;  /* 0x000000031a00720c */ /* 0x000fe40003f01070 */
[----:B------:R-:W-:Y:S02]  /*02b0*/  ISETP.GE.U32.AND.EX P2, PT, R20, RZ, PT, P2 ;  /* 0x000000ff1400720c */ /* 0x000fe40003f46120 */
[----:B------:R-:W-:-:S02]  /*02c0*/  IADD3 R24, P5, R15, R18, RZ ;  /* 0x000000120f187210 */ /* 0x000fc40007fbe0ff */
[C---:B------:R-:W-:Y:S02]  /*02d0*/  ISETP.GE.U32.AND P3, PT, R19.reuse, 0x10000, PT ;  /* 0x000100001300780c */ /* 0x040fe40003f66070 */
[----:B------:R-:W-:Y:S01]  /*02e0*/  ISETP.LT.AND.EX P0, PT, R20, R5, !P2, P0 ;  /* 0x000000051400720c */ /* 0x000fe20005701300 */
[----:B------:R-:W-:Y:S01]  /*02f0*/  IMAD.X R25, RZ, RZ, R17, P5 ;  /* 0x000000ffff197224 */ /* 0x000fe200028e0611 */
[----:B------:R-:W-:Y:S02]  /*0300*/  ISETP.LT.U32.AND P4, PT, R19, R3, PT ;  /* 0x000000031300720c */ /* 0x000fe40003f81070 */
[C---:B------:R-:W-:Y:S02]  /*0310*/  ISETP.GE.U32.AND.EX P3, PT, R21.reuse, RZ, PT, P3 ;  /* 0x000000ff1500720c */ /* 0x040fe40003f66130 */
[----:B------:R-:W-:Y:S02]  /*0320*/  ISETP.GE.U32.AND P2, PT, R24, 0x10000, PT ;  /* 0x000100001800780c */ /* 0x000fe40003f46070 */
[----:B------:R-:W-:-:S02]  /*0330*/  ISETP.LT.AND.EX P4, PT, R21, R5, !P3, P4 ;  /* 0x000000051500720c */ /* 0x000fc40005f81340 */
[----:B------:R-:W-:Y:S02]  /*0340*/  ISETP.LT.U32.AND P3, PT, R24, R3, PT ;  /* 0x000000031800720c */ /* 0x000fe40003f61070 */
[C---:B------:R-:W-:Y:S02]  /*0350*/  ISETP.GE.U32.AND.EX P2, PT, R25.reuse, RZ, PT, P2 ;  /* 0x000000ff1900720c */ /* 0x040fe40003f46120 */
[CC--:B------:R-:W-:Y:S02]  /*0360*/  @P1 LEA R28, P5, R18.reuse, R12.reuse, 0x1 ;  /* 0x0000000c121c1211 */ /* 0x0c0fe400078a08ff */
[----:B------:R-:W-:Y:S02]  /*0370*/  ISETP.LT.AND.EX P2, PT, R25, R5, !P2, P3 ;  /* 0x000000051900720c */ /* 0x000fe40005741330 */
[----:B------:R-:W-:Y:S02]  /*0380*/  @P1 LEA.HI.X R29, R18, R13, R17, 0x1, P5 ;  /* 0x0000000d121d1211 */ /* 0x000fe400028f0c11 */
[----:B------:R-:W-:-:S02]  /*0390*/  @P0 LEA R14, P5, R26, R12, 0x1 ;  /* 0x0000000c1a0e0211 */ /* 0x000fc400078a08ff */
[----:B------:R-:W-:Y:S01]  /*03a0*/  PRMT R8, RZ, 0x7610, R8 ;  /* 0x00007610ff087816 */ /* 0x000fe20000000008 */
[----:B------:R1:W0:Y:S01]  /*03b0*/  @P1 LDG.E.U16 R0, desc[UR4][R28.64] ;  /* 0x000000041c001981 */ /* 0x000222000c1e1500 */
[----:B------:R-:W-:Y:S02]  /*03c0*/  @P0 LEA.HI.X R15, R26, R13, R20, 0x1, P5 ;  /* 0x0000000d1a0f0211 */ /* 0x000fe400028f0c14 */
[----:B------:R-:W-:-:S03]  /*03d0*/  PRMT R6, RZ, 0x7610, R6 ;  /* 0x00007610ff067816 */ /* 0x000fc60000000006 */
[----:B------:R2:W3:Y:S01]  /*03e0*/  @P0 LDG.E.U16 R8, desc[UR4][R14.64] ;  /* 0x000000040e080981 */ /* 0x0004e2000c1e1500 */
[----:B-1----:R-:W-:-:S04]  /*03f0*/  @P4 LEA R28, P3, R19, R12, 0x1 ;  /* 0x0000000c131c4211 */ /* 0x002fc800078608ff */
[-C--:B------:R-:W-:Y:S02]  /*0400*/  @P4 LEA.HI.X R29, R19, R13.reuse, R21, 0x1, P3 ;  /* 0x0000000d131d4211 */ /* 0x080fe400018f0c15 */
[C---:B--2---:R-:W-:Y:S02]  /*0410*/  @P2 LEA R14, P3, R24.reuse, R12, 0x1 ;  /* 0x0000000c180e2211 */ /* 0x044fe400078608ff */
[----:B------:R-:W-:Y:S01]  /*0420*/  PRMT R4, RZ, 0x7610, R4 ;  /* 0x00007610ff047816 */ /* 0x000fe20000000004 */
[----:B------:R-:W2:Y:S01]  /*0430*/  @P4 LDG.E.U16 R6, desc[UR4][R28.64] ;  /* 0x000000041c064981 */ /* 0x000ea2000c1e1500 */
[----:B------:R-:W-:-:S05]  /*0440*/  @P2 LEA.HI.X R15, R24, R13, R25, 0x1, P3 ;  /* 0x0000000d180f2211 */ /* 0x000fca00018f0c19 */
[----:B------:R1:W4:Y:S01]  /*0450*/  @P2 LDG.E.U16 R4, desc[UR4][R14.64] ;  /* 0x000000040e042981 */ /* 0x000322000c1e1500 */
[-C--:B------:R-:W-:Y:S02]  /*0460*/  @P0 LEA R16, P5, R26, R10.reuse, 0x1 ;  /* 0x0000000a1a100211 */ /* 0x080fe400078a08ff */
[----:B-1----:R-:W-:-:S04]  /*0470*/  @P1 LEA R14, P3, R18, R10, 0x1 ;  /* 0x0000000a120e1211 */ /* 0x002fc800078608ff */
[-C--:B------:R-:W-:Y:S02]  /*0480*/  @P1 LEA.HI.X R15, R18, R11.reuse, R17, 0x1, P3 ;  /* 0x0000000b120f1211 */ /* 0x080fe400018f0c11 */
[-C--:B------:R-:W-:Y:S02]  /*0490*/  @P0 LEA.HI.X R17, R26, R11.reuse, R20, 0x1, P5 ;  /* 0x0000000b1a110211 */ /* 0x080fe400028f0c14 */
[CC--:B------:R-:W-:Y:S02]  /*04a0*/  @P4 LEA R18, P3, R19.reuse, R10.reuse, 0x1 ;  /* 0x0000000a13124211 */ /* 0x0c0fe400078608ff */
[C---:B------:R-:W-:Y:S02]  /*04b0*/  @P2 LEA R20, P5, R24.reuse, R10, 0x1 ;  /* 0x0000000a18142211 */ /* 0x040fe400078a08ff */
[-C--:B------:R-:W-:Y:S01]  /*04c0*/  @P4 LEA.HI.X R19, R19, R11.reuse, R21, 0x1, P3 ;  /* 0x0000000b13134211 */ /* 0x080fe200018f0c15 */
[----:B------:R-:W-:Y:S01]  /*04d0*/  IMAD.WIDE.U32 R22, R9, 0x4, R22 ;  /* 0x0000000409167825 */ /* 0x000fe200078e0016 */
[----:B------:R-:W-:-:S02]  /*04e0*/  @P2 LEA.HI.X R21, R24, R11, R25, 0x1, P5 ;  /* 0x0000000b18152211 */ /* 0x000fc400028f0c19 */
[-C--:B0-----:R-:W-:Y:S02]  /*04f0*/  VIMNMX.S16x2 R0, R0, R2.reuse, !PT ;  /* 0x0000000200007248 */ /* 0x081fe40007fe0300 */
[----:B---3--:R-:W-:-:S03]  /*0500*/  VIMNMX.S16x2 R8, R8, R2, !PT ;  /* 0x0000000208087248 */ /* 0x008fc60007fe0300 */
[----:B------:R3:W-:Y:S01]  /*0510*/  @P1 STG.E.U16 desc[UR4][R14.64], R0 ;  /* 0x000000000e001986 */ /* 0x0007e2000c101504 */
[----:B------:R-:W-:-:S03]  /*0520*/  ISETP.LT.U32.AND P1, PT, R22, R3, PT ;  /* 0x000000031600720c */ /* 0x000fc60003f21070 */
[----:B------:R3:W-:Y:S01]  /*0530*/  @P0 STG.E.U16 desc[UR4][R16.64], R8 ;  /* 0x0000000810000986 */ /* 0x0007e2000c101504 */
[----:B------:R-:W-:Y:S02]  /*0540*/  ISETP.GE.U32.AND P0, PT, R22, 0x10000, PT ;  /* 0x000100001600780c */ /* 0x000fe40003f06070 */
[-C--:B--2---:R-:W-:Y:S02]  /*0550*/  VIMNMX.S16x2 R6, R6, R2.reuse, !PT ;  /* 0x0000000206067248 */ /* 0x084fe40007fe0300 */
[----:B----4-:R-:W-:-:S03]  /*0560*/  VIMNMX.S16x2 R4, R4, R2, !PT ;  /* 0x0000000204047248 */ /* 0x010fc60007fe0300 */
[----:B------:R3:W-:Y:S04]  /*0570*/  @P4 STG.E.U16 desc[UR4][R18.64], R6 ;  /* 0x0000000612004986 */ /* 0x0007e8000c101504 */
[----:B------:R3:W-:Y:S01]  /*0580*/  @P2 STG.E.U16 desc[UR4][R20.64], R4 ;  /* 0x0000000414002986 */ /* 0x0007e2000c101504 */
[C---:B------:R-:W-:Y:S02]  /*0590*/  ISETP.GE.U32.AND.EX P0, PT, R23.reuse, RZ, PT, P0 ;  /* 0x000000ff1700720c */ /* 0x040fe40003f06100 */
[----:B------:R-:W-:-:S13]  /*05a0*/  ISETP.LT.AND.EX P1, PT, R23, R5, PT, P1 ;  /* 0x000000051700720c */ /* 0x000fda0003f21310 */
[----:B---3--:R-:W-:Y:S05]  /*05b0*/  @!P0 BRA P1, `(.L_x_17) ;  /* 0xfffffffc00048947 */ /* 0x008fea000083ffff */
[----:B------:R-:W-:Y:S05]  /*05c0*/  EXIT ;  /* 0x000000000000794d */ /* 0x000fea0003800000 */
.L_x_16:
        /* <DEDUP_REMOVED lines=8> */
.L_x_18:
[C---:B------:R-:W-:Y:S01]  /*0650*/  IMAD.SHL.U32 R7, R16.reuse, 0x8, RZ ;  /* 0x0000000810077824 */ /* 0x040fe200078e00ff */
[----:B------:R-:W-:-:S04]  /*0660*/  SHF.L.U64.HI R15, R16, 0x3, R17 ;  /* 0x00000003100f7819 */ /* 0x000fc80000010211 */
[----:B------:R-:W-:-:S05]  /*0670*/  IADD3 R8, P0, R12, R7, RZ ;  /* 0x000000070c087210 */ /* 0x000fca0007f1e0ff */
[----:B------:R-:W-:-:S06]  /*0680*/  IMAD.X R9, R13, 0x1, R15, P0 ;  /* 0x000000010d097824 */ /* 0x000fcc00000e060f */
[----:B------:R-:W2:Y:S01]  /*0690*/  LDG.E.64 R8, desc[UR4][R8.64] ;  /* 0x0000000408087981 */ /* 0x000ea2000c1e1b00 */
[----:B------:R-:W-:Y:S02]  /*06a0*/  IADD3 R6, P0, R10, R7, RZ ;  /* 0x000000070a067210 */ /* 0x000fe40007f1e0ff */
[----:B--2---:R-:W-:Y:S02]  /*06b0*/  PRMT R7, R8, 0x7632, R7 ;  /* 0x0000763208077816 */ /* 0x004fe40000000007 */
[C---:B------:R-:W-:Y:S02]  /*06c0*/  PRMT R4, R9.reuse, 0x7632, R4 ;  /* 0x0000763209047816 */ /* 0x040fe40000000004 */
[----:B------:R-:W-:Y:S02]  /*06d0*/  PRMT R0, R9, 0x7610, R0 ;  /* 0x0000761009007816 */ /* 0x000fe40000000000 */
[-C--:B0-----:R-:W-:Y:S01]  /*06e0*/  VIMNMX.S16x2 R9, R7, R2.reuse, !PT ;  /* 0x0000000207097248 */ /* 0x081fe20007fe0300 */
[----:B------:R-:W-:Y:S01]  /*06f0*/  IMAD.X R7, R11, 0x1, R15, P0 ;  /* 0x000000010b077824 */ /* 0x000fe200000e060f */
[----:B------:R-:W-:-:S02]  /*0700*/  VIMNMX.S16x2 R4, R4, R2, !PT ;  /* 0x0000000204047248 */ /* 0x000fc40007fe0300 */
[-C--:B------:R-:W-:Y:S02]  /*0710*/  VIMNMX.S16x2 R0, R0, R2.reuse, !PT ;  /* 0x0000000200007248 */ /* 0x080fe40007fe0300 */
[----:B------:R-:W-:Y:S02]  /*0720*/  IADD3 R16, P0, R16, UR6, RZ ;  /* 0x0000000610107c10 */ /* 0x000fe4000ff1e0ff */
[----:B------:R-:W-:Y:S02]  /*0730*/  VIMNMX.S16x2 R14, R8, R2, !PT ;  /* 0x00000002080e7248 */ /* 0x000fe40007fe0300 */
[----:B------:R-:W-:Y:S01]  /*0740*/  PRMT R15, R0, 0x5410, R4 ;  /* 0x00005410000f7816 */ /* 0x000fe20000000004 */
[----:B------:R-:W-:Y:S01]  /*0750*/  IMAD.SHL.U32 R0, R16, 0x4, RZ ;  /* 0x0000000410007824 */ /* 0x000fe200078e00ff */
[----:B------:R-:W-:Y:S01]  /*0760*/  PRMT R14, R14, 0x5410, R9 ;  /* 0x000054100e0e7816 */ /* 0x000fe20000000009 */
[----:B------:R-:W-:Y:S01]  /*0770*/  IMAD.X R17, RZ, RZ, R17, P0 ;  /* 0x000000ffff117224 */ /* 0x000fe200000e0611 */
[----:B------:R-:W-:-:S02]  /*0780*/  ISETP.LT.U32.AND P1, PT, R16, 0x4000, PT ;  /* 0x000040001000780c */ /* 0x000fc40003f21070 */
[----:B------:R-:W-:Y:S01]  /*0790*/  ISETP.GE.U32.AND P0, PT, R0, R3, PT ;  /* 0x000000030000720c */ /* 0x000fe20003f06070 */
[----:B------:R1:W-:Y:S01]  /*07a0*/  STG.E.64 desc[UR4][R6.64], R14 ;  /* 0x0000000e06007986 */ /* 0x0003e2000c101b04 */
[----:B------:R-:W-:Y:S02]  /*07b0*/  SHF.L.U64.HI R0, R16, 0x2, R17 ;  /* 0x0000000210007819 */ /* 0x000fe40000010211 */
[----:B------:R-:W-:Y:S02]  /*07c0*/  ISETP.LT.U32.AND.EX P1, PT, R17, RZ, PT, P1 ;  /* 0x000000ff1100720c */ /* 0x000fe40003f21110 */
[----:B------:R-:W-:-:S13]  /*07d0*/  ISETP.GE.AND.EX P0, PT, R0, R5, PT, P0 ;  /* 0x000000050000720c */ /* 0x000fda0003f06300 */
[----:B-1----:R-:W-:Y:S05]  /*07e0*/  @!P0 BRA P1, `(.L_x_18) ;  /* 0xfffffffc00988947 */ /* 0x002fea000083ffff */
[----:B------:R-:W-:Y:S05]  /*07f0*/  EXIT ;  /* 0x000000000000794d */ /* 0x000fea0003800000 */
.L_x_19:
        /* <DEDUP_REMOVED lines=16> */
.L_x_3930:


//--------------------- .text._ZN2at6native61_GLOBAL__N__44eb8e94_28_ForeachBinaryOpScalarList_cu_dda10a6925multi_tensor_apply_kernelINS1_28TensorListScalarListMetadataIlLi2EEENS1_25BinaryOpScalarListFunctorIlLi2ELi1ELi1EEEJNS0_7maximumIlEEEEEvT_T0_DpT1_ --------------------------
	.section	.text._ZN2at6native61_GLOBAL__N__44eb8e94_28_ForeachBinaryOpScalarList_cu_dda10a6925multi_tensor_apply_kernelINS1_28TensorListScalarListMetadataIlLi2EEENS1_25BinaryOpScalarListFunctorIlLi2ELi1ELi1EEEJNS0_7maximumIlEEEEEvT_T0_DpT1_,"ax",@progbits
	.align	128
.text._ZN2at6native61_GLOBAL__N__44eb8e94_28_ForeachBinaryOpScalarList_cu_dda10a6925multi_tensor_apply_kernelINS1_28TensorListScalarListMetadataIlLi2EEENS1_25BinaryOpScalarListFunctorIlLi2ELi1ELi1EEEJNS0_7maximumIlEEEEEvT_T0_DpT1_:
        .type           _ZN2at6native61_GLOBAL__N__44eb8e94_28_ForeachBinaryOpScalarList_cu_dda10a6925multi_tensor_apply_kernelINS1_28TensorListScalarListMetadataIlLi2EEENS1_25BinaryOpScalarListFunctorIlLi2ELi1ELi1EEEJNS0_7maximumIlEEEEEvT_T0_DpT1_,@function
        .size           _ZN2at6native61_GLOBAL__N__44eb8e94_28_ForeachBinaryOpScalarList_cu_dda10a6925multi_tensor_apply_kernelINS1_28TensorListScalarListMetadataIlLi2EEENS1_25BinaryOpScalarListFunctorIlLi2ELi1ELi1EEEJNS0_7maximumIlEEEEEvT_T0_DpT1_,(.L_x_3931 - _ZN2at6native61_GLOBAL__N__44eb8e94_28_ForeachBinaryOpScalarList_cu_dda10a6925multi_tensor_apply_kernelINS1_28TensorListScalarListMetadataIlLi2EEENS1_25BinaryOpScalarListFunctorIlLi2ELi1ELi1EEEJNS0_7maximumIlEEEEEvT_T0_DpT1_)
        .other          _ZN2at6native61_GLOBAL__N__44eb8e94_28_ForeachBinaryOpScalarList_cu_dda10a6925multi_tensor_apply_kernelINS1_28TensorListScalarListMetadataIlLi2EEENS1_25BinaryOpScalarListFunctorIlLi2ELi1ELi1EEEJNS0_7maximumIlEEEEEvT_T0_DpT1_,@"STO_CUDA_ENTRY STV_DEFAULT"
_ZN2at6native61_GLOBAL__N__44eb8e94_28_ForeachBinaryOpScalarList_cu_dda10a6925multi_tensor_apply_kernelINS1_28TensorListScalarListMetadataIlLi2EEENS1_25BinaryOpScalarListFunctorIlLi2ELi1ELi1EEEJNS0_7maximumIlEEEEEvT_T0_DpT1_:
        /* <DEDUP_REMOVED lines=29> */
.L_x_21:
[----:B0-----:R-:W-:Y:S01]  /*01d0*/  IADD3 R9, P0, R0, R4, RZ ;  /* 0x0000000400097210 */ /* 0x001fe20007f1e0ff */
[C---:B-1----:R-:W-:Y:S01]  /*01e0*/  IMAD R26, R2.reuse, 0x3, RZ ;  /* 0x00000003021a7824 */ /* 0x042fe200078e02ff */
[----:B------:R-:W-:Y:S02]  /*01f0*/  CS2R R16, SRZ ;  /* 0x0000000000107805 */ /* 0x000fe4000001ff00 */
[----:B------:R-:W-:Y:S02]  /*0200*/  CS2R R14, SRZ ;  /* 0x00000000000e7805 */ /* 0x000fe4000001ff00 */
[CC--:B------:R-:W-:Y:S01]  /*0210*/  IADD3 R25, P1, R2.reuse, R9.reuse, RZ ;  /* 0x0000000902197210 */ /* 0x0c0fe20007f3e0ff */
[----:B------:R-:W-:Y:S01]  /*0220*/  IMAD.X R8, RZ, RZ, R5, P0 ;  /* 0x000000ffff087224 */ /* 0x000fe200000e0605 */
[----:B------:R-:W-:Y:S02]  /*0230*/  ISETP.GE.U32.AND P2, PT, R9, 0x10000, PT ;  /* 0x000100000900780c */ /* 0x000fe40003f46070 */
[----:B------:R-:W-:Y:S01]  /*0240*/  ISETP.GE.U32.AND P3, PT, R25, 0x10000, PT ;  /* 0x000100001900780c */ /* 0x000fe20003f66070 */
[----:B------:R-:W-:Y:S01]  /*0250*/  IMAD.X R6, RZ, RZ, R8, P1 ;  /* 0x000000ffff067224 */ /* 0x000fe200008e0608 */
[----:B------:R-:W-:-:S02]  /*0260*/  LEA R28, P5, R2, R9, 0x1 ;  /* 0x00000009021c7211 */ /* 0x000fc400078a08ff */
[----:B------:R-:W-:Y:S02]  /*0270*/  ISETP.LT.U32.AND P0, PT, R9, UR13, PT ;  /* 0x0000000d09007c0c */ /* 0x000fe4000bf01070 */
[----:B------:R-:W-:Y:S01]  /*0280*/  IADD3 R26, P4, R26, R9, RZ ;  /* 0x000000091a1a7210 */ /* 0x000fe20007f9e0ff */
[--C-:B------:R-:W-:Y:S01]  /*0290*/  IMAD.X R7, RZ, RZ, R8.reuse, P5 ;  /* 0x000000ffff077224 */ /* 0x100fe200028e0608 */
[----:B------:R-:W-:Y:S02]  /*02a0*/  ISETP.GE.U32.AND.EX P2, PT, R8, RZ, PT, P2 ;  /* 0x000000ff0800720c */ /* 0x000fe40003f46120 */
[----:B------:R-:W-:Y:S01]  /*02b0*/  ISETP.LT.U32.AND P1, PT, R25, UR13, PT ;  /* 0x0000000d19007c0c */ /* 0x000fe2000bf21070 */
[----:B------:R-:W-:Y:S01]  /*02c0*/  IMAD.X R3, RZ, RZ, R8, P4 ;  /* 0x000000ffff037224 */ /* 0x000fe200020e0608 */
[----:B------:R-:W-:Y:S02]  /*02d0*/  ISETP.GE.U32.AND.EX P3, PT, R6, RZ, PT, P3 ;  /* 0x000000ff0600720c */ /* 0x000fe40003f66130 */
[----:B------:R-:W-:-:S02]  /*02e0*/  ISETP.LT.AND.EX P0, PT, R8, UR10, !P2, P0 ;  /* 0x0000000a08007c0c */ /* 0x000fc4000d701300 */
[----:B------:R-:W-:Y:S02]  /*02f0*/  ISETP.GE.U32.AND P2, PT, R28, 0x10000, PT ;  /* 0x000100001c00780c */ /* 0x000fe40003f46070 */
[----:B------:R-:W-:Y:S02]  /*0300*/  ISETP.LT.AND.EX P1, PT, R6, UR10, !P3, P1 ;  /* 0x0000000a06007c0c */ /* 0x000fe4000df21310 */
[----:B------:R-:W-:Y:S02]  /*0310*/  ISETP.GE.U32.AND P5, PT, R26, 0x10000, PT ;  /* 0x000100001a00780c */ /* 0x000fe40003fa6070 */
[----:B------:R-:W-:Y:S02]  /*0320*/  ISETP.LT.U32.AND P3, PT, R28, UR13, PT ;  /* 0x0000000d1c007c0c */ /* 0x000fe4000bf61070 */
[----:B------:R-:W-:Y:S02]  /*0330*/  ISETP.GE.U32.AND.EX P2, PT, R7, RZ, PT, P2 ;  /* 0x000000ff0700720c */ /* 0x000fe40003f46120 */
[----:B------:R-:W-:-:S02]  /*0340*/  ISETP.LT.U32.AND P4, PT, R26, UR13, PT ;  /* 0x0000000d1a007c0c */ /* 0x000fc4000bf81070 */
[----:B------:R-:W-:Y:S02]  /*0350*/  ISETP.GE.U32.AND.EX P5, PT, R3, RZ, PT, P5 ;  /* 0x000000ff0300720c */ /* 0x000fe40003fa6150 */
[----:B------:R-:W-:Y:S02]  /*0360*/  ISETP.LT.AND.EX P2, PT, R7, UR10, !P2, P3 ;  /* 0x0000000a07007c0c */ /* 0x000fe4000d741330 */
[----:B------:R-:W-:Y:S02]  /*0370*/  ISETP.LT.AND.EX P3, PT, R3, UR10, !P5, P4 ;  /* 0x0000000a03007c0c */ /* 0x000fe4000ef61340 */
[----:B------:R-:W-:Y:S02]  /*0380*/  @P0 LEA R22, P6, R9, UR6, 0x3 ;  /* 0x0000000609160c11 */ /* 0x000fe4000f8c18ff */
[----:B------:R-:W-:Y:S02]  /*0390*/  @P1 LEA R10, P4, R25, UR6, 0x3 ;  /* 0x00000006190a1c11 */ /* 0x000fe4000f8818ff */
[----:B------:R-:W-:-:S02]  /*03a0*/  @P0 LEA.HI.X R23, R9, UR7, R8, 0x3, P6 ;  /* 0x0000000709170c11 */ /* 0x000fc4000b0f1c08 */
[----:B------:R-:W-:-:S03]  /*03b0*/  @P1 LEA.HI.X R11, R25, UR7, R6, 0x3, P4 ;  /* 0x00000007190b1c11 */ /* 0x000fc6000a0f1c06 */
[----:B------:R-:W2:Y:S01]  /*03c0*/  @P0 LDG.E.64 R16, desc[UR14][R22.64] ;  /* 0x0000000e16100981 */ /* 0x000ea2000c1e1b00 */
[----:B------:R-:W-:Y:S02]  /*03d0*/  @P2 LEA R18, P4, R28, UR6, 0x3 ;  /* 0x000000061c122c11 */ /* 0x000fe4000f8818ff */
[----:B------:R-:W-:Y:S01]  /*03e0*/  @P3 LEA R20, P5, R26, UR6, 0x3 ;  /* 0x000000061a143c11 */ /* 0x000fe2000f8a18ff */
[----:B------:R0:W3:Y:S01]  /*03f0*/  @P1 LDG.E.64 R14, desc[UR14][R10.64] ;  /* 0x0000000e0a0e1981 */ /* 0x0000e2000c1e1b00 */
[----:B------:R-:W-:Y:S02]  /*0400*/  CS2R R12, SRZ ;  /* 0x00000000000c7805 */ /* 0x000fe4000001ff00 */
[----:B------:R-:W-:Y:S02]  /*0410*/  @P2 LEA.HI.X R19, R28, UR7, R7, 0x3, P4 ;  /* 0x000000071c132c11 */ /* 0x000fe4000a0f1c07 */
[----:B------:R-:W-:-:S03]  /*0420*/  @P3 LEA.HI.X R21, R26, UR7, R3, 0x3, P5 ;  /* 0x000000071a153c11 */ /* 0x000fc6000a8f1c03 */
[----:B------:R-:W4:Y:S01]  /*0430*/  @P2 LDG.E.64 R12, desc[UR14][R18.64] ;  /* 0x0000000e120c2981 */ /* 0x000f22000c1e1b00 */
[----:B0-----:R-:W-:-:S06]  /*0440*/  CS2R R10, SRZ ;  /* 0x00000000000a7805 */ /* 0x001fcc000001ff00 */
[----:B------:R-:W5:Y:S01]  /*0450*/  @P3 LDG.E.64 R10, desc[UR14][R20.64] ;  /* 0x0000000e140a3981 */ /* 0x000f62000c1e1b00 */
[----:B------:R-:W-:-:S04]  /*0460*/  @P0 LEA R22, P4, R9, UR8, 0x3 ;  /* 0x0000000809160c11 */ /* 0x000fc8000f8818ff */
[----:B------:R-:W-:Y:S02]  /*0470*/  @P0 LEA.HI.X R23, R9, UR9, R8, 0x3, P4 ;  /* 0x0000000909170c11 */ /* 0x000fe4000a0f1c08 */
[----:B------:R-:W-:-:S04]  /*0480*/  @P1 LEA R24, P6, R25, UR8, 0x3 ;  /* 0x0000000819181c11 */ /* 0x000fc8000f8c18ff */
[----:B------:R-:W-:Y:S02]  /*0490*/  @P1 LEA.HI.X R25, R25, UR9, R6, 0x3, P6 ;  /* 0x0000000919191c11 */ /* 0x000fe4000b0f1c06 */
[----:B------:R-:W-:-:S04]  /*04a0*/  @P2 LEA R6, P6, R28, UR8, 0x3 ;  /* 0x000000081c062c11 */ /* 0x000fc8000f8c18ff */
[----:B------:R-:W-:Y:S01]  /*04b0*/  @P2 LEA.HI.X R7, R28, UR9, R7, 0x3, P6 ;  /* 0x000000091c072c11 */ /* 0x000fe2000b0f1c07 */
[----:B------:R-:W-:Y:S01]  /*04c0*/  IMAD.WIDE.U32 R4, R2, 0x4, R4 ;  /* 0x0000000402047825 */ /* 0x000fe200078e0004 */
[----:B--2---:R-:W-:Y:S02]  /*04d0*/  ISETP.GT.U32.AND P5, PT, R16, UR4, PT ;  /* 0x0000000410007c0c */ /* 0x004fe4000bfa4070 */
[----:B---3--:R-:W-:Y:S02]  /*04e0*/  ISETP.GT.U32.AND P4, PT, R14, UR4, PT ;  /* 0x000000040e007c0c */ /* 0x008fe4000bf84070 */
[----:B------:R-:W-:Y:S02]  /*04f0*/  ISETP.GT.AND.EX P5, PT, R17, UR5, PT, P5 ;  /* 0x0000000511007c0c */ /* 0x000fe4000bfa4350 */
[----:B------:R-:W-:Y:S02]  /*0500*/  ISETP.GT.AND.EX P4, PT, R15, UR5, PT, P4 ;  /* 0x000000050f007c0c */ /* 0x000fe4000bf84340 */
[----:B------:R-:W-:-:S02]  /*0510*/  SEL R8, R16, UR4, P5 ;  /* 0x0000000410087c07 */ /* 0x000fc4000a800000 */
[----:B------:R-:W-:Y:S02]  /*0520*/  SEL R9, R17, UR5, P5 ;  /* 0x0000000511097c07 */ /* 0x000fe4000a800000 */
[----:B----4-:R-:W-:Y:S02]  /*0530*/  ISETP.GT.U32.AND P5, PT, R12, UR4, PT ;  /* 0x000000040c007c0c */ /* 0x010fe4000bfa4070 */
[----:B------:R-:W-:Y:S02]  /*0540*/  SEL R16, R14, UR4, P4 ;  /* 0x000000040e107c07 */ /* 0x000fe4000a000000 */
[----:B------:R-:W-:Y:S02]  /*0550*/  SEL R17, R15, UR5, P4 ;  /* 0x000000050f117c07 */ /* 0x000fe4000a000000 */
[----:B-----5:R-:W-:Y:S02]  /*0560*/  ISETP.GT.U32.AND P4, PT, R10, UR4, PT ;  /* 0x000000040a007c0c */ /* 0x020fe4000bf84070 */
[----:B------:R-:W-:-:S02]  /*0570*/  ISETP.GT.AND.EX P5, PT, R13, UR5, PT, P5 ;  /* 0x000000050d007c0c */ /* 0x000fc4000bfa4350 */
[----:B------:R-:W-:Y:S02]  /*0580*/  @P3 LEA R14, P6, R26, UR8, 0x3 ;  /* 0x000000081a0e3c11 */ /* 0x000fe4000f8c18ff */
[----:B------:R-:W-:Y:S02]  /*0590*/  ISETP.GT.AND.EX P4, PT, R11, UR5, PT, P4 ;  /* 0x000000050b007c0c */ /* 0x000fe4000bf84340 */
[----:B------:R-:W-:Y:S02]  /*05a0*/  SEL R12, R12, UR4, P5 ;  /* 0x000000040c0c7c07 */ /* 0x000fe4000a800000 */
[----:B------:R-:W-:Y:S02]  /*05b0*/  SEL R13, R13, UR5, P5 ;  /* 0x000000050d0d7c07 */ /* 0x000fe4000a800000 */
[----:B------:R-:W-:Y:S02]  /*05c0*/  @P3 LEA.HI.X R15, R26, UR9, R3, 0x3, P6 ;  /* 0x000000091a0f3c11 */ /* 0x000fe4000b0f1c03 */
[----:B------:R-:W-:-:S02]  /*05d0*/  SEL R10, R10, UR4, P4 ;  /* 0x000000040a0a7c07 */ /* 0x000fc4000a000000 */
[----:B------:R-:W-:Y:S01]  /*05e0*/  SEL R11, R11, UR5, P4 ;  /* 0x000000050b0b7c07 */ /* 0x000fe2000a000000 */
[----:B------:R2:W-:Y:S01]  /*05f0*/  @P0 STG.E.64 desc[UR14][R22.64], R8 ;  /* 0x0000000816000986 */ /* 0x0005e2000c101b0e */
[----:B------:R-:W-:-:S03]  /*0600*/  ISETP.GE.U32.AND P0, PT, R4, 0x10000, PT ;  /* 0x000100000400780c */ /* 0x000fc60003f06070 */
[----:B------:R2:W-:Y:S01]  /*0610*/  @P1 STG.E.64 desc[UR14][R24.64], R16 ;  /* 0x0000001018001986 */ /* 0x0005e2000c101b0e */
[----:B------:R-:W-:-:S03]  /*0620*/  ISETP.LT.U32.AND P1, PT, R4, UR13, PT ;  /* 0x0000000d04007c0c */ /* 0x000fc6000bf21070 */
[----:B------:R2:W-:Y:S04]  /*0630*/  @P2 STG.E.64 desc[UR14][R6.64], R12 ;  /* 0x0000000c06002986 */ /* 0x0005e8000c101b0e */
[----:B------:R2:W-:Y:S01]  /*0640*/  @P3 STG.E.64 desc[UR14][R14.64], R10 ;  /* 0x0000000a0e003986 */ /* 0x0005e2000c101b0e */
[C---:B------:R-:W-:Y:S02]  /*0650*/  ISETP.GE.U32.AND.EX P0, PT, R5.reuse, RZ, PT, P0 ;  /* 0x000000ff0500720c */ /* 0x040fe40003f06100 */
[----:B------:R-:W-:-:S13]  /*0660*/  ISETP.LT.AND.EX P1, PT, R5, UR10, PT, P1 ;  /* 0x0000000a05007c0c */ /* 0x000fda000bf21310 */
[----:B--2---:R-:W-:Y:S05]  /*0670*/  @!P0 BRA P1, `(.L_x_21) ;  /* 0xfffffff800d48947 */ /* 0x004fea000083ffff */
[----:B------:R-:W-:Y:S05]  /*0680*/  EXIT ;  /* 0x000000000000794d */ /* 0x000fea0003800000 */
.L_x_20:
        /* <DEDUP_REMOVED lines=8> */
.L_x_22:
[C---:B------:R-:W-:Y:S01]  /*0710*/  IMAD.SHL.U32 R2, R13.reuse, 0x20, RZ ;  /* 0x000000200d027824 */ /* 0x040fe200078e00ff */
[----:B------:R-:W-:-:S04]  /*0720*/  SHF.L.U64.HI R3, R13, 0x5, R0 ;  /* 0x000000050d037819 */ /* 0x000fc80000010200 */
[----:B------:R-:W-:-:S04]  /*0730*/  IADD3 R14, P0, R2, UR6, RZ ;  /* 0x00000006020e7c10 */ /* 0x000fc8000ff1e0ff */
[----:B------:R-:W-:-:S05]  /*0740*/  IADD3.X R15, R3, UR7, RZ, P0, !PT ;  /* 0x00000007030f7c10 */ /* 0x000fca00087fe4ff */
[----:B------:R-:W2:Y:S04]  /*0750*/  LDG.E.128 R8, desc[UR14][R14.64] ;  /* 0x0000000e0e087981 */ /* 0x000ea8000c1e1d00 */
[----:B------:R-:W3:Y:S01]  /*0760*/  LDG.E.128 R4, desc[UR14][R14.64+0x10] ;  /* 0x0000100e0e047981 */ /* 0x000ee2000c1e1d00 */
[----:B------:R-:W-:-:S04]  /*0770*/  IADD3 R2, P4, R2, UR8, RZ ;  /* 0x0000000802027c10 */ /* 0x000fc8000ff9e0ff */
[----:B------:R-:W-:Y:S02]  /*0780*/  IADD3.X R3, R3, UR9, RZ, P4, !PT ;  /* 0x0000000903037c10 */ /* 0x000fe4000a7fe4ff */
[----:B--2---:R-:W-:Y:S02]  /*0790*/  ISETP.GT.U32.AND P0, PT, R10, UR4, PT ;  /* 0x000000040a007c0c */ /* 0x004fe4000bf04070 */
[----:B------:R-:W-:Y:S02]  /*07a0*/  ISETP.GT.U32.AND P1, PT, R8, UR4, PT ;  /* 0x0000000408007c0c */ /* 0x000fe4000bf24070 */
[----:B------:R-:W-:Y:S02]  /*07b0*/  ISETP.GT.AND.EX P0, PT, R11, UR5, PT, P0 ;  /* 0x000000050b007c0c */ /* 0x000fe4000bf04300 */
[----:B---3--:R-:W-:Y:S02]  /*07c0*/  ISETP.GT.U32.AND P2, PT, R6, UR4, PT ;  /* 0x0000000406007c0c */ /* 0x008fe4000bf44070 */
[----:B------:R-:W-:-:S02]  /*07d0*/  SEL R16, R10, UR4, P0 ;  /* 0x000000040a107c07 */ /* 0x000fc40008000000 */
[----:B------:R-:W-:Y:S02]  /*07e0*/  SEL R17, R11, UR5, P0 ;  /* 0x000000050b117c07 */ /* 0x000fe40008000000 */
[C---:B------:R-:W-:Y:S02]  /*07f0*/  ISETP.GT.AND.EX P0, PT, R9.reuse, UR5, PT, P1 ;  /* 0x0000000509007c0c */ /* 0x040fe4000bf04310 */
[----:B------:R-:W-:Y:S02]  /*0800*/  ISETP.GT.U32.AND P3, PT, R4, UR4, PT ;  /* 0x0000000404007c0c */ /* 0x000fe4000bf64070 */
[----:B------:R-:W-:Y:S02]  /*0810*/  SEL R12, R8, UR4, P0 ;  /* 0x00000004080c7c07 */ /* 0x000fe40008000000 */
[----:B------:R-:W-:Y:S02]  /*0820*/  SEL R15, R9, UR5, P0 ;  /* 0x00000005090f7c07 */ /* 0x000fe40008000000 */
[----:B------:R-:W-:-:S02]  /*0830*/  ISETP.GT.AND.EX P1, PT, R7, UR5, PT, P2 ;  /* 0x0000000507007c0c */ /* 0x000fc4000bf24320 */
[----:B------:R-:W-:Y:S02]  /*0840*/  ISETP.GT.AND.EX P0, PT, R5, UR5, PT, P3 ;  /* 0x0000000505007c0c */ /* 0x000fe4000bf04330 */
[----:B------:R-:W-:Y:S01]  /*0850*/  SEL R10, R6, UR4, P1 ;  /* 0x00000004060a7c07 */ /* 0x000fe20008800000 */
[----:B------:R-:W-:Y:S01]  /*0860*/  IMAD.MOV.U32 R6, RZ, RZ, R16 ;  /* 0x000000ffff067224 */ /* 0x000fe200078e0010 */
[----:B------:R-:W-:Y:S01]  /*0870*/  SEL R11, R7, UR5, P1 ;  /* 0x00000005070b7c07 */ /* 0x000fe20008800000 */
[----:B------:R-:W-:Y:S01]  /*0880*/  IMAD.MOV.U32 R7, RZ, RZ, R17 ;  /* 0x000000ffff077224 */ /* 0x000fe200078e0011 */
[----:B------:R-:W-:Y:S01]  /*0890*/  SEL R8, R4, UR4, P0 ;  /* 0x0000000404087c07 */ /* 0x000fe20008000000 */
[----:B------:R-:W-:Y:S01]  /*08a0*/  IMAD.MOV.U32 R4, RZ, RZ, R12 ;  /* 0x000000ffff047224 */ /* 0x000fe200078e000c */
[----:B------:R-:W-:Y:S01]  /*08b0*/  SEL R9, R5, UR5, P0 ;  /* 0x0000000505097c07 */ /* 0x000fe20008000000 */
[----:B------:R-:W-:Y:S01]  /*08c0*/  IMAD.MOV.U32 R5, RZ, RZ, R15 ;  /* 0x000000ffff057224 */ /* 0x000fe200078e000f */
[----:B------:R-:W-:-:S04]  /*08d0*/  IADD3 R13, P0, R13, UR11, RZ ;  /* 0x0000000b0d0d7c10 */ /* 0x000fc8000ff1e0ff */
[----:B------:R0:W-:Y:S01]  /*08e0*/  STG.E.128 desc[UR14][R2.64], R4 ;  /* 0x0000000402007986 */ /* 0x0001e2000c101d0e */
[----:B------:R-:W-:Y:S01]  /*08f0*/  IMAD.X R0, RZ, RZ, R0, P0 ;  /* 0x000000ffff007224 */ /* 0x000fe200000e0600 */
[----:B------:R-:W-:-:S04]  /*0900*/  ISETP.LT.U32.AND P1, PT, R13, 0x4000, PT ;  /* 0x000040000d00780c */ /* 0x000fc80003f21070 */
        /* <DEDUP_REMOVED lines=12> */
.L_x_23:
        /* <DEDUP_REMOVED lines=11> */
.L_x_3931:


//--------------------- .text._ZN2at6native61_GLOBAL__N__44eb8e94_28_ForeachBinaryOpScalarList_cu_dda10a6925multi_tensor_apply_kernelINS1_28TensorListScalarListMetadataIiLi2EEENS1_25BinaryOpScalarListFunctorIiLi2ELi1ELi1EEEJNS0_7maximumIiEEEEEvT_T0_DpT1_ --------------------------
	.section	.text._ZN2at6native61_GLOBAL__N__44eb8e94_28_ForeachBinaryOpScalarList_cu_dda10a6925multi_tensor_apply_kernelINS1_28TensorListScalarListMetadataIiLi2EEENS1_25BinaryOpScalarListFunctorIiLi2ELi1ELi1EEEJNS0_7maximumIiEEEEEvT_T0_DpT1_,"ax",@progbits
	.align	128
.text._ZN2at6native61_GLOBAL__N__44eb8e94_28_ForeachBinaryOpScalarList_cu_dda10a6925multi_tensor_apply_kernelINS1_28TensorListScalarListMetadataIiLi2EEENS1_25BinaryOpScalarListFunctorIiLi2ELi1ELi1EEEJNS0_7maximumIiEEEEEvT_T0_DpT1_:
        .type           _ZN2at6native61_GLOBAL__N__44eb8e94_28_ForeachBinaryOpScalarList_cu_dda10a6925multi_tensor_apply_kernelINS1_28TensorListScalarListMetadataIiLi2EEENS1_25BinaryOpScalarListFunctorIiLi2ELi1ELi1EEEJNS0_7maximumIiEEEEEvT_T0_DpT1_,@function
        .size           _ZN2at6native61_GLOBAL__N__44eb8e94_28_ForeachBinaryOpScalarList_cu_dda10a6925multi_tensor_apply_kernelINS1_28TensorListScalarListMetadataIiLi2EEENS1_25BinaryOpScalarListFunctorIiLi2ELi1ELi1EEEJNS0_7maximumIiEEEEEvT_T0_DpT1_,(.L_x_3932 - _ZN2at6native61_GLOBAL__N__44eb8e94_28_ForeachBinaryOpScalarList_cu_dda10a6925multi_tensor_apply_kernelINS1_28TensorListScalarListMetadataIiLi2EEENS1_25BinaryOpScalarListFunctorIiLi2ELi1ELi1EEEJNS0_7maximumIiEEEEEvT_T0_DpT1_)
        .other          _ZN2at6native61_GLOBAL__N__44eb8e94_28_ForeachBinaryOpScalarList_cu_dda10a6925multi_tensor_apply_kernelINS1_28TensorListScalarListMetadataIiLi2EEENS1_25BinaryOpScalarListFunctorIiLi2ELi1ELi1EEEJNS0_7maximumIiEEEEEvT_T0_DpT1_,@"STO_CUDA_ENTRY STV_DEFAULT"
_ZN2at6native61_GLOBAL__N__44eb8e94_28_ForeachBinaryOpScalarList_cu_dda10a6925multi_tensor_apply_kernelINS1_28TensorListScalarListMetadataIiLi2EEENS1_25BinaryOpScalarListFunctorIiLi2ELi1ELi1EEEJNS0_7maximumIiEEEEEvT_T0_DpT1_:
        /* <DEDUP_REMOVED lines=29> */
.L_x_25:
[----:B-1----:R-:W-:Y:S01]  /*01d0*/  IADD3 R11, P0, R4, R8, RZ ;  /* 0x00000008040b7210 */ /* 0x002fe20007f1e0ff */
[C---:B--2---:R-:W-:Y:S02]  /*01e0*/  IMAD R22, R5.reuse, 0x3, RZ ;  /* 0x0000000305167824 */ /* 0x044fe400078e02ff */
[----:B------:R-:W-:Y:S01]  /*01f0*/  IMAD.MOV.U32 R6, RZ, RZ, RZ ;  /* 0x000000ffff067224 */ /* 0x000fe200078e00ff */
[-C--:B------:R-:W-:Y:S01]  /*0200*/  IADD3 R24, P3, R5, R11.reuse, RZ ;  /* 0x0000000b05187210 */ /* 0x080fe20007f7e0ff */
[----:B------:R-:W-:Y:S01]  /*0210*/  IMAD.X R10, RZ, RZ, R9, P0 ;  /* 0x000000ffff0a7224 */ /* 0x000fe200000e0609 */
[----:B------:R-:W-:Y:S02]  /*0220*/  ISETP.GE.U32.AND P1, PT, R11, 0x10000, PT ;  /* 0x000100000b00780c */ /* 0x000fe40003f26070 */
[----:B------:R-:W-:Y:S01]  /*0230*/  LEA R7, P4, R5, R11, 0x1 ;  /* 0x0000000b05077211 */ /* 0x000fe200078808ff */
[----:B------:R-:W-:Y:S01]  /*0240*/  IMAD.X R19, RZ, RZ, R10, P3 ;  /* 0x000000ffff137224 */ /* 0x000fe200018e060a */
[----:B------:R-:W-:-:S02]  /*0250*/  ISETP.LT.U32.AND P0, PT, R11, R2, PT ;  /* 0x000000020b00720c */ /* 0x000fc40003f01070 */
[----:B------:R-:W-:Y:S01]  /*0260*/  ISETP.GE.U32.AND.EX P1, PT, R10, RZ, PT, P1 ;  /* 0x000000ff0a00720c */ /* 0x000fe20003f26110 */
[----:B------:R-:W-:Y:S01]  /*0270*/  IMAD.X R20, RZ, RZ, R10, P4 ;  /* 0x000000ffff147224 */ /* 0x000fe200020e060a */
[----:B------:R-:W-:Y:S02]  /*0280*/  ISETP.GE.U32.AND P2, PT, R24, 0x10000, PT ;  /* 0x000100001800780c */ /* 0x000fe40003f46070 */
[----:B------:R-:W-:Y:S02]  /*0290*/  ISETP.LT.AND.EX P1, PT, R10, R3, !P1, P0 ;  /* 0x000000030a00720c */ /* 0x000fe40004f21300 */
[----:B------:R-:W-:Y:S02]  /*02a0*/  ISETP.GE.U32.AND P3, PT, R7, 0x10000, PT ;  /* 0x000100000700780c */ /* 0x000fe40003f66070 */
[----:B------:R-:W-:Y:S02]  /*02b0*/  ISETP.LT.U32.AND P0, PT, R24, R2, PT ;  /* 0x000000021800720c */ /* 0x000fe40003f01070 */
[----:B------:R-:W-:-:S02]  /*02c0*/  ISETP.GE.U32.AND.EX P2, PT, R19, RZ, PT, P2 ;  /* 0x000000ff1300720c */ /* 0x000fc40003f46120 */
[----:B------:R-:W-:Y:S02]  /*02d0*/  IADD3 R22, P5, R22, R11, RZ ;  /* 0x0000000b16167210 */ /* 0x000fe40007fbe0ff */
[----:B------:R-:W-:Y:S02]  /*02e0*/  ISETP.LT.U32.AND P4, PT, R7, R2, PT ;  /* 0x000000020700720c */ /* 0x000fe40003f81070 */
[----:B------:R-:W-:Y:S01]  /*02f0*/  ISETP.GE.U32.AND.EX P3, PT, R20, RZ, PT, P3 ;  /* 0x000000ff1400720c */ /* 0x000fe20003f66130 */
[----:B------:R-:W-:Y:S01]  /*0300*/  IMAD.X R23, RZ, RZ, R10, P5 ;  /* 0x000000ffff177224 */ /* 0x000fe200028e060a */
[-C--:B------:R-:W-:Y:S02]  /*0310*/  ISETP.LT.AND.EX P0, PT, R19, R3.reuse, !P2, P0 ;  /* 0x000000031300720c */ /* 0x080fe40005701300 */
[----:B------:R-:W-:Y:S02]  /*0320*/  ISETP.GE.U32.AND P2, PT, R22, 0x10000, PT ;  /* 0x000100001600780c */ /* 0x000fe40003f46070 */
[----:B------:R-:W-:-:S02]  /*0330*/  ISETP.LT.AND.EX P4, PT, R20, R3, !P3, P4 ;  /* 0x000000031400720c */ /* 0x000fc40005f81340 */
[----:B------:R-:W-:Y:S02]  /*0340*/  ISETP.LT.U32.AND P3, PT, R22, R2, PT ;  /* 0x000000021600720c */ /* 0x000fe40003f61070 */
[----:B------:R-:W-:Y:S02]  /*0350*/  ISETP.GE.U32.AND.EX P2, PT, R23, RZ, PT, P2 ;  /* 0x000000ff1700720c */ /* 0x000fe40003f46120 */
[-C--:B------:R-:W-:Y:S02]  /*0360*/  @P1 LEA R28, P5, R11, R12.reuse, 0x2 ;  /* 0x0000000c0b1c1211 */ /* 0x080fe400078a10ff */
[----:B------:R-:W-:Y:S02]  /*0370*/  ISETP.LT.AND.EX P2, PT, R23, R3, !P2, P3 ;  /* 0x000000031700720c */ /* 0x000fe40005741330 */
[-C--:B------:R-:W-:Y:S02]  /*0380*/  @P1 LEA.HI.X R29, R11, R13.reuse, R10, 0x2, P5 ;  /* 0x0000000d0b1d1211 */ /* 0x080fe400028f140a */
[CC--:B------:R-:W-:Y:S01]  /*0390*/  @P0 LEA R16, P5, R24.reuse, R12.reuse, 0x2 ;  /* 0x0000000c18100211 */ /* 0x0c0fe200078a10ff */
[----:B------:R-:W-:Y:S01]  /*03a0*/  IMAD.MOV.U32 R21, RZ, RZ, RZ ;  /* 0x000000ffff157224 */ /* 0x000fe200078e00ff */
[C---:B------:R-:W-:Y:S01]  /*03b0*/  @P4 LEA R26, P3, R7.reuse, R12, 0x2 ;  /* 0x0000000c071a4211 */ /* 0x040fe200078610ff */
[----:B------:R-:W-:Y:S01]  /*03c0*/  IMAD.MOV.U32 R25, RZ, RZ, RZ ;  /* 0x000000ffff197224 */ /* 0x000fe200078e00ff */
[-C--:B------:R-:W-:Y:S01]  /*03d0*/  @P0 LEA.HI.X R17, R24, R13.reuse, R19, 0x2, P5 ;  /* 0x0000000d18110211 */ /* 0x080fe200028f1413 */
[----:B------:R-:W0:Y:S01]  /*03e0*/  @P1 LDG.E R6, desc[UR4][R28.64] ;  /* 0x000000041c061981 */ /* 0x000e22000c1e1900 */
[----:B------:R-:W-:-:S03]  /*03f0*/  @P4 LEA.HI.X R27, R7, R13, R20, 0x2, P3 ;  /* 0x0000000d071b4211 */ /* 0x000fc600018f1414 */
[----:B------:R1:W2:Y:S04]  /*0400*/  @P0 LDG.E R21, desc[UR4][R16.64] ;  /* 0x0000000410150981 */ /* 0x0002a8000c1e1900 */
[----:B------:R3:W4:Y:S01]  /*0410*/  @P4 LDG.E R25, desc[UR4][R26.64] ;  /* 0x000000041a194981 */ /* 0x000722000c1e1900 */
[----:B-1----:R-:W-:Y:S01]  /*0420*/  @P2 LEA R16, P3, R22, R12, 0x2 ;  /* 0x0000000c16102211 */ /* 0x002fe200078610ff */
[----:B---3--:R-:W-:-:S03]  /*0430*/  IMAD.MOV.U32 R26, RZ, RZ, RZ ;  /* 0x000000ffff1a7224 */ /* 0x008fc600078e00ff */
[----:B------:R-:W-:-:S05]  /*0440*/  @P2 LEA.HI.X R17, R22, R13, R23, 0x2, P3 ;  /* 0x0000000d16112211 */ /* 0x000fca00018f1417 */
[----:B------:R1:W3:Y:S01]  /*0450*/  @P2 LDG.E R26, desc[UR4][R16.64] ;  /* 0x00000004101a2981 */ /* 0x0002e2000c1e1900 */
[----:B------:R-:W-:-:S04]  /*0460*/  @P0 LEA R18, P5, R24, R14, 0x2 ;  /* 0x0000000e18120211 */ /* 0x000fc800078a10ff */
[----:B------:R-:W-:Y:S02]  /*0470*/  @P0 LEA.HI.X R19, R24, R15, R19, 0x2, P5 ;  /* 0x0000000f18130211 */ /* 0x000fe400028f1413 */
[----:B-1----:R-:W-:-:S04]  /*0480*/  @P1 LEA R16, P3, R11, R14, 0x2 ;  /* 0x0000000e0b101211 */ /* 0x002fc800078610ff */
[-C--:B------:R-:W-:Y:S02]  /*0490*/  @P1 LEA.HI.X R17, R11, R15.reuse, R10, 0x2, P3 ;  /* 0x0000000f0b111211 */ /* 0x080fe400018f140a */
[CC--:B------:R-:W-:Y:S02]  /*04a0*/  @P4 LEA R28, P3, R7.reuse, R14.reuse, 0x2 ;  /* 0x0000000e071c4211 */ /* 0x0c0fe400078610ff */
[C---:B------:R-:W-:Y:S02]  /*04b0*/  @P2 LEA R10, P5, R22.reuse, R14, 0x2 ;  /* 0x0000000e160a2211 */ /* 0x040fe400078a10ff */
[-C--:B------:R-:W-:Y:S01]  /*04c0*/  @P4 LEA.HI.X R29, R7, R15.reuse, R20, 0x2, P3 ;  /* 0x0000000f071d4211 */ /* 0x080fe200018f1414 */
[----:B------:R-:W-:Y:S01]  /*04d0*/  IMAD.WIDE.U32 R8, R5, 0x4, R8 ;  /* 0x0000000405087825 */ /* 0x000fe200078e0008 */
[----:B------:R-:W-:Y:S02]  /*04e0*/  @P2 LEA.HI.X R11, R22, R15, R23, 0x2, P5 ;  /* 0x0000000f160b2211 */ /* 0x000fe400028f1417 */
[----:B0-----:R-:W-:-:S02]  /*04f0*/  VIMNMX R6, R0, R6, !PT ;  /* 0x0000000600067248 */ /* 0x001fc40007fe0100 */
[----:B--2---:R-:W-:-:S03]  /*0500*/  VIMNMX R21, R0, R21, !PT ;  /* 0x0000001500157248 */ /* 0x004fc60007fe0100 */
[----:B------:R0:W-:Y:S01]  /*0510*/  @P1 STG.E desc[UR4][R16.64], R6 ;  /* 0x0000000610001986 */ /* 0x0001e2000c101904 */
[----:B----4-:R-:W-:-:S03]  /*0520*/  VIMNMX R25, R0, R25, !PT ;  /* 0x0000001900197248 */ /* 0x010fc60007fe0100 */
[----:B------:R0:W-:Y:S01]  /*0530*/  @P0 STG.E desc[UR4][R18.64], R21 ;  /* 0x0000001512000986 */ /* 0x0001e2000c101904 */
[----:B------:R-:W-:-:S03]  /*0540*/  ISETP.GE.U32.AND P0, PT, R8, 0x10000, PT ;  /* 0x000100000800780c */ /* 0x000fc60003f06070 */
[----:B------:R0:W-:Y:S01]  /*0550*/  @P4 STG.E desc[UR4][R28.64], R25 ;  /* 0x000000191c004986 */ /* 0x0001e2000c101904 */
[----:B------:R-:W-:Y:S02]  /*0560*/  ISETP.LT.U32.AND P1, PT, R8, R2, PT ;  /* 0x000000020800720c */ /* 0x000fe40003f21070 */
[----:B---3--:R-:W-:-:S05]  /*0570*/  VIMNMX R7, R0, R26, !PT ;  /* 0x0000001a00077248 */ /* 0x008fca0007fe0100 */
[----:B------:R0:W-:Y:S01]  /*0580*/  @P2 STG.E desc[UR4][R10.64], R7 ;  /* 0x000000070a002986 */ /* 0x0001e2000c101904 */
[C---:B------:R-:W-:Y:S02]  /*0590*/  ISETP.GE.U32.AND.EX P0, PT, R9.reuse, RZ, PT, P0 ;  /* 0x000000ff0900720c */ /* 0x040fe40003f06100 */
[----:B------:R-:W-:-:S13]  /*05a0*/  ISETP.LT.AND.EX P1, PT, R9, R3, PT, P1 ;  /* 0x000000030900720c */ /* 0x000fda0003f21310 */
[----:B0-----:R-:W-:Y:S05]  /*05b0*/  @!P0 BRA P1, `(.L_x_25) ;  /* 0xfffffffc00048947 */ /* 0x001fea000083ffff */
[----:B------:R-:W-:Y:S05]  /*05c0*/  EXIT ;  /* 0x000000000000794d */ /* 0x000fea0003800000 */
.L_x_24:
        /* <DEDUP_REMOVED lines=8> */
.L_x_26:
[C---:B-1----:R-:W-:Y:S01]  /*0650*/  IMAD.SHL.U32 R11, R16.reuse, 0x10, RZ ;  /* 0x00000010100b7824 */ /* 0x042fe200078e00ff */
[----:B------:R-:W-:-:S04]  /*0660*/  SHF.L.U64.HI R17, R16, 0x4, R19 ;  /* 0x0000000410117819 */ /* 0x000fc80000010213 */
[----:B------:R-:W-:-:S05]  /*0670*/  IADD3 R8, P0, R12, R11, RZ ;  /* 0x0000000b0c087210 */ /* 0x000fca0007f1e0ff */
[----:B------:R-:W-:-:S05]  /*0680*/  IMAD.X R9, R13, 0x1, R17, P0 ;  /* 0x000000010d097824 */ /* 0x000fca00000e0611 */
[----:B------:R1:W0:Y:S01]  /*0690*/  LDG.E.128 R4, desc[UR4][R8.64] ;  /* 0x0000000408047981 */ /* 0x000222000c1e1d00 */
[----:B------:R-:W-:-:S05]  /*06a0*/  IADD3 R10, P0, R14, R11, RZ ;  /* 0x0000000b0e0a7210 */ /* 0x000fca0007f1e0ff */
[----:B------:R-:W-:Y:S01]  /*06b0*/  IMAD.X R11, R15, 0x1, R17, P0 ;  /* 0x000000010f0b7824 */ /* 0x000fe200000e0611 */
[----:B------:R-:W-:-:S04]  /*06c0*/  IADD3 R16, P0, R16, UR6, RZ ;  /* 0x0000000610107c10 */ /* 0x000fc8000ff1e0ff */
[C---:B------:R-:W-:Y:S01]  /*06d0*/  ISETP.LT.U32.AND P1, PT, R16.reuse, 0x4000, PT ;  /* 0x000040001000780c */ /* 0x040fe20003f21070 */
[----:B------:R-:W-:Y:S02]  /*06e0*/  IMAD.SHL.U32 R17, R16, 0x4, RZ ;  /* 0x0000000410117824 */ /* 0x000fe400078e00ff */
[----:B------:R-:W-:-:S03]  /*06f0*/  IMAD.X R19, RZ, RZ, R19, P0 ;  /* 0x000000ffff137224 */ /* 0x000fc600000e0613 */
[----:B------:R-:W-:Y:S02]  /*0700*/  ISETP.GE.U32.AND P0, PT, R17, R2, PT ;  /* 0x000000021100720c */ /* 0x000fe40003f06070 */
[----:B-1----:R-:W-:Y:S02]  /*0710*/  SHF.L.U64.HI R8, R16, 0x2, R19 ;  /* 0x0000000210087819 */ /* 0x002fe40000010213 */
[----:B------:R-:W-:Y:S02]  /*0720*/  ISETP.LT.U32.AND.EX P1, PT, R19, RZ, PT, P1 ;  /* 0x000000ff1300720c */ /* 0x000fe40003f21110 */
[----:B------:R-:W-:Y:S02]  /*0730*/  ISETP.GE.AND.EX P0, PT, R8, R3, PT, P0 ;  /* 0x000000030800720c */ /* 0x000fe40003f06300 */
[C---:B0-----:R-:W-:Y:S02]  /*0740*/  VIMNMX R7, R0.reuse, R7, !PT ;  /* 0x0000000700077248 */ /* 0x041fe40007fe0100 */
[----:B------:R-:W-:-:S02]  /*0750*/  VIMNMX R6, R0, R6, !PT ;  /* 0x0000000600067248 */ /* 0x000fc40007fe0100 */
[C---:B------:R-:W-:Y:S02]  /*0760*/  VIMNMX R5, R0.reuse, R5, !PT ;  /* 0x0000000500057248 */ /* 0x040fe40007fe0100 */
[----:B------:R-:W-:-:S05]  /*0770*/  VIMNMX R4, R0, R4, !PT ;  /* 0x0000000400047248 */ /* 0x000fca0007fe0100 */
[----:B------:R1:W-:Y:S01]  /*0780*/  STG.E.128 desc[UR4][R10.64], R4 ;  /* 0x000000040a007986 */ /* 0x0003e2000c101d04 */
[----:B------:R-:W-:Y:S05]  /*0790*/  @!P0 BRA P1, `(.L_x_26) ;  /* 0xfffffffc00ac8947 */ /* 0x000fea000083ffff */
[----:B------:R-:W-:Y:S05]  /*07a0*/  EXIT ;  /* 0x000000000000794d */ /* 0x000fea0003800000 */
.L_x_27:
        /* <DEDUP_REMOVED lines=13> */
.L_x_3932:


//--------------------- .text._ZN2at6native61_GLOBAL__N__44eb8e94_28_ForeachBinaryOpScalarList_cu_dda10a6925multi_tensor_apply_kernelINS1_28TensorListScalarListMetadataIaLi2EEENS1_25BinaryOpScalarListFunctorIaLi2ELi1ELi1EEEJNS0_7maximumIaEEEEEvT_T0_DpT1_ --------------------------
	.section	.text._ZN2at6native61_GLOBAL__N__44eb8e94_28_ForeachBinaryOpScalarList_cu_dda10a6925multi_tensor_apply_kernelINS1_28TensorListScalarListMetadataIaLi2EEENS1_25BinaryOpScalarListFunctorIaLi2ELi1ELi1EEEJNS0_7maximumIaEEEEEvT_T0_DpT1_,"ax",@progbits
	.align	128
.text._ZN2at6native61_GLOBAL__N__44eb8e94_28_ForeachBinaryOpScalarList_cu_dda10a6925multi_tensor_apply_kernelINS1_28TensorListScalarListMetadataIaLi2EEENS1_25BinaryOpScalarListFunctorIaLi2ELi1ELi1EEEJNS0_7maximumIaEEEEEvT_T0_DpT1_:
        .type           _ZN2at6native61_GLOBAL__N__44eb8e94_28_ForeachBinaryOpScalarList_cu_dda10a6925multi_tensor_apply_kernelINS1_28TensorListScalarListMetadataIaLi2EEENS1_25BinaryOpScalarListFunctorIaLi2ELi1ELi1EEEJNS0_7maximumIaEEEEEvT_T0_DpT1_,@function
        .size           _ZN2at6native61_GLOBAL__N__44eb8e94_28_ForeachBinaryOpScalarList_cu_dda10a6925multi_tensor_apply_kernelINS1_28TensorListScalarListMetadataIaLi2EEENS1_25BinaryOpScalarListFunctorIaLi2ELi1ELi1EEEJNS0_7maximumIaEEEEEvT_T0_DpT1_,(.L_x_3933 - _ZN2at6native61_GLOBAL__N__44eb8e94_28_ForeachBinaryOpScalarList_cu_dda10a6925multi_tensor_apply_kernelINS1_28TensorListScalarListMetadataIaLi2EEENS1_25BinaryOpScalarListFunctorIaLi2ELi1ELi1EEEJNS0_7maximumIaEEEEEvT_T0_DpT1_)
        .other          _ZN2at6native61_GLOBAL__N__44eb8e94_28_ForeachBinaryOpScalarList_cu_dda10a6925multi_tensor_apply_kernelINS1_28TensorListScalarListMetadataIaLi2EEENS1_25BinaryOpScalarListFunctorIaLi2ELi1ELi1EEEJNS0_7maximumIaEEEEEvT_T0_DpT1_,@"STO_CUDA_ENTRY STV_DEFAULT"
_ZN2at6native61_GLOBAL__N__44eb8e94_28_ForeachBinaryOpScalarList_cu_dda10a6925multi_tensor_apply_kernelINS1_28TensorListScalarListMetadataIaLi2EEENS1_25BinaryOpScalarListFunctorIaLi2ELi1ELi1EEEJNS0_7maximumIaEEEEEvT_T0_DpT1_:
[----:B------:R-:W-:Y:S01]  /*0000*/  LDC R1, c[0x0][0x28] ;  /* 0x00000a00ff017b82 */ /* 0x000fe20000000800 */
[----:B------:R-:W0:Y:S01]  /*0010*/  S2R R3, SR_CTAID.X ;  /* 0x0000000000037919 */ /* 0x000e220000002500 */
[----:B------:R-:W-:Y:S01]  /*0020*/  IMAD.MOV.U32 R4, RZ, RZ, 0x780 ;  /* 0x00000780ff047424 */ /* 0x000fe200078e00ff */
[----:B------:R-:W-:-:S05]  /*0030*/  ULDC.64 UR4, c[0x0][0x208] ;  /* 0x0000820000047ab9 */ /* 0x000fca0000000a00 */
[----:B0-----:R-:W0:Y:S01]  /*0040*/  LDC.U8 R0, c[0x0][R3+0x850] ;  /* 0x0002140003007b82 */ /* 0x001e220000000000 */
[----:B------:R-:W-:-:S07]  /*0050*/  IMAD R4, R3, 0x4, R4 ;  /* 0x0000000403047824 */ /* 0x000fce00078e0204 */
[----:B------:R-:W1:Y:S01]  /*0060*/  LDC R4, c[0x0][R4+0x210] ;  /* 0x0000840004047b82 */ /* 0x000e620000000800 */
[C---:B0-----:R-:W-:Y:S01]  /*0070*/  IMAD.SHL.U32 R2, R0.reuse, 0x8, RZ ;  /* 0x0000000800027824 */ /* 0x041fe200078e00ff */
[----:B------:R-:W-:-:S06]  /*0080*/  LOP3.LUT R0, R0, 0xff, RZ, 0xc0, !PT ;  /* 0x000000ff00007812 */ /* 0x000fcc00078ec0ff */
[----:B------:R-:W0:Y:S01]  /*0090*/  LDC.64 R6, c[0x0][R2+0x210] ;  /* 0x0000840002067b82 */ /* 0x000e220000000a00 */
[----:B-1----:R-:W-:-:S07]  /*00a0*/  IMAD.WIDE R8, R4, 0x10000, RZ ;  /* 0x0001000004087825 */ /* 0x002fce00078e02ff */
[----:B------:R-:W1:Y:S08]  /*00b0*/  LDC.64 R10, c[0x0][R2+0x410] ;  /* 0x00010400020a7b82 */ /* 0x000e700000000a00 */
[----:B------:R-:W2:Y:S01]  /*00c0*/  LDC.64 R12, c[0x0][R2+0x610] ;  /* 0x00018400020c7b82 */ /* 0x000ea20000000a00 */
[----:B0-----:R-:W-:-:S07]  /*00d0*/  IADD3 R3, P1, R8, R6, RZ ;  /* 0x0000000608037210 */ /* 0x001fce0007f3e0ff */
[----:B------:R-:W0:Y:S01]  /*00e0*/  LDC.S8 R0, c[0x0][R0+0x810] ;  /* 0x0002040000007b82 */ /* 0x000e220000000200 */
[----:B------:R-:W-:Y:S01]  /*00f0*/  IMAD.X R7, R9, 0x1, R7, P1 ;  /* 0x0000000109077824 */ /* 0x000fe200008e0607 */
[C---:B-1----:R-:W-:Y:S02]  /*0100*/  IADD3 R6, P2, R8.reuse, R10, RZ ;  /* 0x0000000a08067210 */ /* 0x042fe40007f5e0ff */
[----:B--2---:R-:W-:-:S03]  /*0110*/  IADD3 R5, P3, -R8, R12, RZ ;  /* 0x0000000c08057210 */ /* 0x004fc60007f7e1ff */
[----:B------:R-:W-:Y:S01]  /*0120*/  IMAD.X R8, R9, 0x1, R11, P2 ;  /* 0x0000000109087824 */ /* 0x000fe200010e060b */
[----:B------:R-:W-:Y:S01]  /*0130*/  LOP3.LUT R4, R5, R6, R3, 0xfe, !PT ;  /* 0x0000000605047212 */ /* 0x000fe200078efe03 */
[----:B------:R-:W-:-:S03]  /*0140*/  IMAD.X R9, R13, 0x1, ~R9, P3 ;  /* 0x000000010d097824 */ /* 0x000fc600018e0e09 */
[----:B------:R-:W-:-:S13]  /*0150*/  LOP3.LUT P0, RZ, R4, 0x3, RZ, 0xc0, !PT ;  /* 0x0000000304ff7812 */ /* 0x000fda000780c0ff */
[----:B------:R-:W-:Y:S05]  /*0160*/  @!P0 BRA `(.L_x_28) ;  /* 0x0000000400388947 */ /* 0x000fea0003800000 */
[----:B------:R-:W-:-:S04]  /*0170*/  ISETP.GE.U32.AND P0, PT, R5, 0x1, PT ;  /* 0x000000010500780c */ /* 0x000fc80003f06070 */
[----:B------:R-:W-:-:S13]  /*0180*/  ISETP.GE.AND.EX P0, PT, R9, RZ, PT, P0 ;  /* 0x000000ff0900720c */ /* 0x000fda0003f06300 */
[----:B------:R-:W-:Y:S05]  /*0190*/  @!P0 EXIT ;  /* 0x000000000000894d */ /* 0x000fea0003800000 */
[----:B------:R-:W1:Y:S01]  /*01a0*/  S2R R10, SR_TID.X ;  /* 0x00000000000a7919 */ /* 0x000e620000002100 */
[----:B------:R-:W2:Y:S01]  /*01b0*/  LDC R11, c[0x0][RZ] ;  /* 0x00000000ff0b7b82 */ /* 0x000ea20000000800 */
[----:B------:R-:W-:-:S07]  /*01c0*/  CS2R R18, SRZ ;  /* 0x0000000000127805 */ /* 0x000fce000001ff00 */
.L_x_29:
[----:B-1----:R-:W-:Y:S01]  /*01d0*/  IADD3 R15, P1, R10, R18, RZ ;  /* 0x000000120a0f7210 */ /* 0x002fe20007f3e0ff */
[----:B--2---:R-:W-:Y:S01]  /*01e0*/  IMAD R26, R11, 0x3, RZ ;  /* 0x000000030b1a7824 */ /* 0x004fe200078e02ff */
[----:B------:R-:W-:Y:S02]  /*01f0*/  PRMT R4, RZ, 0x7610, R4 ;  /* 0x00007610ff047816 */ /* 0x000fe40000000004 */
[----:B------:R-:W-:Y:S01]  /*0200*/  ISETP.GE.U32.AND P0, PT, R15, 0x10000, PT ;  /* 0x000100000f00780c */ /* 0x000fe20003f06070 */
[----:B------:R-:W-:Y:S01]  /*0210*/  IMAD.X R28, RZ, RZ, R19, P1 ;  /* 0x000000ffff1c7224 */ /* 0x000fe200008e0613 */
[----:B------:R-:W-:Y:S02]  /*0220*/  IADD3 R13, P3, R11, R15, RZ ;  /* 0x0000000f0b0d7210 */ /* 0x000fe40007f7e0ff */
[----:B------:R-:W-:Y:S02]  /*0230*/  ISETP.LT.U32.AND P1, PT, R15, R5, PT ;  /* 0x000000050f00720c */ /* 0x000fe40003f21070 */
[----:B------:R-:W-:Y:S01]  /*0240*/  ISETP.GE.U32.AND.EX P0, PT, R28, RZ, PT, P0 ;  /* 0x000000ff1c00720c */ /* 0x000fe20003f06100 */
[----:B------:R-:W-:Y:S01]  /*0250*/  IMAD.X R14, RZ, RZ, R28, P3 ;  /* 0x000000ffff0e7224 */ /* 0x000fe200018e061c */
[----:B------:R-:W-:-:S02]  /*0260*/  LEA R22, P4, R11, R15, 0x1 ;  /* 0x0000000f0b167211 */ /* 0x000fc400078808ff */
[C---:B------:R-:W-:Y:S02]  /*0270*/  ISETP.GE.U32.AND P2, PT, R13.reuse, 0x10000, PT ;  /* 0x000100000d00780c */ /* 0x040fe40003f46070 */
[----:B------:R-:W-:Y:S01]  /*0280*/  ISETP.LT.AND.EX P0, PT, R28, R9, !P0, P1 ;  /* 0x000000091c00720c */ /* 0x000fe20004701310 */
[----:B------:R-:W-:Y:S01]  /*0290*/  IMAD.X R12, RZ, RZ, R28, P4 ;  /* 0x000000ffff0c7224 */ /* 0x000fe200020e061c */
[----:B------:R-:W-:Y:S02]  /*02a0*/  ISETP.LT.U32.AND P1, PT, R13, R5, PT ;  /* 0x000000050d00720c */ /* 0x000fe40003f21070 */
[----:B------:R-:W-:Y:S02]  /*02b0*/  ISETP.GE.U32.AND.EX P2, PT, R14, RZ, PT, P2 ;  /* 0x000000ff0e00720c */ /* 0x000fe40003f46120 */
[----:B------:R-:W-:Y:S02]  /*02c0*/  ISETP.GE.U32.AND P3, PT, R22, 0x10000, PT ;  /* 0x000100001600780c */ /* 0x000fe40003f66070 */
[----:B------:R-:W-:-:S02]  /*02d0*/  IADD3 R26, P5, R26, R15, RZ ;  /* 0x0000000f1a1a7210 */ /* 0x000fc40007fbe0ff */
[----:B------:R-:W-:Y:S02]  /*02e0*/  ISETP.LT.AND.EX P1, PT, R14, R9, !P2, P1 ;  /* 0x000000090e00720c */ /* 0x000fe40005721310 */
[----:B------:R-:W-:Y:S01]  /*02f0*/  ISETP.LT.U32.AND P4, PT, R22, R5, PT ;  /* 0x000000051600720c */ /* 0x000fe20003f81070 */
[----:B------:R-:W-:Y:S01]  /*0300*/  IMAD.X R24, RZ, RZ, R28, P5 ;  /* 0x000000ffff187224 */ /* 0x000fe200028e061c */
[C---:B------:R-:W-:Y:S02]  /*0310*/  ISETP.GE.U32.AND.EX P3, PT, R12.reuse, RZ, PT, P3 ;  /* 0x000000ff0c00720c */ /* 0x040fe40003f66130 */
[----:B------:R-:W-:Y:S02]  /*0320*/  @P0 IADD3 R16, P5, R15, R3, RZ ;  /* 0x000000030f100210 */ /* 0x000fe40007fbe0ff */
[----:B------:R-:W-:Y:S02]  /*0330*/  ISETP.LT.AND.EX P4, PT, R12, R9, !P3, P4 ;  /* 0x000000090c00720c */ /* 0x000fe40005f81340 */
[----:B------:R-:W-:Y:S01]  /*0340*/  ISETP.GE.U32.AND P2, PT, R26, 0x10000, PT ;  /* 0x000100001a00780c */ /* 0x000fe20003f46070 */
[----:B------:R-:W-:Y:S01]  /*0350*/  @P0 IMAD.X R17, R28, 0x1, R7, P5 ;  /* 0x000000011c110824 */ /* 0x000fe200028e0607 */
[----:B------:R-:W-:-:S02]  /*0360*/  ISETP.LT.U32.AND P3, PT, R26, R5, PT ;  /* 0x000000051a00720c */ /* 0x000fc40003f61070 */
[C---:B------:R-:W-:Y:S02]  /*0370*/  ISETP.GE.U32.AND.EX P2, PT, R24.reuse, RZ, PT, P2 ;  /* 0x000000ff1800720c */ /* 0x040fe40003f46120 */
[----:B------:R-:W-:Y:S01]  /*0380*/  @P1 IADD3 R20, P5, R13, R3, RZ ;  /* 0x000000030d141210 */ /* 0x000fe20007fbe0ff */
[----:B------:R1:W2:Y:S01]  /*0390*/  @P0 LDG.E.U8 R4, desc[UR4][R16.64] ;  /* 0x0000000410040981 */ /* 0x0002a2000c1e1100 */
[----:B------:R-:W-:Y:S02]  /*03a0*/  ISETP.LT.AND.EX P2, PT, R24, R9, !P2, P3 ;  /* 0x000000091800720c */ /* 0x000fe40005741330 */
[----:B------:R-:W-:Y:S01]  /*03b0*/  PRMT R2, RZ, 0x7610, R2 ;  /* 0x00007610ff027816 */ /* 0x000fe20000000002 */
[----:B------:R-:W-:Y:S01]  /*03c0*/  @P1 IMAD.X R21, R14, 0x1, R7, P5 ;  /* 0x000000010e151824 */ /* 0x000fe200028e0607 */
[----:B------:R-:W-:-:S04]  /*03d0*/  PRMT R25, RZ, 0x7610, R25 ;  /* 0x00007610ff197816 */ /* 0x000fc80000000019 */
[----:B------:R3:W4:Y:S01]  /*03e0*/  @P1 LDG.E.U8 R2, desc[UR4][R20.64] ;  /* 0x0000000414021981 */ /* 0x000722000c1e1100 */
[----:B-1----:R-:W-:-:S05]  /*03f0*/  @P4 IADD3 R16, P3, R22, R3, RZ ;  /* 0x0000000316104210 */ /* 0x002fca0007f7e0ff */
[----:B------:R-:W-:-:S05]  /*0400*/  @P4 IMAD.X R17, R12, 0x1, R7, P3 ;  /* 0x000000010c114824 */ /* 0x000fca00018e0607 */
[----:B------:R1:W5:Y:S01]  /*0410*/  @P4 LDG.E.U8 R25, desc[UR4][R16.64] ;  /* 0x0000000410194981 */ /* 0x000362000c1e1100 */
[----:B---3--:R-:W-:Y:S02]  /*0420*/  @P2 IADD3 R20, P3, R26, R3, RZ ;  /* 0x000000031a142210 */ /* 0x008fe40007f7e0ff */
[----:B------:R-:W-:-:S03]  /*0430*/  PRMT R23, RZ, 0x7610, R23 ;  /* 0x00007610ff177816 */ /* 0x000fc60000000017 */
[----:B------:R-:W-:-:S05]  /*0440*/  @P2 IMAD.X R21, R24, 0x1, R7, P3 ;  /* 0x0000000118152824 */ /* 0x000fca00018e0607 */
[----:B------:R0:W3:Y:S01]  /*0450*/  @P2 LDG.E.U8 R23, desc[UR4][R20.64] ;  /* 0x0000000414172981 */ /* 0x0000e2000c1e1100 */
[----:B-1----:R-:W-:-:S05]  /*0460*/  @P0 IADD3 R16, P3, R15, R6, RZ ;  /* 0x000000060f100210 */ /* 0x002fca0007f7e0ff */
[----:B------:R-:W-:Y:S01]  /*0470*/  @P0 IMAD.X R17, R28, 0x1, R8, P3 ;  /* 0x000000011c110824 */ /* 0x000fe200018e0608 */
[-C--:B------:R-:W-:Y:S02]  /*0480*/  @P1 IADD3 R28, P5, R13, R6.reuse, RZ ;  /* 0x000000060d1c1210 */ /* 0x080fe40007fbe0ff */
[----:B------:R-:W-:-:S03]  /*0490*/  @P4 IADD3 R22, P3, R22, R6, RZ ;  /* 0x0000000616164210 */ /* 0x000fc60007f7e0ff */
[----:B------:R-:W-:Y:S02]  /*04a0*/  @P1 IMAD.X R29, R14, 0x1, R8, P5 ;  /* 0x000000010e1d1824 */ /* 0x000fe400028e0608 */
[----:B------:R-:W-:Y:S01]  /*04b0*/  IMAD.WIDE.U32 R18, R11, 0x4, R18 ;  /* 0x000000040b127825 */ /* 0x000fe200078e0012 */
[----:B----4-:R-:W-:-:S04]  /*04c0*/  PRMT R2, R2, 0x8880, RZ ;  /* 0x0000888002027816 */ /* 0x010fc800000000ff */
[----:B------:R-:W-:Y:S02]  /*04d0*/  PRMT R2, R2, 0x7710, RZ ;  /* 0x0000771002027816 */ /* 0x000fe400000000ff */
[----:B-----5:R-:W-:Y:S02]  /*04e0*/  PRMT R27, R25, 0x8880, RZ ;  /* 0x00008880191b7816 */ /* 0x020fe400000000ff */
[----:B--2---:R-:W-:Y:S02]  /*04f0*/  PRMT R25, R4, 0x8880, RZ ;  /* 0x0000888004197816 */ /* 0x004fe400000000ff */
[----:B0-----:R-:W-:Y:S02]  /*0500*/  VIMNMX.S16x2 R21, R2, R0, !PT ;  /* 0x0000000002157248 */ /* 0x001fe40007fe0300 */
[----:B------:R-:W-:-:S04]  /*0510*/  PRMT R2, R25, 0x7710, RZ ;  /* 0x0000771019027816 */ /* 0x000fc800000000ff */
[----:B------:R-:W-:Y:S02]  /*0520*/  VIMNMX.S16x2 R15, R2, R0, !PT ;  /* 0x00000000020f7248 */ /* 0x000fe40007fe0300 */
[----:B---3--:R-:W-:Y:S02]  /*0530*/  PRMT R23, R23, 0x8880, RZ ;  /* 0x0000888017177816 */ /* 0x008fe400000000ff */
[----:B------:R-:W-:Y:S01]  /*0540*/  PRMT R4, R27, 0x7710, RZ ;  /* 0x000077101b047816 */ /* 0x000fe200000000ff */
[----:B------:R3:W-:Y:S01]  /*0550*/  @P0 STG.E.U8 desc[UR4][R16.64], R15 ;  /* 0x0000000f10000986 */ /* 0x0007e2000c101104 */
[----:B------:R-:W-:Y:S02]  /*0560*/  @P2 IADD3 R26, P0, R26, R6, RZ ;  /* 0x000000061a1a2210 */ /* 0x000fe40007f1e0ff */
[----:B------:R-:W-:Y:S01]  /*0570*/  PRMT R2, R23, 0x7710, RZ ;  /* 0x0000771017027816 */ /* 0x000fe200000000ff */
[--C-:B------:R-:W-:Y:S01]  /*0580*/  @P4 IMAD.X R23, R12, 0x1, R8.reuse, P3 ;  /* 0x000000010c174824 */ /* 0x100fe200018e0608 */
[-C--:B------:R-:W-:Y:S01]  /*0590*/  VIMNMX.S16x2 R4, R4, R0.reuse, !PT ;  /* 0x0000000004047248 */ /* 0x080fe20007fe0300 */
[----:B------:R-:W-:Y:S01]  /*05a0*/  @P2 IMAD.X R27, R24, 0x1, R8, P0 ;  /* 0x00000001181b2824 */ /* 0x000fe200000e0608 */
[----:B------:R-:W-:Y:S01]  /*05b0*/  VIMNMX.S16x2 R2, R2, R0, !PT ;  /* 0x0000000002027248 */ /* 0x000fe20007fe0300 */
[----:B------:R3:W-:Y:S01]  /*05c0*/  @P1 STG.E.U8 desc[UR4][R28.64], R21 ;  /* 0x000000151c001986 */ /* 0x0007e2000c101104 */
[----:B------:R-:W-:-:S03]  /*05d0*/  ISETP.GE.U32.AND P0, PT, R18, 0x10000, PT ;  /* 0x000100001200780c */ /* 0x000fc60003f06070 */
[----:B------:R3:W-:Y:S01]  /*05e0*/  @P4 STG.E.U8 desc[UR4][R22.64], R4 ;  /* 0x0000000416004986 */ /* 0x0007e2000c101104 */
[----:B------:R-:W-:-:S03]  /*05f0*/  ISETP.LT.U32.AND P1, PT, R18, R5, PT ;  /* 0x000000051200720c */ /* 0x000fc60003f21070 */
[----:B------:R3:W-:Y:S01]  /*0600*/  @P2 STG.E.U8 desc[UR4][R26.64], R2 ;  /* 0x000000021a002986 */ /* 0x0007e2000c101104 */
[C---:B------:R-:W-:Y:S02]  /*0610*/  ISETP.GE.U32.AND.EX P0, PT, R19.reuse, RZ, PT, P0 ;  /* 0x000000ff1300720c */ /* 0x040fe40003f06100 */
[----:B------:R-:W-:-:S13]  /*0620*/  ISETP.LT.AND.EX P1, PT, R19, R9, PT, P1 ;  /* 0x000000091300720c */ /* 0x000fda0003f21310 */
[----:B---3--:R-:W-:Y:S05]  /*0630*/  @!P0 BRA P1, `(.L_x_29) ;  /* 0xfffffff800e48947 */ /* 0x008fea000083ffff */
[----:B------:R-:W-:Y:S05]  /*0640*/  EXIT ;  /* 0x000000000000794d */ /* 0x000fea0003800000 */
.L_x_28:
        /* <DEDUP_REMOVED lines=8> */
.L_x_30:
[C---:B------:R-:W-:Y:S01]  /*06d0*/  IMAD.SHL.U32 R14, R13.reuse, 0x4, RZ ;  /* 0x000000040d0e7824 */ /* 0x040fe200078e00ff */
[----:B------:R-:W-:-:S04]  /*06e0*/  SHF.L.U64.HI R11, R13, 0x2, R12 ;  /* 0x000000020d0b7819 */ /* 0x000fc8000001020c */
[----:B------:R-:W-:-:S05]  /*06f0*/  IADD3 R16, P0, R14, R3, RZ ;  /* 0x000000030e107210 */ /* 0x000fca0007f1e0ff */
[----:B------:R-:W-:-:S05]  /*0700*/  IMAD.X R17, R11, 0x1, R7, P0 ;  /* 0x000000010b117824 */ /* 0x000fca00000e0607 */
[----:B------:R-:W2:Y:S02]  /*0710*/  LDG.E R16, desc[UR4][R16.64] ;  /* 0x0000000410107981 */ /* 0x000ea4000c1e1900 */
[C---:B--2---:R-:W-:Y:S02]  /*0720*/  PRMT R2, R16.reuse, 0x9991, RZ ;  /* 0x0000999110027816 */ /* 0x044fe400000000ff */
[C---:B------:R-:W-:Y:S02]  /*0730*/  PRMT R4, R16.reuse, 0x8880, RZ ;  /* 0x0000888010047816 */ /* 0x040fe400000000ff */
[----:B------:R-:W-:Y:S02]  /*0740*/  PRMT R10, R16, 0xaaa2, RZ ;  /* 0x0000aaa2100a7816 */ /* 0x000fe400000000ff */
[----:B------:R-:W-:Y:S02]  /*0750*/  PRMT R2, R2, 0x7710, RZ ;  /* 0x0000771002027816 */ /* 0x000fe400000000ff */
[----:B------:R-:W-:-:S02]  /*0760*/  PRMT R4, R4, 0x7710, RZ ;  /* 0x0000771004047816 */ /* 0x000fc400000000ff */
[----:B------:R-:W-:Y:S02]  /*0770*/  PRMT R10, R10, 0x7710, RZ ;  /* 0x000077100a0a7816 */ /* 0x000fe400000000ff */
[----:B------:R-:W-:Y:S02]  /*0780*/  PRMT R15, R16, 0xbbb3, RZ ;  /* 0x0000bbb3100f7816 */ /* 0x000fe400000000ff */
[-C--:B0-----:R-:W-:Y:S02]  /*0790*/  VIMNMX.S16x2 R17, R2, R0.reuse, !PT ;  /* 0x0000000002117248 */ /* 0x081fe40007fe0300 */
[-C--:B------:R-:W-:Y:S02]  /*07a0*/  VIMNMX.S16x2 R18, R4, R0.reuse, !PT ;  /* 0x0000000004127248 */ /* 0x080fe40007fe0300 */
[----:B------:R-:W-:Y:S02]  /*07b0*/  VIMNMX.S16x2 R4, R10, R0, !PT ;  /* 0x000000000a047248 */ /* 0x000fe40007fe0300 */
[----:B------:R-:W-:-:S02]  /*07c0*/  PRMT R2, R15, 0x7710, RZ ;  /* 0x000077100f027816 */ /* 0x000fc400000000ff */
[----:B------:R-:W-:Y:S02]  /*07d0*/  PRMT R10, R17, 0x7610, R10 ;  /* 0x00007610110a7816 */ /* 0x000fe4000000000a */
[----:B------:R-:W-:Y:S02]  /*07e0*/  PRMT R15, R18, 0x7610, R15 ;  /* 0x00007610120f7816 */ /* 0x000fe4000000000f */
[----:B------:R-:W-:Y:S02]  /*07f0*/  VIMNMX.S16x2 R2, R2, R0, !PT ;  /* 0x0000000002027248 */ /* 0x000fe40007fe0300 */
[----:B------:R-:W-:Y:S02]  /*0800*/  PRMT R15, R10, 0x7604, R15 ;  /* 0x000076040a0f7816 */ /* 0x000fe4000000000f */
[----:B------:R-:W-:Y:S02]  /*0810*/  IADD3 R10, P0, R14, R6, RZ ;  /* 0x000000060e0a7210 */ /* 0x000fe40007f1e0ff */
[----:B------:R-:W-:-:S03]  /*0820*/  PRMT R15, R4, 0x7054, R15 ;  /* 0x00007054040f7816 */ /* 0x000fc6000000000f */
[----:B------:R-:W-:Y:S01]  /*0830*/  IMAD.X R11, R11, 0x1, R8, P0 ;  /* 0x000000010b0b7824 */ /* 0x000fe200000e0608 */
[----:B------:R-:W-:Y:S02]  /*0840*/  IADD3 R13, P0, R13, UR6, RZ ;  /* 0x000000060d0d7c10 */ /* 0x000fe4000ff1e0ff */
[----:B------:R-:W-:Y:S02]  /*0850*/  PRMT R15, R2, 0x654, R15 ;  /* 0x00000654020f7816 */ /* 0x000fe4000000000f */
[C---:B------:R-:W-:Y:S01]  /*0860*/  ISETP.LT.U32.AND P1, PT, R13.reuse, 0x4000, PT ;  /* 0x000040000d00780c */ /* 0x040fe20003f21070 */
[----:B------:R-:W-:Y:S02]  /*0870*/  IMAD.SHL.U32 R2, R13, 0x4, RZ ;  /* 0x000000040d027824 */ /* 0x000fe400078e00ff */
[----:B------:R-:W-:Y:S01]  /*0880*/  IMAD.X R12, RZ, RZ, R12, P0 ;  /* 0x000000ffff0c7224 */ /* 0x000fe200000e060c */
[----:B------:R1:W-:Y:S02]  /*0890*/  STG.E desc[UR4][R10.64], R15 ;  /* 0x0000000f0a007986 */ /* 0x0003e4000c101904 */
[----:B------:R-:W-:-:S02]  /*08a0*/  ISETP.GE.U32.AND P0, PT, R2, R5, PT ;  /* 0x000000050200720c */ /* 0x000fc40003f06070 */
[----:B------:R-:W-:Y:S02]  /*08b0*/  SHF.L.U64.HI R2, R13, 0x2, R12 ;  /* 0x000000020d027819 */ /* 0x000fe4000001020c */
[----:B------:R-:W-:Y:S02]  /*08c0*/  ISETP.LT.U32.AND.EX P1, PT, R12, RZ, PT, P1 ;  /* 0x000000ff0c00720c */ /* 0x000fe40003f21110 */
[----:B------:R-:W-:-:S13]  /*08d0*/  ISETP.GE.AND.EX P0, PT, R2, R9, PT, P0 ;  /* 0x000000090200720c */ /* 0x000fda0003f06300 */
[----:B-1----:R-:W-:Y:S05]  /*08e0*/  @!P0 BRA P1, `(.L_x_30) ;  /* 0xfffffffc00788947 */ /* 0x002fea000083ffff */
[----:B------:R-:W-:Y:S05]  /*08f0*/  EXIT ;  /* 0x000000000000794d */ /* 0x000fea0003800000 */
.L_x_31:
        /* <DEDUP_REMOVED lines=16> */
.L_x_3933:


//--------------------- .text._ZN2at6native61_GLOBAL__N__44eb8e94_28_ForeachBinaryOpScalarList_cu_dda10a6925multi_tensor_apply_kernelINS1_28TensorListScalarListMetadataIhLi2EEENS1_25BinaryOpScalarListFunctorIhLi2ELi1ELi1EEEJNS0_7maximumIhEEEEEvT_T0_DpT1_ --------------------------
	.section	.text._ZN2at6native61_GLOBAL__N__44eb8e94_28_ForeachBinaryOpScalarList_cu_dda10a6925multi_tensor_apply_kernelINS1_28TensorListScalarListMetadataIhLi2EEENS1_25BinaryOpScalarListFunctorIhLi2ELi1ELi1EEEJNS0_7maximumIhEEEEEvT_T0_DpT1_,"ax",@progbits
	.align	128
.text._ZN2at6native61_GLOBAL__N__44eb8e94_28_ForeachBinaryOpScalarList_cu_dda10a6925multi_tensor_apply_kernelINS1_28TensorListScalarListMetadataIhLi2EEENS1_25BinaryOpScalarListFunctorIhLi2ELi1ELi1EEEJNS0_7maximumIhEEEEEvT_T0_DpT1_:
        .type           _ZN2at6native61_GLOBAL__N__44eb8e94_28_ForeachBinaryOpScalarList_cu_dda10a6925multi_tensor_apply_kernelINS1_28TensorListScalarListMetadataIhLi2EEENS1_25BinaryOpScalarListFunctorIhLi2ELi1ELi1EEEJNS0_7maximumIhEEEEEvT_T0_DpT1_,@function
        .size           _ZN2at6native61_GLOBAL__N__44eb8e94_28_ForeachBinaryOpScalarList_cu_dda10a6925multi_tensor_apply_kernelINS1_28TensorListScalarListMetadataIhLi2EEENS1_25BinaryOpScalarListFunctorIhLi2ELi1ELi1EEEJNS0_7maximumIhEEEEEvT_T0_DpT1_,(.L_x_3934 - _ZN2at6native61_GLOBAL__N__44eb8e94_28_ForeachBinaryOpScalarList_cu_dda10a6925multi_tensor_apply_kernelINS1_28TensorListScalarListMetadataIhLi2EEENS1_25BinaryOpScalarListFunctorIhLi2ELi1ELi1EEEJNS0_7maximumIhEEEEEvT_T0_DpT1_)
        .other          _ZN2at6native61_GLOBAL__N__44eb8e94_28_ForeachBinaryOpScalarList_cu_dda10a6925multi_tensor_apply_kernelINS1_28TensorListScalarListMetadataIhLi2EEENS1_25BinaryOpScalarListFunctorIhLi2ELi1ELi1EEEJNS0_7maximumIhEEEEEvT_T0_DpT1_,@"STO_CUDA_ENTRY STV_DEFAULT"
_ZN2at6native61_GLOBAL__N__44eb8e94_28_ForeachBinaryOpScalarList_cu_dda10a6925multi_tensor_apply_kernelINS1_28TensorListScalarListMetadataIhLi2EEENS1_25BinaryOpScalarListFunctorIhLi2ELi1ELi1EEEJNS0_7maximumIhEEEEEvT_T0_DpT1_:
        /* <DEDUP_REMOVED lines=14> */
[----:B------:R-:W0:Y:S01]  /*00e0*/  LDC.U8 R0, c[0x0][R0+0x810] ;  /* 0x0002040000007b82 */ /* 0x000e220000000000 */
        /* <DEDUP_REMOVED lines=14> */
.L_x_33:
        /* <DEDUP_REMOVED lines=9> */
[----:B------:R-:W-:-:S02]  /*0260*/  ISETP.GE.U32.AND P2, PT, R13, 0x10000, PT ;  /* 0x000100000d00780c */ /* 0x000fc40003f46070 */
[----:B------:R-:W-:Y:S02]  /*0270*/  ISETP.LT.AND.EX P0, PT, R15, R9, !P0, P1 ;  /* 0x000000090f00720c */ /* 0x000fe40004701310 */
[----:B------:R-:W-:Y:S02]  /*0280*/  ISETP.LT.U32.AND P1, PT, R13, R5, PT ;  /* 0x000000050d00720c */ /* 0x000fe40003f21070 */
[C---:B------:R-:W-:Y:S02]  /*0290*/  ISETP.GE.U32.AND.EX P2, PT, R14.reuse, RZ, PT, P2 ;  /* 0x000000ff0e00720c */ /* 0x040fe40003f46120 */
[----:B------:R-:W-:Y:S02]  /*02a0*/  LEA R24, P4, R11, R25, 0x1 ;  /* 0x000000190b187211 */ /* 0x000fe400078808ff */
[----:B------:R-:W-:Y:S02]  /*02b0*/  ISETP.LT.AND.EX P1, PT, R14, R9, !P2, P1 ;  /* 0x000000090e00720c */ /* 0x000fe40005721310 */
[----:B------:R-:W-:Y:S01]  /*02c0*/  IADD3 R28, P5, R28, R25, RZ ;  /* 0x000000191c1c7210 */ /* 0x000fe20007fbe0ff */
[----:B------:R-:W-:Y:S01]  /*02d0*/  IMAD.X R12, RZ, RZ, R15, P4 ;  /* 0x000000ffff0c7224 */ /* 0x000fe200020e060f */
[----:B------:R-:W-:-:S02]  /*02e0*/  ISETP.GE.U32.AND P3, PT, R24, 0x10000, PT ;  /* 0x000100001800780c */ /* 0x000fc40003f66070 */
[----:B------:R-:W-:Y:S01]  /*02f0*/  ISETP.LT.U32.AND P4, PT, R24, R5, PT ;  /* 0x000000051800720c */ /* 0x000fe20003f81070 */
[----:B------:R-:W-:Y:S01]  /*0300*/  IMAD.X R26, RZ, RZ, R15, P5 ;  /* 0x000000ffff1a7224 */ /* 0x000fe200028e060f */
[----:B------:R-:W-:Y:S02]  /*0310*/  ISETP.GE.U32.AND.EX P3, PT, R12, RZ, PT, P3 ;  /* 0x000000ff0c00720c */ /* 0x000fe40003f66130 */
[----:B------:R-:W-:Y:S02]  /*0320*/  @P0 IADD3 R20, P5, R25, R3, RZ ;  /* 0x0000000319140210 */ /* 0x000fe40007fbe0ff */
[----:B------:R-:W-:Y:S02]  /*0330*/  ISETP.GE.U32.AND P2, PT, R28, 0x10000, PT ;  /* 0x000100001c00780c */ /* 0x000fe40003f46070 */
[----:B------:R-:W-:Y:S01]  /*0340*/  ISETP.LT.AND.EX P4, PT, R12, R9, !P3, P4 ;  /* 0x000000090c00720c */ /* 0x000fe20005f81340 */
[----:B------:R-:W-:Y:S01]  /*0350*/  @P0 IMAD.X R21, R15, 0x1, R7, P5 ;  /* 0x000000010f150824 */ /* 0x000fe200028e0607 */
[----:B------:R-:W-:-:S02]  /*0360*/  ISETP.LT.U32.AND P3, PT, R28, R5, PT ;  /* 0x000000051c00720c */ /* 0x000fc40003f61070 */
[C---:B------:R-:W-:Y:S02]  /*0370*/  ISETP.GE.U32.AND.EX P2, PT, R26.reuse, RZ, PT, P2 ;  /* 0x000000ff1a00720c */ /* 0x040fe40003f46120 */
[----:B------:R-:W-:Y:S01]  /*0380*/  @P1 IADD3 R16, P5, R13, R3, RZ ;  /* 0x000000030d101210 */ /* 0x000fe20007fbe0ff */
[----:B------:R1:W2:Y:S01]  /*0390*/  @P0 LDG.E.U8 R2, desc[UR4][R20.64] ;  /* 0x0000000414020981 */ /* 0x0002a2000c1e1100 */
[----:B------:R-:W-:Y:S02]  /*03a0*/  ISETP.LT.AND.EX P2, PT, R26, R9, !P2, P3 ;  /* 0x000000091a00720c */ /* 0x000fe40005741330 */
[----:B------:R-:W-:Y:S01]  /*03b0*/  PRMT R4, RZ, 0x7610, R4 ;  /* 0x00007610ff047816 */ /* 0x000fe20000000004 */
[----:B------:R-:W-:-:S05]  /*03c0*/  @P1 IMAD.X R17, R14, 0x1, R7, P5 ;  /* 0x000000010e111824 */ /* 0x000fca00028e0607 */
[----:B------:R-:W3:Y:S01]  /*03d0*/  @P1 LDG.E.U8 R4, desc[UR4][R16.64] ;  /* 0x0000000410041981 */ /* 0x000ee2000c1e1100 */
[----:B-1----:R-:W-:-:S05]  /*03e0*/  @P4 IADD3 R20, P3, R24, R3, RZ ;  /* 0x0000000318144210 */ /* 0x002fca0007f7e0ff */
[----:B------:R-:W-:Y:S01]  /*03f0*/  @P4 IMAD.X R21, R12, 0x1, R7, P3 ;  /* 0x000000010c154824 */ /* 0x000fe200018e0607 */
[----:B------:R-:W-:Y:S02]  /*0400*/  @P2 IADD3 R22, P3, R28, R3, RZ ;  /* 0x000000031c162210 */ /* 0x000fe40007f7e0ff */
[----:B------:R-:W-:Y:S02]  /*0410*/  PRMT R29, RZ, 0x7610, R29 ;  /* 0x00007610ff1d7816 */ /* 0x000fe4000000001d */
[----:B------:R-:W-:Y:S01]  /*0420*/  PRMT R27, RZ, 0x7610, R27 ;  /* 0x00007610ff1b7816 */ /* 0x000fe2000000001b */
[----:B------:R-:W-:-:S03]  /*0430*/  @P2 IMAD.X R23, R26, 0x1, R7, P3 ;  /* 0x000000011a172824 */ /* 0x000fc600018e0607 */
[----:B------:R-:W4:Y:S04]  /*0440*/  @P4 LDG.E.U8 R29, desc[UR4][R20.64] ;  /* 0x00000004141d4981 */ /* 0x000f28000c1e1100 */
[----:B------:R1:W5:Y:S02]  /*0450*/  @P2 LDG.E.U8 R27, desc[UR4][R22.64] ;  /* 0x00000004161b2981 */ /* 0x000364000c1e1100 */
[----:B-1----:R-:W-:Y:S01]  /*0460*/  @P1 IADD3 R22, P5, R13, R6, RZ ;  /* 0x000000060d161210 */ /* 0x002fe20007fbe0ff */
[----:B------:R-:W-:Y:S01]  /*0470*/  IMAD.WIDE.U32 R18, R11, 0x4, R18 ;  /* 0x000000040b127825 */ /* 0x000fe200078e0012 */
[----:B--2---:R-:W-:Y:S02]  /*0480*/  LOP3.LUT R2, R2, 0xff, RZ, 0xc0, !PT ;  /* 0x000000ff02027812 */ /* 0x004fe400078ec0ff */
[----:B---3--:R-:W-:-:S02]  /*0490*/  LOP3.LUT R16, R4, 0xff, RZ, 0xc0, !PT ;  /* 0x000000ff04107812 */ /* 0x008fc400078ec0ff */
[-C--:B0-----:R-:W-:Y:S02]  /*04a0*/  VIMNMX.U16x2 R23, R2, R0.reuse, !PT ;  /* 0x0000000002177248 */ /* 0x081fe40007fe0200 */
[----:B------:R-:W-:Y:S02]  /*04b0*/  VIMNMX.U16x2 R21, R16, R0, !PT ;  /* 0x0000000010157248 */ /* 0x000fe40007fe0200 */
[----:B------:R-:W-:Y:S02]  /*04c0*/  @P0 IADD3 R16, P3, R25, R6, RZ ;  /* 0x0000000619100210 */ /* 0x000fe40007f7e0ff */
[----:B------:R-:W-:-:S03]  /*04d0*/  PRMT R13, R23, 0x7610, R13 ;  /* 0x00007610170d7816 */ /* 0x000fc6000000000d */
[--C-:B------:R-:W-:Y:S01]  /*04e0*/  @P0 IMAD.X R17, R15, 0x1, R8.reuse, P3 ;  /* 0x000000010f110824 */ /* 0x100fe200018e0608 */
[-C--:B------:R-:W-:Y:S02]  /*04f0*/  @P4 IADD3 R24, P3, R24, R6.reuse, RZ ;  /* 0x0000000618184210 */ /* 0x080fe40007f7e0ff */
[----:B----4-:R-:W-:Y:S02]  /*0500*/  LOP3.LUT R4, R29, 0xff, RZ, 0xc0, !PT ;  /* 0x000000ff1d047812 */ /* 0x010fe400078ec0ff */
[----:B------:R3:W-:Y:S01]  /*0510*/  @P0 STG.E.U8 desc[UR4][R16.64], R13 ;  /* 0x0000000d10000986 */ /* 0x0007e2000c101104 */
[----:B------:R-:W-:Y:S02]  /*0520*/  @P2 IADD3 R28, P0, R28, R6, RZ ;  /* 0x000000061c1c2210 */ /* 0x000fe40007f1e0ff */
[----:B-----5:R-:W-:Y:S01]  /*0530*/  LOP3.LUT R2, R27, 0xff, RZ, 0xc0, !PT ;  /* 0x000000ff1b027812 */ /* 0x020fe200078ec0ff */
[--C-:B------:R-:W-:Y:S01]  /*0540*/  @P1 IMAD.X R23, R14, 0x1, R8.reuse, P5 ;  /* 0x000000010e171824 */ /* 0x100fe200028e0608 */
[-C--:B------:R-:W-:Y:S01]  /*0550*/  VIMNMX.U16x2 R4, R4, R0.reuse, !PT ;  /* 0x0000000004047248 */ /* 0x080fe20007fe0200 */
[--C-:B------:R-:W-:Y:S01]  /*0560*/  @P4 IMAD.X R25, R12, 0x1, R8.reuse, P3 ;  /* 0x000000010c194824 */ /* 0x100fe200018e0608 */
[----:B------:R-:W-:Y:S01]  /*0570*/  VIMNMX.U16x2 R2, R2, R0, !PT ;  /* 0x0000000002027248 */ /* 0x000fe20007fe0200 */
[----:B------:R-:W-:Y:S01]  /*0580*/  @P2 IMAD.X R29, R26, 0x1, R8, P0 ;  /* 0x000000011a1d2824 */ /* 0x000fe200000e0608 */
        /* <DEDUP_REMOVED lines=9> */
.L_x_32:
        /* <DEDUP_REMOVED lines=8> */
.L_x_34:
        /* <DEDUP_REMOVED lines=8> */
[-C--:B0-----:R-:W-:Y:S02]  /*0720*/  VIMNMX.U16x2 R15, R4, R0.reuse, !PT ;  /* 0x00000000040f7248 */ /* 0x081fe40007fe0200 */
[----:B------:R-:W-:-:S02]  /*0730*/  VIMNMX.U16x2 R4, R10, R0, !PT ;  /* 0x000000000a047248 */ /* 0x000fc40007fe0200 */
[----:B------:R-:W-:Y:S02]  /*0740*/  VIMNMX.U16x2 R17, R2, R0, !PT ;  /* 0x0000000002117248 */ /* 0x000fe40007fe0200 */
[----:B------:R-:W-:Y:S02]  /*0750*/  PRMT R10, R15, 0x7610, R10 ;  /* 0x000076100f0a7816 */ /* 0x000fe4000000000a */
[----:B------:R-:W-:Y:S02]  /*0760*/  PRMT R2, R14, 0x7773, RZ ;  /* 0x000077730e027816 */ /* 0x000fe400000000ff */
[----:B------:R-:W-:Y:S02]  /*0770*/  PRMT R17, R10, 0x7604, R17 ;  /* 0x000076040a117816 */ /* 0x000fe40000000011 */
[----:B------:R-:W-:Y:S02]  /*0780*/  IADD3 R10, P0, R16, R6, RZ ;  /* 0x00000006100a7210 */ /* 0x000fe40007f1e0ff */
[----:B------:R-:W-:-:S02]  /*0790*/  VIMNMX.U16x2 R2, R2, R0, !PT ;  /* 0x0000000002027248 */ /* 0x000fc40007fe0200 */
[----:B------:R-:W-:Y:S01]  /*07a0*/  PRMT R17, R4, 0x7054, R17 ;  /* 0x0000705404117816 */ /* 0x000fe20000000011 */
        /* <DEDUP_REMOVED lines=13> */
.L_x_35:
        /* <DEDUP_REMOVED lines=16> */
.L_x_3934:


//--------------------- .text._ZN2at6native61_GLOBAL__N__44eb8e94_28_ForeachBinaryOpScalarList_cu_dda10a6925multi_tensor_apply_kernelINS1_28TensorListScalarListMetadataIfLi1EEENS1_25BinaryOpScalarListFunctorIN3c108BFloat16ELi1ELi1ELi0EEEJNS0_7maximumIfEEEEEvT_T0_DpT1_ --------------------------
	.section	.text._ZN2at6native61_GLOBAL__N__44eb8e94_28_ForeachBinaryOpScalarList_cu_dda10a6925multi_tensor_apply_kernelINS1_28TensorListScalarListMetadataIfLi1EEENS1_25BinaryOpScalarListFunctorIN3c108BFloat16ELi1ELi1ELi0EEEJNS0_7maximumIfEEEEEvT_T0_DpT1_,"ax",@progbits
	.align	128
.text._ZN2at6native61_GLOBAL__N__44eb8e94_28_ForeachBinaryOpScalarList_cu_dda10a6925multi_tensor_apply_kernelINS1_28TensorListScalarListMetadataIfLi1EEENS1_25BinaryOpScalarListFunctorIN3c108BFloat16ELi1ELi1ELi0EEEJNS0_7maximumIfEEEEEvT_T0_DpT1_:
        .type           _ZN2at6native61_GLOBAL__N__44eb8e94_28_ForeachBinaryOpScalarList_cu_dda10a6925multi_tensor_apply_kernelINS1_28TensorListScalarListMetadataIfLi1EEENS1_25BinaryOpScalarListFunctorIN3c108BFloat16ELi1ELi1ELi0EEEJNS0_7maximumIfEEEEEvT_T0_DpT1_,@function
        .size           _ZN2at6native61_GLOBAL__N__44eb8e94_28_ForeachBinaryOpScalarList_cu_dda10a6925multi_tensor_apply_kernelINS1_28TensorListScalarListMetadataIfLi1EEENS1_25BinaryOpScalarListFunctorIN3c108BFloat16ELi1ELi1ELi0EEEJNS0_7maximumIfEEEEEvT_T0_DpT1_,(.L_x_3935 - _ZN2at6native61_GLOBAL__N__44eb8e94_28_ForeachBinaryOpScalarList_cu_dda10a6925multi_tensor_apply_kernelINS1_28TensorListScalarListMetadataIfLi1EEENS1_25BinaryOpScalarListFunctorIN3c108BFloat16ELi1ELi1ELi0EEEJNS0_7maximumIfEEEEEvT_T0_DpT1_)
        .other          _ZN2at6native61_GLOBAL__N__44eb8e94_28_ForeachBinaryOpScalarList_cu_dda10a6925multi_tensor_apply_kernelINS1_28TensorListScalarListMetadataIfLi1EEENS1_25BinaryOpScalarListFunctorIN3c108BFloat16ELi1ELi1ELi0EEEJNS0_7maximumIfEEEEEvT_T0_DpT1_,@"STO_CUDA_ENTRY STV_DEFAULT"
_ZN2at6native61_GLOBAL__N__44eb8e94_28_ForeachBinaryOpScalarList_cu_dda10a6925multi_tensor_apply_kernelINS1_28TensorListScalarListMetadataIfLi1EEENS1_25BinaryOpScalarListFunctorIN3c108BFloat16ELi1ELi1ELi0EEEJNS0_7maximumIfEEEEEvT_T0_DpT1_:
        /* <DEDUP_REMOVED lines=12> */
[----:B------:R-:W1:Y:S01]  /*00c0*/  LDC.64 R2, c[0x0][R8+0x210] ;  /* 0x0000840008027b82 */ /* 0x000e620000000a00 */
[----:B0-----:R-:W-:-:S07]  /*00d0*/  IADD3 R0, P1, -R4, R6, RZ ;  /* 0x0000000604007210 */ /* 0x001fce0007f3e1ff */
[----:B------:R0:W2:Y:S01]  /*00e0*/  LDC R4, c[0x0][R10+0x210] ;  /* 0x000084000a047b82 */ /* 0x0000a20000000800 */
[----:B------:R-:W-:Y:S01]  /*00f0*/  LOP3.LUT R11, R0, 0x3, RZ, 0xc0, !PT ;  /* 0x00000003000b7812 */ /* 0x000fe200078ec0ff */
[----:B------:R-:W-:Y:S02]  /*0100*/  IMAD.X R5, R7, 0x1, ~R5, P1 ;  /* 0x0000000107057824 */ /* 0x000fe400008e0e05 */
[----:B-1----:R-:W-:-:S03]  /*0110*/  IMAD.WIDE R2, R9, 0x20000, R2 ;  /* 0x0002000009027825 */ /* 0x002fc600078e0202 */
[----:B------:R-:W-:-:S04]  /*0120*/  LOP3.LUT P0, RZ, R11, 0x7, R2, 0xf8, !PT ;  /* 0x000000070bff7812 */ /* 0x000fc8000780f802 */
[----:B------:R-:W-:-:S13]  /*0130*/  LOP3.LUT P0, RZ, RZ, RZ, RZ, 0xfc, P0 ;  /* 0x000000ffffff7212 */ /* 0x000fda000000fcff */
[----:B0-----:R-:W-:Y:S05]  /*0140*/  @!P0 BRA `(.L_x_36) ;  /* 0x0000000400488947 */ /* 0x001fea0003800000 */
[----:B------:R-:W-:-:S04]  /*0150*/  ISETP.GE.U32.AND P0, PT, R0, 0x1, PT ;  /* 0x000000010000780c */ /* 0x000fc80003f06070 */
[----:B------:R-:W-:-:S13]  /*0160*/  ISETP.GE.AND.EX P0, PT, R5, RZ, PT, P0 ;  /* 0x000000ff0500720c */ /* 0x000fda0003f06300 */
[----:B------:R-:W-:Y:S05]  /*0170*/  @!P0 EXIT ;  /* 0x000000000000894d */ /* 0x000fea0003800000 */
[----:B------:R-:W0:Y:S01]  /*0180*/  S2R R14, SR_TID.X ;  /* 0x00000000000e7919 */ /* 0x000e220000002100 */
[----:B------:R-:W1:Y:S01]  /*0190*/  LDC R15, c[0x0][RZ] ;  /* 0x00000000ff0f7b82 */ /* 0x000e620000000800 */
[----:B------:R-:W-:-:S07]  /*01a0*/  CS2R R16, SRZ ;  /* 0x0000000000107805 */ /* 0x000fce000001ff00 */
.L_x_37:
[----:B0-----:R-:W-:Y:S02]  /*01b0*/  IADD3 R11, P0, R14, R16, RZ ;  /* 0x000000100e0b7210 */ /* 0x001fe40007f1e0ff */
[----:B------:R-:W-:Y:S02]  /*01c0*/  PRMT R18, RZ, 0x7610, R18 ;  /* 0x00007610ff127816 */ /* 0x000fe40000000012 */
[----:B-1----:R-:W-:Y:S01]  /*01d0*/  IADD3 R7, P2, R15, R11, RZ ;  /* 0x0000000b0f077210 */ /* 0x002fe20007f5e0ff */
[----:B------:R-:W-:Y:S01]  /*01e0*/  IMAD.X R20, RZ, RZ, R17, P0 ;  /* 0x000000ffff147224 */ /* 0x000fe200000e0611 */
[-C--:B------:R-:W-:Y:S02]  /*01f0*/  LEA R10, P5, R11, R2.reuse, 0x1 ;  /* 0x000000020b0a7211 */ /* 0x080fe400078a08ff */
[C---:B------:R-:W-:Y:S01]  /*0200*/  ISETP.GE.U32.AND P1, PT, R7.reuse, 0x10000, PT ;  /* 0x000100000700780c */ /* 0x040fe20003f26070 */
[----:B------:R-:W-:Y:S01]  /*0210*/  IMAD.X R6, RZ, RZ, R20, P2 ;  /* 0x000000ffff067224 */ /* 0x000fe200010e0614 */
[----:B------:R-:W-:-:S02]  /*0220*/  LEA R12, P2, R7, R2, 0x1 ;  /* 0x00000002070c7211 */ /* 0x000fc400078408ff */
[CC--:B------:R-:W-:Y:S02]  /*0230*/  ISETP.LT.U32.AND P0, PT, R7.reuse, R0.reuse, PT ;  /* 0x000000000700720c */ /* 0x0c0fe40003f01070 */
[C---:B------:R-:W-:Y:S02]  /*0240*/  ISETP.GE.U32.AND.EX P1, PT, R6.reuse, RZ, PT, P1 ;  /* 0x000000ff0600720c */ /* 0x040fe40003f26110 */
[----:B------:R-:W-:Y:S02]  /*0250*/  LEA.HI.X R13, R7, R3, R6, 0x1, P2 ;  /* 0x00000003070d7211 */ /* 0x000fe400010f0c06 */
[----:B------:R-:W-:Y:S02]  /*0260*/  ISETP.GE.U32.AND P2, PT, R11, 0x10000, PT ;  /* 0x000100000b00780c */ /* 0x000fe40003f46070 */
[----:B------:R-:W-:Y:S01]  /*0270*/  ISETP.LT.AND.EX P1, PT, R6, R5, !P1, P0 ;  /* 0x000000050600720c */ /* 0x000fe20004f21300 */
[----:B------:R-:W-:Y:S01]  /*0280*/  IMAD R6, R15, 0x3, RZ ;  /* 0x000000030f067824 */ /* 0x000fe200078e02ff */
[----:B------:R-:W-:-:S02]  /*0290*/  ISETP.LT.U32.AND P0, PT, R11, R0, PT ;  /* 0x000000000b00720c */ /* 0x000fc40003f01070 */
[----:B------:R-:W-:Y:S02]  /*02a0*/  ISETP.GE.U32.AND.EX P2, PT, R20, RZ, PT, P2 ;  /* 0x000000ff1400720c */ /* 0x000fe40003f46120 */
[-C--:B------:R-:W-:Y:S02]  /*02b0*/  LEA R7, P4, R15, R11.reuse, 0x1 ;  /* 0x0000000b0f077211 */ /* 0x080fe400078808ff */
[----:B------:R-:W-:Y:S02]  /*02c0*/  IADD3 R9, P3, R6, R11, RZ ;  /* 0x0000000b06097210 */ /* 0x000fe40007f7e0ff */
[----:B------:R-:W-:Y:S01]  /*02d0*/  ISETP.LT.AND.EX P2, PT, R20, R5, !P2, P0 ;  /* 0x000000051400720c */ /* 0x000fe20005741300 */
[--C-:B------:R-:W-:Y:S01]  /*02e0*/  IMAD.X R22, RZ, RZ, R20.reuse, P4 ;  /* 0x000000ffff167224 */ /* 0x100fe200020e0614 */
[--C-:B------:R-:W-:Y:S01]  /*02f0*/  LEA.HI.X R11, R11, R3, R20.reuse, 0x1, P5 ;  /* 0x000000030b0b7211 */ /* 0x100fe200028f0c14 */
[----:B------:R-:W-:Y:S01]  /*0300*/  IMAD.X R20, RZ, RZ, R20, P3 ;  /* 0x000000ffff147224 */ /* 0x000fe200018e0614 */
[----:B------:R-:W-:-:S02]  /*0310*/  ISETP.GE.U32.AND P5, PT, R7, 0x10000, PT ;  /* 0x000100000700780c */ /* 0x000fc40003fa6070 */
[-C--:B------:R-:W-:Y:S02]  /*0320*/  ISETP.LT.U32.AND P0, PT, R7, R0.reuse, PT ;  /* 0x000000000700720c */ /* 0x080fe40003f01070 */
[C---:B------:R-:W-:Y:S02]  /*0330*/  ISETP.GE.U32.AND.EX P5, PT, R22.reuse, RZ, PT, P5 ;  /* 0x000000ff1600720c */ /* 0x040fe40003fa6150 */
[C---:B------:R-:W-:Y:S02]  /*0340*/  ISETP.GE.U32.AND P4, PT, R9.reuse, 0x10000, PT ;  /* 0x000100000900780c */ /* 0x040fe40003f86070 */
[----:B------:R-:W-:Y:S01]  /*0350*/  ISETP.LT.AND.EX P0, PT, R22, R5, !P5, P0 ;  /* 0x000000051600720c */ /* 0x000fe20006f01300 */
[----:B------:R-:W3:Y:S01]  /*0360*/  @P2 LDG.E.U16 R18, desc[UR4][R10.64] ;  /* 0x000000040a122981 */ /* 0x000ee2000c1e1500 */
[----:B------:R-:W-:Y:S02]  /*0370*/  ISETP.LT.U32.AND P3, PT, R9, R0, PT ;  /* 0x000000000900720c */ /* 0x000fe40003f61070 */
[----:B------:R-:W-:-:S02]  /*0380*/  ISETP.GE.U32.AND.EX P4, PT, R20, RZ, PT, P4 ;  /* 0x000000ff1400720c */ /* 0x000fc40003f86140 */
[-C--:B------:R-:W-:Y:S02]  /*0390*/  LEA R8, P5, R9, R2.reuse, 0x1 ;  /* 0x0000000209087211 */ /* 0x080fe400078a08ff */
[----:B------:R-:W-:Y:S02]  /*03a0*/  PRMT R19, RZ, 0x7610, R19 ;  /* 0x00007610ff137816 */ /* 0x000fe40000000013 */
[----:B------:R-:W-:Y:S02]  /*03b0*/  LEA R6, P6, R7, R2, 0x1 ;  /* 0x0000000207067211 */ /* 0x000fe400078c08ff */
[----:B------:R-:W-:Y:S02]  /*03c0*/  ISETP.LT.AND.EX P3, PT, R20, R5, !P4, P3 ;  /* 0x000000051400720c */ /* 0x000fe40006761330 */
[--C-:B------:R-:W-:Y:S01]  /*03d0*/  LEA.HI.X R9, R9, R3, R20.reuse, 0x1, P5 ;  /* 0x0000000309097211 */ /* 0x100fe200028f0c14 */
[----:B------:R-:W4:Y:S01]  /*03e0*/  @P1 LDG.E.U16 R19, desc[UR4][R12.64] ;  /* 0x000000040c131981 */ /* 0x000f22000c1e1500 */
[----:B------:R-:W-:-:S02]  /*03f0*/  PRMT R20, RZ, 0x7610, R20 ;  /* 0x00007610ff147816 */ /* 0x000fc40000000014 */
[----:B------:R-:W-:Y:S02]  /*0400*/  LEA.HI.X R7, R7, R3, R22, 0x1, P6 ;  /* 0x0000000307077211 */ /* 0x000fe400030f0c16 */
[----:B------:R-:W-:-:S03]  /*0410*/  PRMT R21, RZ, 0x7610, R21 ;  /* 0x00007610ff157816 */ /* 0x000fc60000000015 */
[----:B------:R-:W5:Y:S04]  /*0420*/  @P0 LDG.E.U16 R20, desc[UR4][R6.64] ;  /* 0x0000000406140981 */ /* 0x000f68000c1e1500 */
[----:B------:R-:W5:Y:S01]  /*0430*/  @P3 LDG.E.U16 R21, desc[UR4][R8.64] ;  /* 0x0000000408153981 */ /* 0x000f62000c1e1500 */
[----:B------:R-:W-:-:S04]  /*0440*/  IMAD.WIDE.U32 R16, R15, 0x4, R16 ;  /* 0x000000040f107825 */ /* 0x000fc800078e0010 */
[----:B---3--:R-:W-:-:S05]  /*0450*/  IMAD.U32 R23, R18, 0x10000, RZ ;  /* 0x0001000012177824 */ /* 0x008fca00078e00ff */
[C---:B------:R-:W-:Y:S02]  /*0460*/  FSETP.GTU.FTZ.AND P4, PT, |R23|.reuse, +INF , PT ;  /* 0x7f8000001700780b */ /* 0x040fe40003f9c200 */
[----:B--2---:R-:W-:Y:S01]  /*0470*/  FSETP.GT.FTZ.AND P5, PT, R23, R4, PT ;  /* 0x000000041700720b */ /* 0x004fe20003fb4000 */
[----:B----4-:R-:W-:-:S03]  /*0480*/  IMAD.U32 R19, R19, 0x10000, RZ ;  /* 0x0001000013137824 */ /* 0x010fc600078e00ff */
[----:B------:R-:W-:Y:S02]  /*0490*/  PLOP3.LUT P4, PT, P5, P4, PT, 0xa8, 0x0 ;  /* 0x000000000000781c */ /* 0x000fe40002f89570 */
[C---:B------:R-:W-:Y:S02]  /*04a0*/  FSETP.GTU.FTZ.AND P5, PT, |R19|.reuse, +INF , PT ;  /* 0x7f8000001300780b */ /* 0x040fe40003fbc200 */
[-C--:B------:R-:W-:Y:S01]  /*04b0*/  FSETP.GT.FTZ.AND P6, PT, R19, R4.reuse, PT ;  /* 0x000000041300720b */ /* 0x080fe20003fd4000 */
[----:B-----5:R-:W-:Y:S01]  /*04c0*/  IMAD.U32 R25, R20, 0x10000, RZ ;  /* 0x0001000014197824 */ /* 0x020fe200078e00ff */
[----:B------:R-:W-:Y:S02]  /*04d0*/  FSEL R23, R23, R4, P4 ;  /* 0x0000000417177208 */ /* 0x000fe40002000000 */
[----:B------:R-:W-:Y:S01]  /*04e0*/  PLOP3.LUT P4, PT, P6, P5, PT, 0xa8, 0x0 ;  /* 0x000000000000781c */ /* 0x000fe2000378b570 */
[----:B------:R-:W-:Y:S01]  /*04f0*/  IMAD.U32 R21, R21, 0x10000, RZ ;  /* 0x0001000015157824 */ /* 0x000fe200078e00ff */
[----:B------:R-:W-:-:S02]  /*0500*/  FSETP.GTU.FTZ.AND P5, PT, |R25|, +INF , PT ;  /* 0x7f8000001900780b */ /* 0x000fc40003fbc200 */
[-C--:B------:R-:W-:Y:S02]  /*0510*/  FSETP.GT.FTZ.AND P6, PT, R25, R4.reuse, PT ;  /* 0x000000041900720b */ /* 0x080fe40003fd4000 */
[-C--:B------:R-:W-:Y:S02]  /*0520*/  FSEL R19, R19, R4.reuse, P4 ;  /* 0x0000000413137208 */ /* 0x080fe40002000000 */
[----:B------:R-:W-:Y:S02]  /*0530*/  PLOP3.LUT P5, PT, P6, P5, PT, 0xa8, 0x0 ;  /* 0x000000000000781c */ /* 0x000fe400037ab570 */
[C---:B------:R-:W-:Y:S02]  /*0540*/  FSETP.GTU.FTZ.AND P4, PT, |R21|.reuse, +INF , PT ;  /* 0x7f8000001500780b */ /* 0x040fe40003f9c200 */
[----:B------:R-:W-:-:S04]  /*0550*/  FSETP.GT.FTZ.AND P6, PT, R21, R4, PT ;  /* 0x000000041500720b */ /* 0x000fc80003fd4000 */
[----:B------:R-:W-:Y:S02]  /*0560*/  PLOP3.LUT P4, PT, P6, P4, PT, 0xa8, 0x0 ;  /* 0x000000000000781c */ /* 0x000fe40003789570 */
[-C--:B------:R-:W-:Y:S02]  /*0570*/  FSEL R25, R25, R4.reuse, P5 ;  /* 0x0000000419197208 */ /* 0x080fe40002800000 */
[----:B------:R-:W-:Y:S02]  /*0580*/  FSEL R21, R21, R4, P4 ;  /* 0x0000000415157208 */ /* 0x000fe40002000000 */
[----:B------:R-:W-:Y:S02]  /*0590*/  F2FP.BF16.F32.PACK_AB R23, RZ, R23 ;  /* 0x00000017ff17723e */ /* 0x000fe400000010ff */
[----:B------:R-:W-:Y:S02]  /*05a0*/  F2FP.BF16.F32.PACK_AB R19, RZ, R19 ;  /* 0x00000013ff13723e */ /* 0x000fe400000010ff */
[----:B------:R-:W-:-:S02]  /*05b0*/  F2FP.BF16.F32.PACK_AB R25, RZ, R25 ;  /* 0x00000019ff19723e */ /* 0x000fc400000010ff */
[----:B------:R-:W-:Y:S01]  /*05c0*/  F2FP.BF16.F32.PACK_AB R21, RZ, R21 ;  /* 0x00000015ff15723e */ /* 0x000fe200000010ff */
[----:B------:R3:W-:Y:S04]  /*05d0*/  @P2 STG.E.U16 desc[UR4][R10.64], R23 ;  /* 0x000000170a002986 */ /* 0x0007e8000c101504 */
[----:B------:R3:W-:Y:S01]  /*05e0*/  @P1 STG.E.U16 desc[UR4][R12.64], R19 ;  /* 0x000000130c001986 */ /* 0x0007e2000c101504 */
[----:B------:R-:W-:-:S03]  /*05f0*/  ISETP.LT.U32.AND P1, PT, R16, R0, PT ;  /* 0x000000001000720c */ /* 0x000fc60003f21070 */
[----:B------:R3:W-:Y:S01]  /*0600*/  @P0 STG.E.U16 desc[UR4][R6.64], R25 ;  /* 0x0000001906000986 */ /* 0x0007e2000c101504 */
[----:B------:R-:W-:-:S03]  /*0610*/  ISETP.GE.U32.AND P0, PT, R16, 0x10000, PT ;  /* 0x000100001000780c */ /* 0x000fc60003f06070 */
[----:B------:R3:W-:Y:S01]  /*0620*/  @P3 STG.E.U16 desc[UR4][R8.64], R21 ;  /* 0x0000001508003986 */ /* 0x0007e2000c101504 */
[C---:B------:R-:W-:Y:S02]  /*0630*/  ISETP.GE.U32.AND.EX P0, PT, R17.reuse, RZ, PT, P0 ;  /* 0x000000ff1100720c */ /* 0x040fe40003f06100 */
[----:B------:R-:W-:-:S13]  /*0640*/  ISETP.LT.AND.EX P1, PT, R17, R5, PT, P1 ;  /* 0x000000051100720c */ /* 0x000fda0003f21310 */
[----:B---3--:R-:W-:Y:S05]  /*0650*/  @!P0 BRA P1, `(.L_x_37) ;  /* 0xfffffff800d48947 */ /* 0x008fea000083ffff */
[----:B------:R-:W-:Y:S05]  /*0660*/  EXIT ;  /* 0x000000000000794d */ /* 0x000fea0003800000 */
.L_x_36:
[----:B------:R-:W0:Y:S02]  /*0670*/  S2R R17, SR_TID.X ;  /* 0x0000000000117919 */ /* 0x000e240000002100 */
[----:B0-----:R-:W-:-:S03]  /*0680*/  IMAD.WIDE.U32 R6, R17, 0x4, RZ ;  /* 0x0000000411067825 */ /* 0x001fc600078e00ff */
[----:B------:R-:W-:-:S04]  /*0690*/  ISETP.GE.U32.AND P0, PT, R6, R0, PT ;  /* 0x000000000600720c */ /* 0x000fc80003f06070 */
[----:B------:R-:W-:-:S04]  /*06a0*/  ISETP.GE.AND.EX P0, PT, R7, R5, PT, P0 ;  /* 0x000000050700720c */ /* 0x000fc80003f06300 */
[----:B------:R-:W-:-:S13]  /*06b0*/  ISETP.GT.U32.OR P0, PT, R17, 0x3fff, P0 ;  /* 0x00003fff1100780c */ /* 0x000fda0000704470 */
[----:B------:R-:W-:Y:S05]  /*06c0*/  @P0 EXIT ;  /* 0x000000000000094d */ /* 0x000fea0003800000 */
[----:B------:R-:W-:Y:S01]  /*06d0*/  IMAD.MOV.U32 R12, RZ, RZ, RZ ;  /* 0x000000ffff0c7224 */ /* 0x000fe200078e00ff */
[----:B------:R-:W-:-:S06]  /*06e0*/  ULDC UR6, c[0x0][0x0] ;  /* 0x0000000000067ab9 */ /* 0x000fcc0000000800 */
.L_x_38:
[----:B------:R-:W-:-:S04]  /*06f0*/  LEA R6, P0, R17, R2, 0x3 ;  /* 0x0000000211067211 */ /* 0x000fc800078018ff */
[----:B------:R-:W-:-:S05]  /*0700*/  LEA.HI.X R7, R17, R3, R12, 0x3, P0 ;  /* 0x0000000311077211 */ /* 0x000fca00000f1c0c */
[----:B------:R-:W3:Y:S02]  /*0710*/  LDG.E.64 R14, desc[UR4][R6.64] ;  /* 0x00000004060e7981 */ /* 0x000ee4000c1e1b00 */
[C---:B---3--:R-:W-:Y:S01]  /*0720*/  PRMT R8, R14.reuse, 0x7632, R8 ;  /* 0x000076320e087816 */ /* 0x048fe20000000008 */
[----:B------:R-:W-:Y:S01]  /*0730*/  IMAD.U32 R11, R14, 0x10000, RZ ;  /* 0x000100000e0b7824 */ /* 0x000fe200078e00ff */
[C---:B------:R-:W-:Y:S01]  /*0740*/  PRMT R9, R15.reuse, 0x7632, R9 ;  /* 0x000076320f097816 */ /* 0x040fe20000000009 */
[----:B------:R-:W-:Y:S02]  /*0750*/  IMAD.U32 R15, R15, 0x10000, RZ ;  /* 0x000100000f0f7824 */ /* 0x000fe400078e00ff */
[----:B------:R-:W-:Y:S01]  /*0760*/  IMAD.U32 R13, R8, 0x10000, RZ ;  /* 0x00010000080d7824 */ /* 0x000fe200078e00ff */
[----:B------:R-:W-:Y:S01]  /*0770*/  FSETP.GTU.FTZ.AND P0, PT, |R11|, +INF , PT ;  /* 0x7f8000000b00780b */ /* 0x000fe20003f1c200 */
[----:B------:R-:W-:Y:S01]  /*0780*/  IMAD.U32 R9, R9, 0x10000, RZ ;  /* 0x0001000009097824 */ /* 0x000fe200078e00ff */
[----:B--2---:R-:W-:-:S02]  /*0790*/  FSETP.GT.FTZ.AND P1, PT, R11, R4, PT ;  /* 0x000000040b00720b */ /* 0x004fc40003f34000 */
[C---:B------:R-:W-:Y:S02]  /*07a0*/  FSETP.GTU.FTZ.AND P5, PT, |R15|.reuse, +INF , PT ;  /* 0x7f8000000f00780b */ /* 0x040fe40003fbc200 */
[----:B------:R-:W-:Y:S02]  /*07b0*/  PLOP3.LUT P0, PT, P1, P0, PT, 0xa8, 0x0 ;  /* 0x000000000000781c */ /* 0x000fe40000f01570 */
[-C--:B------:R-:W-:Y:S02]  /*07c0*/  FSETP.GT.FTZ.AND P6, PT, R15, R4.reuse, PT ;  /* 0x000000040f00720b */ /* 0x080fe40003fd4000 */
[C---:B------:R-:W-:Y:S02]  /*07d0*/  FSETP.GTU.FTZ.AND P4, PT, |R13|.reuse, +INF , PT ;  /* 0x7f8000000d00780b */ /* 0x040fe40003f9c200 */
[----:B------:R-:W-:Y:S02]  /*07e0*/  FSETP.GT.FTZ.AND P3, PT, R13, R4, PT ;  /* 0x000000040d00720b */ /* 0x000fe40003f74000 */
[----:B------:R-:W-:-:S02]  /*07f0*/  FSETP.GTU.FTZ.AND P1, PT, |R9|, +INF , PT ;  /* 0x7f8000000900780b */ /* 0x000fc40003f3c200 */
[-C--:B------:R-:W-:Y:S02]  /*0800*/  FSETP.GT.FTZ.AND P2, PT, R9, R4.reuse, PT ;  /* 0x000000040900720b */ /* 0x080fe40003f54000 */
[----:B------:R-:W-:Y:S02]  /*0810*/  PLOP3.LUT P5, PT, P6, P5, PT, 0xa8, 0x0 ;  /* 0x000000000000781c */ /* 0x000fe400037ab570 */
[----:B------:R-:W-:Y:S02]  /*0820*/  PLOP3.LUT P3, PT, P3, P4, PT, 0xa8, 0x0 ;  /* 0x000000000000781c */ /* 0x000fe40001f69570 */
[----:B------:R-:W-:Y:S02]  /*0830*/  PLOP3.LUT P1, PT, P2, P1, PT, 0xa8, 0x0 ;  /* 0x000000000000781c */ /* 0x000fe40001723570 */
[-C--:B------:R-:W-:Y:S02]  /*0840*/  FSEL R11, R11, R4.reuse, P0 ;  /* 0x000000040b0b7208 */ /* 0x080fe40000000000 */
[----:B------:R-:W-:-:S02]  /*0850*/  FSEL R15, R15, R4, P5 ;  /* 0x000000040f0f7208 */ /* 0x000fc40002800000 */
        /* <DEDUP_REMOVED lines=13> */
[----:B0-----:R-:W-:Y:S05]  /*0930*/  @!P0 BRA P1, `(.L_x_38) ;  /* 0xfffffffc006c8947 */ /* 0x001fea000083ffff */
[----:B------:R-:W-:Y:S05]  /*0940*/  EXIT ;  /* 0x000000000000794d */ /* 0x000fea0003800000 */
.L_x_39:
        /* <DEDUP_REMOVED lines=11> */
.L_x_3935:


//--------------------- .text._ZN2at6native61_GLOBAL__N__44eb8e94_28_ForeachBinaryOpScalarList_cu_dda10a6925multi_tensor_apply_kernelINS1_28TensorListScalarListMetadataIfLi1EEENS1_25BinaryOpScalarListFunctorIN3c104HalfELi1ELi1ELi0EEEJNS0_7maximumIfEEEEEvT_T0_DpT1_ --------------------------
	.section	.text._ZN2at6native61_GLOBAL__N__44eb8e94_28_ForeachBinaryOpScalarList_cu_dda10a6925multi_tensor_apply_kernelINS1_28TensorListScalarListMetadataIfLi1EEENS1_25BinaryOpScalarListFunctorIN3c104HalfELi1ELi1ELi0EEEJNS0_7maximumIfEEEEEvT_T0_DpT1_,"ax",@progbits
	.align	128
.text._ZN2at6native61_GLOBAL__N__44eb8e94_28_ForeachBinaryOpScalarList_cu_dda10a6925multi_tensor_apply_kernelINS1_28TensorListScalarListMetadataIfLi1EEENS1_25BinaryOpScalarListFunctorIN3c104HalfELi1ELi1ELi0EEEJNS0_7maximumIfEEEEEvT_T0_DpT1_:
        .type           _ZN2at6native61_GLOBAL__N__44eb8e94_28_ForeachBinaryOpScalarList_cu_dda10a6925multi_tensor_apply_kernelINS1_28TensorListScalarListMetadataIfLi1EEENS1_25BinaryOpScalarListFunctorIN3c104HalfELi1ELi1ELi0EEEJNS0_7maximumIfEEEEEvT_T0_DpT1_,@function
        .size           _ZN2at6native61_GLOBAL__N__44eb8e94_28_ForeachBinaryOpScalarList_cu_dda10a6925multi_tensor_apply_kernelINS1_28TensorListScalarListMetadataIfLi1EEENS1_25BinaryOpScalarListFunctorIN3c104HalfELi1ELi1ELi0EEEJNS0_7maximumIfEEEEEvT_T0_DpT1_,(.L_x_3936 - _ZN2at6native61_GLOBAL__N__44eb8e94_28_ForeachBinaryOpScalarList_cu_dda10a6925multi_tensor_apply_kernelINS1_28TensorListScalarListMetadataIfLi1EEENS1_25BinaryOpScalarListFunctorIN3c104HalfELi1ELi1ELi0EEEJNS0_7maximumIfEEEEEvT_T0_DpT1_)
        .other          _ZN2at6native61_GLOBAL__N__44eb8e94_28_ForeachBinaryOpScalarList_cu_dda10a6925multi_tensor_apply_kernelINS1_28TensorListScalarListMetadataIfLi1EEENS1_25BinaryOpScalarListFunctorIN3c104HalfELi1ELi1ELi0EEEJNS0_7maximumIfEEEEEvT_T0_DpT1_,@"STO_CUDA_ENTRY STV_DEFAULT"
_ZN2at6native61_GLOBAL__N__44eb8e94_28_ForeachBinaryOpScalarList_cu_dda10a6925multi_tensor_apply_kernelINS1_28TensorListScalarListMetadataIfLi1EEENS1_25BinaryOpScalarListFunctorIN3c104HalfELi1ELi1ELi0EEEJNS0_7maximumIfEEEEEvT_T0_DpT1_:
        /* <DEDUP_REMOVED lines=27> */
.L_x_41:
[----:B0-----:R-:W-:Y:S02]  /*01b0*/  IADD3 R11, P0, R14, R16, RZ ;  /* 0x000000100e0b7210 */ /* 0x001fe40007f1e0ff */
[----:B------:R-:W-:Y:S02]  /*01c0*/  PRMT R18, RZ, 0x7610, R18 ;  /* 0x00007610ff127816 */ /* 0x000fe40000000012 */
[----:B-1----:R-:W-:Y:S01]  /*01d0*/  IADD3 R7, P2, R15, R11, RZ ;  /* 0x0000000b0f077210 */ /* 0x002fe20007f5e0ff */
[----:B------:R-:W-:Y:S01]  /*01e0*/  IMAD.X R20, RZ, RZ, R17, P0 ;  /* 0x000000ffff147224 */ /* 0x000fe200000e0611 */
[----:B------:R-:W-:Y:S02]  /*01f0*/  ISETP.LT.U32.AND P3, PT, R11, R0, PT ;  /* 0x000000000b00720c */ /* 0x000fe40003f61070 */
[C---:B------:R-:W-:Y:S01]  /*0200*/  ISETP.GE.U32.AND P1, PT, R7.reuse, 0x10000, PT ;  /* 0x000100000700780c */ /* 0x040fe20003f26070 */
[----:B------:R-:W-:Y:S01]  /*0210*/  IMAD.X R6, RZ, RZ, R20, P2 ;  /* 0x000000ffff067224 */ /* 0x000fe200010e0614 */
[----:B------:R-:W-:-:S02]  /*0220*/  LEA R12, P2, R7, R2, 0x1 ;  /* 0x00000002070c7211 */ /* 0x000fc400078408ff */
[C---:B------:R-:W-:Y:S02]  /*0230*/  ISETP.LT.U32.AND P0, PT, R7.reuse, R0, PT ;  /* 0x000000000700720c */ /* 0x040fe40003f01070 */
[C---:B------:R-:W-:Y:S02]  /*0240*/  ISETP.GE.U32.AND.EX P1, PT, R6.reuse, RZ, PT, P1 ;  /* 0x000000ff0600720c */ /* 0x040fe40003f26110 */
[----:B------:R-:W-:Y:S02]  /*0250*/  LEA.HI.X R13, R7, R3, R6, 0x1, P2 ;  /* 0x00000003070d7211 */ /* 0x000fe400010f0c06 */
[----:B------:R-:W-:Y:S02]  /*0260*/  ISETP.GE.U32.AND P2, PT, R11, 0x10000, PT ;  /* 0x000100000b00780c */ /* 0x000fe40003f46070 */
[----:B------:R-:W-:Y:S01]  /*0270*/  ISETP.LT.AND.EX P1, PT, R6, R5, !P1, P0 ;  /* 0x000000050600720c */ /* 0x000fe20004f21300 */
[C---:B------:R-:W-:Y:S01]  /*0280*/  IMAD R6, R15.reuse, 0x3, RZ ;  /* 0x000000030f067824 */ /* 0x040fe200078e02ff */
[----:B------:R-:W-:-:S02]  /*0290*/  LEA R7, P5, R15, R11, 0x1 ;  /* 0x0000000b0f077211 */ /* 0x000fc400078a08ff */
[C---:B------:R-:W-:Y:S02]  /*02a0*/  ISETP.GE.U32.AND.EX P2, PT, R20.reuse, RZ, PT, P2 ;  /* 0x000000ff1400720c */ /* 0x040fe40003f46120 */
[----:B------:R-:W-:Y:S01]  /*02b0*/  LEA R10, P4, R11, R2, 0x1 ;  /* 0x000000020b0a7211 */ /* 0x000fe200078808ff */
[--C-:B------:R-:W-:Y:S01]  /*02c0*/  IMAD.X R22, RZ, RZ, R20.reuse, P5 ;  /* 0x000000ffff167224 */ /* 0x100fe200028e0614 */
[----:B------:R-:W-:Y:S02]  /*02d0*/  ISETP.LT.AND.EX P2, PT, R20, R5, !P2, P3 ;  /* 0x000000051400720c */ /* 0x000fe40005741330 */
[----:B------:R-:W-:Y:S02]  /*02e0*/  IADD3 R9, P3, R6, R11, RZ ;  /* 0x0000000b06097210 */ /* 0x000fe40007f7e0ff */
[----:B------:R-:W-:Y:S02]  /*02f0*/  ISETP.GE.U32.AND P0, PT, R7, 0x10000, PT ;  /* 0x000100000700780c */ /* 0x000fe40003f06070 */
[--C-:B------:R-:W-:Y:S01]  /*0300*/  LEA.HI.X R11, R11, R3, R20.reuse, 0x1, P4 ;  /* 0x000000030b0b7211 */ /* 0x100fe200020f0c14 */
[----:B------:R-:W-:Y:S01]  /*0310*/  IMAD.X R20, RZ, RZ, R20, P3 ;  /* 0x000000ffff147224 */ /* 0x000fe200018e0614 */
[----:B------:R-:W-:-:S02]  /*0320*/  ISETP.LT.U32.AND P4, PT, R7, R0, PT ;  /* 0x000000000700720c */ /* 0x000fc40003f81070 */
[C---:B------:R-:W-:Y:S02]  /*0330*/  ISETP.GE.U32.AND.EX P0, PT, R22.reuse, RZ, PT, P0 ;  /* 0x000000ff1600720c */ /* 0x040fe40003f06100 */
[C---:B------:R-:W-:Y:S01]  /*0340*/  ISETP.GE.U32.AND P3, PT, R9.reuse, 0x10000, PT ;  /* 0x000100000900780c */ /* 0x040fe20003f66070 */
[----:B------:R-:W3:Y:S01]  /*0350*/  @P2 LDG.E.U16 R18, desc[UR4][R10.64] ;  /* 0x000000040a122981 */ /* 0x000ee2000c1e1500 */
[----:B------:R-:W-:Y:S02]  /*0360*/  ISETP.LT.AND.EX P0, PT, R22, R5, !P0, P4 ;  /* 0x000000051600720c */ /* 0x000fe40004701340 */
[C---:B------:R-:W-:Y:S02]  /*0370*/  ISETP.LT.U32.AND P6, PT, R9.reuse, R0, PT ;  /* 0x000000000900720c */ /* 0x040fe40003fc1070 */
[----:B------:R-:W-:Y:S02]  /*0380*/  ISETP.GE.U32.AND.EX P3, PT, R20, RZ, PT, P3 ;  /* 0x000000ff1400720c */ /* 0x000fe40003f66130 */
[----:B------:R-:W-:-:S02]  /*0390*/  LEA R8, P5, R9, R2, 0x1 ;  /* 0x0000000209087211 */ /* 0x000fc400078a08ff */
[----:B------:R-:W-:Y:S02]  /*03a0*/  PRMT R19, RZ, 0x7610, R19 ;  /* 0x00007610ff137816 */ /* 0x000fe40000000013 */
[----:B------:R-:W-:Y:S02]  /*03b0*/  LEA R6, P4, R7, R2, 0x1 ;  /* 0x0000000207067211 */ /* 0x000fe400078808ff */
[----:B------:R-:W-:Y:S02]  /*03c0*/  ISETP.LT.AND.EX P3, PT, R20, R5, !P3, P6 ;  /* 0x000000051400720c */ /* 0x000fe40005f61360 */
[-CC-:B------:R-:W-:Y:S01]  /*03d0*/  LEA.HI.X R9, R9, R3.reuse, R20.reuse, 0x1, P5 ;  /* 0x0000000309097211 */ /* 0x180fe200028f0c14 */
[----:B------:R-:W4:Y:S01]  /*03e0*/  @P1 LDG.E.U16 R19, desc[UR4][R12.64] ;  /* 0x000000040c131981 */ /* 0x000f22000c1e1500 */
[----:B------:R-:W-:Y:S02]  /*03f0*/  PRMT R20, RZ, 0x7610, R20 ;  /* 0x00007610ff147816 */ /* 0x000fe40000000014 */
[----:B------:R-:W-:-:S02]  /*0400*/  LEA.HI.X R7, R7, R3, R22, 0x1, P4 ;  /* 0x0000000307077211 */ /* 0x000fc400020f0c16 */
[----:B------:R-:W-:-:S03]  /*0410*/  PRMT R21, RZ, 0x7610, R21 ;  /* 0x00007610ff157816 */ /* 0x000fc60000000015 */
[----:B------:R-:W5:Y:S04]  /*0420*/  @P0 LDG.E.U16 R20, desc[UR4][R6.64] ;  /* 0x0000000406140981 */ /* 0x000f68000c1e1500 */
[----:B------:R-:W5:Y:S01]  /*0430*/  @P3 LDG.E.U16 R21, desc[UR4][R8.64] ;  /* 0x0000000408153981 */ /* 0x000f62000c1e1500 */
[----:B------:R-:W-:-:S04]  /*0440*/  IMAD.WIDE.U32 R16, R15, 0x4, R16 ;  /* 0x000000040f107825 */ /* 0x000fc800078e0010 */
[----:B---3--:R-:W-:-:S05]  /*0450*/  HADD2.F32 R23, -RZ, R18.H0_H0 ;  /* 0x20000012ff177230 */ /* 0x008fca0000004100 */
[C---:B------:R-:W-:Y:S02]  /*0460*/  FSETP.GTU.FTZ.AND P4, PT, |R23|.reuse, +INF , PT ;  /* 0x7f8000001700780b */ /* 0x040fe40003f9c200 */
[----:B--2---:R-:W-:-:S04]  /*0470*/  FSETP.GT.FTZ.AND P5, PT, R23, R4, PT ;  /* 0x000000041700720b */ /* 0x004fc80003fb4000 */
[----:B------:R-:W-:Y:S01]  /*0480*/  PLOP3.LUT P4, PT, P5, P4, PT, 0xa8, 0x0 ;  /* 0x000000000000781c */ /* 0x000fe20002f89570 */
[----:B----4-:R-:W-:-:S03]  /*0490*/  HADD2.F32 R19, -RZ, R19.H0_H0 ;  /* 0x20000013ff137230 */ /* 0x010fc60000004100 */
[-C--:B------:R-:W-:Y:S02]  /*04a0*/  FSEL R23, R23, R4.reuse, P4 ;  /* 0x0000000417177208 */ /* 0x080fe40002000000 */
[C---:B------:R-:W-:Y:S02]  /*04b0*/  FSETP.GTU.FTZ.AND P5, PT, |R19|.reuse, +INF , PT ;  /* 0x7f8000001300780b */ /* 0x040fe40003fbc200 */
[----:B------:R-:W-:Y:S01]  /*04c0*/  FSETP.GT.FTZ.AND P6, PT, R19, R4, PT ;  /* 0x000000041300720b */ /* 0x000fe20003fd4000 */
[----:B-----5:R-:W-:-:S03]  /*04d0*/  HADD2.F32 R25, -RZ, R20.H0_H0 ;  /* 0x20000014ff197230 */ /* 0x020fc60000004100 */
[----:B------:R-:W-:Y:S01]  /*04e0*/  PLOP3.LUT P4, PT, P6, P5, PT, 0xa8, 0x0 ;  /* 0x000000000000781c */ /* 0x000fe2000378b570 */
[----:B------:R-:W-:Y:S01]  /*04f0*/  HADD2.F32 R21, -RZ, R21.H0_H0 ;  /* 0x20000015ff157230 */ /* 0x000fe20000004100 */
[C---:B------:R-:W-:Y:S02]  /*0500*/  FSETP.GTU.FTZ.AND P5, PT, |R25|.reuse, +INF , PT ;  /* 0x7f8000001900780b */ /* 0x040fe40003fbc200 */
[-C--:B------:R-:W-:Y:S02]  /*0510*/  FSETP.GT.FTZ.AND P6, PT, R25, R4.reuse, PT ;  /* 0x000000041900720b */ /* 0x080fe40003fd4000 */
[----:B------:R-:W-:Y:S02]  /*0520*/  FSEL R19, R19, R4, P4 ;  /* 0x0000000413137208 */ /* 0x000fe40002000000 */
[----:B------:R-:W-:Y:S02]  /*0530*/  PLOP3.LUT P5, PT, P6, P5, PT, 0xa8, 0x0 ;  /* 0x000000000000781c */ /* 0x000fe400037ab570 */
[----:B------:R-:W-:-:S02]  /*0540*/  FSETP.GTU.FTZ.AND P4, PT, |R21|, +INF , PT ;  /* 0x7f8000001500780b */ /* 0x000fc40003f9c200 */
[----:B------:R-:W-:-:S04]  /*0550*/  FSETP.GT.FTZ.AND P6, PT, R21, R4, PT ;  /* 0x000000041500720b */ /* 0x000fc80003fd4000 */
[----:B------:R-:W-:Y:S02]  /*0560*/  PLOP3.LUT P4, PT, P6, P4, PT, 0xa8, 0x0 ;  /* 0x000000000000781c */ /* 0x000fe40003789570 */
[-C--:B------:R-:W-:Y:S02]  /*0570*/  FSEL R25, R25, R4.reuse, P5 ;  /* 0x0000000419197208 */ /* 0x080fe40002800000 */
[----:B------:R-:W-:Y:S02]  /*0580*/  FSEL R21, R21, R4, P4 ;  /* 0x0000000415157208 */ /* 0x000fe40002000000 */
[----:B------:R-:W-:Y:S02]  /*0590*/  F2FP.F16.F32.PACK_AB R23, RZ, R23 ;  /* 0x00000017ff17723e */ /* 0x000fe400000000ff */
[----:B------:R-:W-:Y:S02]  /*05a0*/  F2FP.F16.F32.PACK_AB R19, RZ, R19 ;  /* 0x00000013ff13723e */ /* 0x000fe400000000ff */
[----:B------:R-:W-:-:S02]  /*05b0*/  F2FP.F16.F32.PACK_AB R25, RZ, R25 ;  /* 0x00000019ff19723e */ /* 0x000fc400000000ff */
[----:B------:R-:W-:Y:S01]  /*05c0*/  F2FP.F16.F32.PACK_AB R21, RZ, R21 ;  /* 0x00000015ff15723e */ /* 0x000fe200000000ff */
        /* <DEDUP_REMOVED lines=10> */
.L_x_40:
        /* <DEDUP_REMOVED lines=8> */
.L_x_42:
[----:B------:R-:W-:-:S04]  /*06f0*/  LEA R6, P0, R17, R2, 0x3 ;  /* 0x0000000211067211 */ /* 0x000fc800078018ff */
[----:B------:R-:W-:-:S05]  /*0700*/  LEA.HI.X R7, R17, R3, R12, 0x3, P0 ;  /* 0x0000000311077211 */ /* 0x000fca00000f1c0c */
[----:B------:R-:W3:Y:S02]  /*0710*/  LDG.E.64 R14, desc[UR4][R6.64] ;  /* 0x00000004060e7981 */ /* 0x000ee4000c1e1b00 */
[--C-:B---3--:R-:W-:Y:S02]  /*0720*/  HADD2.F32 R9, -RZ, R14.reuse.H0_H0 ;  /* 0x2000000eff097230 */ /* 0x108fe40000004100 */
[----:B------:R-:W-:Y:S02]  /*0730*/  HADD2.F32 R11, -RZ, R14.H1_H1 ;  /* 0x3000000eff0b7230 */ /* 0x000fe40000004100 */
[--C-:B------:R-:W-:Y:S01]  /*0740*/  HADD2.F32 R13, -RZ, R15.reuse.H0_H0 ;  /* 0x2000000fff0d7230 */ /* 0x100fe20000004100 */
[C---:B------:R-:W-:Y:S01]  /*0750*/  FSETP.GTU.FTZ.AND P0, PT, |R9|.reuse, +INF , PT ;  /* 0x7f8000000900780b */ /* 0x040fe20003f1c200 */
[----:B------:R-:W-:Y:S01]  /*0760*/  HADD2.F32 R15, -RZ, R15.H1_H1 ;  /* 0x3000000fff0f7230 */ /* 0x000fe20000004100 */
[----:B--2---:R-:W-:Y:S02]  /*0770*/  FSETP.GT.FTZ.AND P2, PT, R9, R4, PT ;  /* 0x000000040900720b */ /* 0x004fe40003f54000 */
        /* <DEDUP_REMOVED lines=10> */
[-C--:B------:R-:W-:Y:S02]  /*0820*/  FSEL R9, R9, R4.reuse, P0 ;  /* 0x0000000409097208 */ /* 0x080fe40000000000 */
[-C--:B------:R-:W-:Y:S02]  /*0830*/  FSEL R8, R11, R4.reuse, P5 ;  /* 0x000000040b087208 */ /* 0x080fe40002800000 */
        /* <DEDUP_REMOVED lines=13> */
[----:B0-----:R-:W-:Y:S05]  /*0910*/  @!P0 BRA P1, `(.L_x_42) ;  /* 0xfffffffc00748947 */ /* 0x001fea000083ffff */
[----:B------:R-:W-:Y:S05]  /*0920*/  EXIT ;  /* 0x000000000000794d */ /* 0x000fea0003800000 */
.L_x_43:
        /* <DEDUP_REMOVED lines=13> */
.L_x_3936:


//--------------------- .text._ZN2at6native61_GLOBAL__N__44eb8e94_28_ForeachBinaryOpScalarList_cu_dda10a6925multi_tensor_apply_kernelINS1_28TensorListScalarListMetadataIfLi1EEENS1_25BinaryOpScalarListFunctorIfLi1ELi1ELi0EEEJNS0_7maximumIfEEEEEvT_T0_DpT1_ --------------------------
	.section	.text._ZN2at6native61_GLOBAL__N__44eb8e94_28_ForeachBinaryOpScalarList_cu_dda10a6925multi_tensor_apply_kernelINS1_28TensorListScalarListMetadataIfLi1EEENS1_25BinaryOpScalarListFunctorIfLi1ELi1ELi0EEEJNS0_7maximumIfEEEEEvT_T0_DpT1_,"ax",@progbits
	.align	128
.text._ZN2at6native61_GLOBAL__N__44eb8e94_28_ForeachBinaryOpScalarList_cu_dda10a6925multi_tensor_apply_kernelINS1_28TensorListScalarListMetadataIfLi1EEENS1_25BinaryOpScalarListFunctorIfLi1ELi1ELi0EEEJNS0_7maximumIfEEEEEvT_T0_DpT1_:
        .type           _ZN2at6native61_GLOBAL__N__44eb8e94_28_ForeachBinaryOpScalarList_cu_dda10a6925multi_tensor_apply_kernelINS1_28TensorListScalarListMetadataIfLi1EEENS1_25BinaryOpScalarListFunctorIfLi1ELi1ELi0EEEJNS0_7maximumIfEEEEEvT_T0_DpT1_,@function
        .size           _ZN2at6native61_GLOBAL__N__44eb8e94_28_ForeachBinaryOpScalarList_cu_dda10a6925multi_tensor_apply_kernelINS1_28TensorListScalarListMetadataIfLi1EEENS1_25BinaryOpScalarListFunctorIfLi1ELi1ELi0EEEJNS0_7maximumIfEEEEEvT_T0_DpT1_,(.L_x_3937 - _ZN2at6native61_GLOBAL__N__44eb8e94_28_ForeachBinaryOpScalarList_cu_dda10a6925multi_tensor_apply_kernelINS1_28TensorListScalarListMetadataIfLi1EEENS1_25BinaryOpScalarListFunctorIfLi1ELi1ELi0EEEJNS0_7maximumIfEEEEEvT_T0_DpT1_)
        .other          _ZN2at6native61_GLOBAL__N__44eb8e94_28_ForeachBinaryOpScalarList_cu_dda10a6925multi_tensor_apply_kernelINS1_28TensorListScalarListMetadataIfLi1EEENS1_25BinaryOpScalarListFunctorIfLi1ELi1ELi0EEEJNS0_7maximumIfEEEEEvT_T0_DpT1_,@"STO_CUDA_ENTRY STV_DEFAULT"
_ZN2at6native61_GLOBAL__N__44eb8e94_28_ForeachBinaryOpScalarList_cu_dda10a6925multi_tensor_apply_kernelINS1_28TensorListScalarListMetadataIfLi1EEENS1_25BinaryOpScalarListFunctorIfLi1ELi1ELi0EEEJNS0_7maximumIfEEEEEvT_T0_DpT1_:
        /* <DEDUP_REMOVED lines=13> */
[----:B------:R-:W2:Y:S01]  /*00d0*/  LDC R0, c[0x0][R0+0x210] ;  /* 0x0000840000007b82 */ /* 0x000ea20000000800 */
[----:B0-----:R-:W-:-:S04]  /*00e0*/  IADD3 R4, P1, -R4, R6, RZ ;  /* 0x0000000604047210 */ /* 0x001fc80007f3e1ff */
[----:B------:R-:W-:Y:S01]  /*00f0*/  LOP3.LUT R11, R4, 0x3, RZ, 0xc0, !PT ;  /* 0x00000003040b7812 */ /* 0x000fe200078ec0ff */
[----:B------:R-:W-:Y:S02]  /*0100*/  IMAD.X R5, R7, 0x1, ~R5, P1 ;  /* 0x0000000107057824 */ /* 0x000fe400008e0e05 */
[----:B-1----:R-:W-:-:S03]  /*0110*/  IMAD.WIDE R2, R9, 0x40000, R2 ;  /* 0x0004000009027825 */ /* 0x002fc600078e0202 */
[----:B------:R-:W-:-:S04]  /*0120*/  LOP3.LUT P0, RZ, R11, 0xf, R2, 0xf8, !PT ;  /* 0x0000000f0bff7812 */ /* 0x000fc8000780f802 */
[----:B------:R-:W-:-:S13]  /*0130*/  LOP3.LUT P0, RZ, RZ, RZ, RZ, 0xfc, P0 ;  /* 0x000000ffffff7212 */ /* 0x000fda000000fcff */
[----:B--2---:R-:W-:Y:S05]  /*0140*/  @!P0 BRA `(.L_x_44) ;  /* 0x0000000400288947 */ /* 0x004fea0003800000 */
[----:B------:R-:W-:-:S04]  /*0150*/  ISETP.GE.U32.AND P0, PT, R4, 0x1, PT ;  /* 0x000000010400780c */ /* 0x000fc80003f06070 */
[----:B------:R-:W-:-:S13]  /*0160*/  ISETP.GE.AND.EX P0, PT, R5, RZ, PT, P0 ;  /* 0x000000ff0500720c */ /* 0x000fda0003f06300 */
[----:B------:R-:W-:Y:S05]  /*0170*/  @!P0 EXIT ;  /* 0x000000000000894d */ /* 0x000fea0003800000 */
[----:B------:R-:W0:Y:S01]  /*0180*/  S2R R14, SR_TID.X ;  /* 0x00000000000e7919 */ /* 0x000e220000002100 */
[----:B------:R-:W1:Y:S01]  /*0190*/  LDC R15, c[0x0][RZ] ;  /* 0x00000000ff0f7b82 */ /* 0x000e620000000800 */
[----:B------:R-:W-:-:S07]  /*01a0*/  CS2R R16, SRZ ;  /* 0x0000000000107805 */ /* 0x000fce000001ff00 */
.L_x_45:
[----:B0-----:R-:W-:Y:S01]  /*01b0*/  IADD3 R11, P0, R14, R16, RZ ;  /* 0x000000100e0b7210 */ /* 0x001fe20007f1e0ff */
[----:B------:R-:W-:-:S03]  /*01c0*/  IMAD.MOV.U32 R21, RZ, RZ, RZ ;  /* 0x000000ffff157224 */ /* 0x000fc600078e00ff */
[----:B-1----:R-:W-:Y:S01]  /*01d0*/  IADD3 R7, P1, R15, R11, RZ ;  /* 0x0000000b0f077210 */ /* 0x002fe20007f3e0ff */
[----:B------:R-:W-:Y:S01]  /*01e0*/  IMAD.X R18, RZ, RZ, R17, P0 ;  /* 0x000000ffff127224 */ /* 0x000fe200000e0611 */
[----:B------:R-:W-:Y:S02]  /*01f0*/  ISETP.GE.U32.AND P3, PT, R11, 0x10000, PT ;  /* 0x000100000b00780c */ /* 0x000fe40003f66070 */
[C---:B------:R-:W-:Y:S01]  /*0200*/  ISETP.GE.U32.AND P2, PT, R7.reuse, 0x10000, PT ;  /* 0x000100000700780c */ /* 0x040fe20003f46070 */
[----:B------:R-:W-:Y:S01]  /*0210*/  IMAD.X R6, RZ, RZ, R18, P1 ;  /* 0x000000ffff067224 */ /* 0x000fe200008e0612 */
[C---:B------:R-:W-:Y:S02]  /*0220*/  ISETP.LT.U32.AND P0, PT, R7.reuse, R4, PT ;  /* 0x000000040700720c */ /* 0x040fe40003f01070 */
[----:B------:R-:W-:Y:S02]  /*0230*/  LEA R12, P1, R7, R2, 0x2 ;  /* 0x00000002070c7211 */ /* 0x000fe400078210ff */
[----:B------:R-:W-:-:S02]  /*0240*/  ISETP.GE.U32.AND.EX P2, PT, R6, RZ, PT, P2 ;  /* 0x000000ff0600720c */ /* 0x000fc40003f46120 */
[----:B------:R-:W-:Y:S02]  /*0250*/  LEA.HI.X R13, R7, R3, R6, 0x2, P1 ;  /* 0x00000003070d7211 */ /* 0x000fe400008f1406 */
[----:B------:R-:W-:Y:S01]  /*0260*/  ISETP.LT.AND.EX P2, PT, R6, R5, !P2, P0 ;  /* 0x000000050600720c */ /* 0x000fe20005741300 */
[----:B------:R-:W-:Y:S01]  /*0270*/  IMAD R6, R15, 0x3, RZ ;  /* 0x000000030f067824 */ /* 0x000fe200078e02ff */
[----:B------:R-:W-:Y:S02]  /*0280*/  ISETP.LT.U32.AND P5, PT, R11, R4, PT ;  /* 0x000000040b00720c */ /* 0x000fe40003fa1070 */
[----:B------:R-:W-:Y:S02]  /*0290*/  LEA R7, P1, R15, R11, 0x1 ;  /* 0x0000000b0f077211 */ /* 0x000fe400078208ff */
[C---:B------:R-:W-:Y:S02]  /*02a0*/  ISETP.GE.U32.AND.EX P3, PT, R18.reuse, RZ, PT, P3 ;  /* 0x000000ff1200720c */ /* 0x040fe40003f66130 */
[----:B------:R-:W-:Y:S01]  /*02b0*/  LEA R10, P4, R11, R2, 0x2 ;  /* 0x000000020b0a7211 */ /* 0x000fe200078810ff */
[----:B------:R-:W-:Y:S01]  /*02c0*/  IMAD.X R8, RZ, RZ, R18, P1 ;  /* 0x000000ffff087224 */ /* 0x000fe200008e0612 */
[----:B------:R-:W-:-:S02]  /*02d0*/  ISETP.LT.AND.EX P3, PT, R18, R5, !P3, P5 ;  /* 0x000000051200720c */ /* 0x000fc40005f61350 */
[----:B------:R-:W-:Y:S02]  /*02e0*/  IADD3 R9, P6, R6, R11, RZ ;  /* 0x0000000b06097210 */ /* 0x000fe40007fde0ff */
[----:B------:R-:W-:Y:S02]  /*02f0*/  ISETP.GE.U32.AND P0, PT, R7, 0x10000, PT ;  /* 0x000100000700780c */ /* 0x000fe40003f06070 */
[--C-:B------:R-:W-:Y:S01]  /*0300*/  LEA.HI.X R11, R11, R3, R18.reuse, 0x2, P4 ;  /* 0x000000030b0b7211 */ /* 0x100fe200020f1412 */
[----:B------:R-:W-:Y:S01]  /*0310*/  IMAD.X R18, RZ, RZ, R18, P6 ;  /* 0x000000ffff127224 */ /* 0x000fe200030e0612 */
[-C--:B------:R-:W-:Y:S02]  /*0320*/  ISETP.LT.U32.AND P1, PT, R7, R4.reuse, PT ;  /* 0x000000040700720c */ /* 0x080fe40003f21070 */
[C---:B------:R-:W-:Y:S02]  /*0330*/  ISETP.GE.U32.AND.EX P5, PT, R8.reuse, RZ, PT, P0 ;  /* 0x000000ff0800720c */ /* 0x040fe40003fa6100 */
[C---:B------:R-:W-:Y:S01]  /*0340*/  ISETP.GE.U32.AND P4, PT, R9.reuse, 0x10000, PT ;  /* 0x000100000900780c */ /* 0x040fe20003f86070 */
[----:B------:R-:W-:Y:S01]  /*0350*/  IMAD.MOV.U32 R19, RZ, RZ, RZ ;  /* 0x000000ffff137224 */ /* 0x000fe200078e00ff */
[----:B------:R-:W-:Y:S01]  /*0360*/  ISETP.LT.AND.EX P1, PT, R8, R5, !P5, P1 ;  /* 0x000000050800720c */ /* 0x000fe20006f21310 */
[----:B------:R-:W2:Y:S01]  /*0370*/  @P3 LDG.E R21, desc[UR4][R10.64] ;  /* 0x000000040a153981 */ /* 0x000ea2000c1e1900 */
[----:B------:R-:W-:-:S02]  /*0380*/  ISETP.LT.U32.AND P0, PT, R9, R4, PT ;  /* 0x000000040900720c */ /* 0x000fc40003f01070 */
[C---:B------:R-:W-:Y:S01]  /*0390*/  ISETP.GE.U32.AND.EX P4, PT, R18.reuse, RZ, PT, P4 ;  /* 0x000000ff1200720c */ /* 0x040fe20003f86140 */
[----:B------:R-:W-:Y:S01]  /*03a0*/  IMAD.MOV.U32 R25, RZ, RZ, RZ ;  /* 0x000000ffff197224 */ /* 0x000fe200078e00ff */
[CC--:B------:R-:W-:Y:S01]  /*03b0*/  LEA R6, P5, R7.reuse, R2.reuse, 0x2 ;  /* 0x0000000207067211 */ /* 0x0c0fe200078a10ff */
[----:B------:R-:W3:Y:S01]  /*03c0*/  @P2 LDG.E R19, desc[UR4][R12.64] ;  /* 0x000000040c132981 */ /* 0x000ee2000c1e1900 */
[----:B------:R-:W-:Y:S02]  /*03d0*/  ISETP.LT.AND.EX P0, PT, R18, R5, !P4, P0 ;  /* 0x000000051200720c */ /* 0x000fe40006701300 */
[-C--:B------:R-:W-:Y:S02]  /*03e0*/  LEA.HI.X R7, R7, R3.reuse, R8, 0x2, P5 ;  /* 0x0000000307077211 */ /* 0x080fe400028f1408 */
[C---:B------:R-:W-:Y:S01]  /*03f0*/  LEA R8, P4, R9.reuse, R2, 0x2 ;  /* 0x0000000209087211 */ /* 0x040fe200078810ff */
[----:B------:R-:W-:Y:S02]  /*0400*/  IMAD.MOV.U32 R23, RZ, RZ, RZ ;  /* 0x000000ffff177224 */ /* 0x000fe400078e00ff */
[----:B------:R-:W4:Y:S01]  /*0410*/  @P1 LDG.E R25, desc[UR4][R6.64] ;  /* 0x0000000406191981 */ /* 0x000f22000c1e1900 */
[----:B------:R-:W-:-:S05]  /*0420*/  LEA.HI.X R9, R9, R3, R18, 0x2, P4 ;  /* 0x0000000309097211 */ /* 0x000fca00020f1412 */
[----:B------:R-:W5:Y:S01]  /*0430*/  @P0 LDG.E R23, desc[UR4][R8.64] ;  /* 0x0000000408170981 */ /* 0x000f62000c1e1900 */
[----:B------:R-:W-:Y:S01]  /*0440*/  IMAD.WIDE.U32 R16, R15, 0x4, R16 ;  /* 0x000000040f107825 */ /* 0x000fe200078e0010 */
[C---:B--2---:R-:W-:Y:S02]  /*0450*/  FSETP.GTU.FTZ.AND P4, PT, |R21|.reuse, +INF , PT ;  /* 0x7f8000001500780b */ /* 0x044fe40003f9c200 */
[----:B------:R-:W-:-:S04]  /*0460*/  FSETP.GT.FTZ.AND P5, PT, R21, R0, PT ;  /* 0x000000001500720b */ /* 0x000fc80003fb4000 */
[----:B------:R-:W-:Y:S02]  /*0470*/  PLOP3.LUT P4, PT, P5, P4, PT, 0xa8, 0x0 ;  /* 0x000000000000781c */ /* 0x000fe40002f89570 */
[C---:B---3--:R-:W-:Y:S02]  /*0480*/  FSETP.GTU.FTZ.AND P5, PT, |R19|.reuse, +INF , PT ;  /* 0x7f8000001300780b */ /* 0x048fe40003fbc200 */
[-C--:B------:R-:W-:Y:S02]  /*0490*/  FSETP.GT.FTZ.AND P6, PT, R19, R0.reuse, PT ;  /* 0x000000001300720b */ /* 0x080fe40003fd4000 */
[----:B------:R-:W-:Y:S02]  /*04a0*/  FSEL R21, R21, R0, P4 ;  /* 0x0000000015157208 */ /* 0x000fe40002000000 */
[----:B------:R-:W-:Y:S02]  /*04b0*/  PLOP3.LUT P4, PT, P6, P5, PT, 0xa8, 0x0 ;  /* 0x000000000000781c */ /* 0x000fe4000378b570 */
[----:B----4-:R-:W-:-:S02]  /*04c0*/  FSETP.GTU.FTZ.AND P5, PT, |R25|, +INF , PT ;  /* 0x7f8000001900780b */ /* 0x010fc40003fbc200 */
[-C--:B------:R-:W-:Y:S02]  /*04d0*/  FSETP.GT.FTZ.AND P6, PT, R25, R0.reuse, PT ;  /* 0x000000001900720b */ /* 0x080fe40003fd4000 */
[-C--:B------:R-:W-:Y:S02]  /*04e0*/  FSEL R19, R19, R0.reuse, P4 ;  /* 0x0000000013137208 */ /* 0x080fe40002000000 */
[----:B------:R-:W-:Y:S02]  /*04f0*/  PLOP3.LUT P5, PT, P6, P5, PT, 0xa8, 0x0 ;  /* 0x000000000000781c */ /* 0x000fe400037ab570 */
[C---:B-----5:R-:W-:Y:S02]  /*0500*/  FSETP.GTU.FTZ.AND P4, PT, |R23|.reuse, +INF , PT ;  /* 0x7f8000001700780b */ /* 0x060fe40003f9c200 */
[----:B------:R-:W-:-:S04]  /*0510*/  FSETP.GT.FTZ.AND P6, PT, R23, R0, PT ;  /* 0x000000001700720b */ /* 0x000fc80003fd4000 */
[----:B------:R-:W-:Y:S02]  /*0520*/  PLOP3.LUT P4, PT, P6, P4, PT, 0xa8, 0x0 ;  /* 0x000000000000781c */ /* 0x000fe40003789570 */
[-C--:B------:R-:W-:Y:S02]  /*0530*/  FSEL R25, R25, R0.reuse, P5 ;  /* 0x0000000019197208 */ /* 0x080fe40002800000 */
[----:B------:R-:W-:Y:S01]  /*0540*/  FSEL R23, R23, R0, P4 ;  /* 0x0000000017177208 */ /* 0x000fe20002000000 */
[----:B------:R2:W-:Y:S04]  /*0550*/  @P3 STG.E desc[UR4][R10.64], R21 ;  /* 0x000000150a003986 */ /* 0x0005e8000c101904 */
[----:B------:R2:W-:Y:S04]  /*0560*/  @P2 STG.E desc[UR4][R12.64], R19 ;  /* 0x000000130c002986 */ /* 0x0005e8000c101904 */
[----:B------:R2:W-:Y:S01]  /*0570*/  @P1 STG.E desc[UR4][R6.64], R25 ;  /* 0x0000001906001986 */ /* 0x0005e2000c101904 */
[----:B------:R-:W-:-:S03]  /*0580*/  ISETP.LT.U32.AND P1, PT, R16, R4, PT ;  /* 0x000000041000720c */ /* 0x000fc60003f21070 */
[----:B------:R2:W-:Y:S01]  /*0590*/  @P0 STG.E desc[UR4][R8.64], R23 ;  /* 0x0000001708000986 */ /* 0x0005e2000c101904 */
[----:B------:R-:W-:Y:S02]  /*05a0*/  ISETP.GE.U32.AND P0, PT, R16, 0x10000, PT ;  /* 0x000100001000780c */ /* 0x000fe40003f06070 */
[C---:B------:R-:W-:Y:S02]  /*05b0*/  ISETP.LT.AND.EX P1, PT, R17.reuse, R5, PT, P1 ;  /* 0x000000051100720c */ /* 0x040fe40003f21310 */
[----:B------:R-:W-:-:S13]  /*05c0*/  ISETP.GE.U32.AND.EX P0, PT, R17, RZ, PT, P0 ;  /* 0x000000ff1100720c */ /* 0x000fda0003f06100 */
[----:B--2---:R-:W-:Y:S05]  /*05d0*/  @!P0 BRA P1, `(.L_x_45) ;  /* 0xfffffff800f48947 */ /* 0x004fea000083ffff */
[----:B------:R-:W-:Y:S05]  /*05e0*/  EXIT ;  /* 0x000000000000794d */ /* 0x000fea0003800000 */
.L_x_44:
        /* <DEDUP_REMOVED lines=8> */
.L_x_46:
[----:B------:R-:W-:-:S04]  /*0670*/  LEA R6, P0, R15, R2, 0x4 ;  /* 0x000000020f067211 */ /* 0x000fc800078020ff */
[----:B------:R-:W-:-:S05]  /*0680*/  LEA.HI.X R7, R15, R3, R14, 0x4, P0 ;  /* 0x000000030f077211 */ /* 0x000fca00000f240e */
[----:B------:R-:W2:Y:S02]  /*0690*/  LDG.E.128 R8, desc[UR4][R6.64] ;  /* 0x0000000406087981 */ /* 0x000ea4000c1e1d00 */
[C---:B--2---:R-:W-:Y:S02]  /*06a0*/  FSETP.GTU.FTZ.AND P0, PT, |R8|.reuse, +INF , PT ;  /* 0x7f8000000800780b */ /* 0x044fe40003f1c200 */
[-C--:B------:R-:W-:Y:S02]  /*06b0*/  FSETP.GT.FTZ.AND P2, PT, R8, R0.reuse, PT ;  /* 0x000000000800720b */ /* 0x080fe40003f54000 */
[C---:B------:R-:W-:Y:S02]  /*06c0*/  FSETP.GTU.FTZ.AND P5, PT, |R9|.reuse, +INF , PT ;  /* 0x7f8000000900780b */ /* 0x040fe40003fbc200 */
[----:B------:R-:W-:Y:S02]  /*06d0*/  PLOP3.LUT P0, PT, P2, P0, PT, 0xa8, 0x0 ;  /* 0x000000000000781c */ /* 0x000fe40001701570 */
[----:B------:R-:W-:-:S02]  /*06e0*/  FSETP.GT.FTZ.AND P6, PT, R9, R0, PT ;  /* 0x000000000900720b */ /* 0x000fc40003fd4000 */
[C---:B------:R-:W-:Y:S02]  /*06f0*/  FSETP.GTU.FTZ.AND P4, PT, |R10|.reuse, +INF , PT ;  /* 0x7f8000000a00780b */ /* 0x040fe40003f9c200 */
[-C--:B------:R-:W-:Y:S02]  /*0700*/  FSETP.GT.FTZ.AND P3, PT, R10, R0.reuse, PT ;  /* 0x000000000a00720b */ /* 0x080fe40003f74000 */
[C---:B------:R-:W-:Y:S02]  /*0710*/  FSETP.GTU.FTZ.AND P1, PT, |R11|.reuse, +INF , PT ;  /* 0x7f8000000b00780b */ /* 0x040fe40003f3c200 */
[-C--:B------:R-:W-:Y:S02]  /*0720*/  FSETP.GT.FTZ.AND P2, PT, R11, R0.reuse, PT ;  /* 0x000000000b00720b */ /* 0x080fe40003f54000 */
[----:B------:R-:W-:Y:S02]  /*0730*/  FSEL R8, R8, R0, P0 ;  /* 0x0000000008087208 */ /* 0x000fe40000000000 */
[----:B------:R-:W-:-:S02]  /*0740*/  PLOP3.LUT P5, PT, P6, P5, PT, 0xa8, 0x0 ;  /* 0x000000000000781c */ /* 0x000fc400037ab570 */
[----:B------:R-:W-:Y:S02]  /*0750*/  PLOP3.LUT P3, PT, P3, P4, PT, 0xa8, 0x0 ;  /* 0x000000000000781c */ /* 0x000fe40001f69570 */
[----:B------:R-:W-:Y:S02]  /*0760*/  PLOP3.LUT P1, PT, P2, P1, PT, 0xa8, 0x0 ;  /* 0x000000000000781c */ /* 0x000fe40001723570 */
[----:B------:R-:W-:Y:S02]  /*0770*/  IADD3 R15, P0, R15, UR6, RZ ;  /* 0x000000060f0f7c10 */ /* 0x000fe4000ff1e0ff */
[-C--:B------:R-:W-:Y:S02]  /*0780*/  FSEL R9, R9, R0.reuse, P5 ;  /* 0x0000000009097208 */ /* 0x080fe40002800000 */
[-C--:B------:R-:W-:Y:S01]  /*0790*/  FSEL R10, R10, R0.reuse, P3 ;  /* 0x000000000a0a7208 */ /* 0x080fe20001800000 */
[----:B------:R-:W-:Y:S01]  /*07a0*/  IMAD.SHL.U32 R13, R15, 0x4, RZ ;  /* 0x000000040f0d7824 */ /* 0x000fe200078e00ff */
        /* <DEDUP_REMOVED lines=8> */
[----:B0-----:R-:W-:Y:S05]  /*0830*/  @!P0 BRA P1, `(.L_x_46) ;  /* 0xfffffffc008c8947 */ /* 0x001fea000083ffff */
[----:B------:R-:W-:Y:S05]  /*0840*/  EXIT ;  /* 0x000000000000794d */ /* 0x000fea0003800000 */
.L_x_47:
        /* <DEDUP_REMOVED lines=11> */
.L_x_3937:


//--------------------- .text._ZN2at6native61_GLOBAL__N__44eb8e94_28_ForeachBinaryOpScalarList_cu_dda10a6925multi_tensor_apply_kernelINS1_28TensorListScalarListMetadataIdLi1EEENS1_25BinaryOpScalarListFunctorIdLi1ELi1ELi0EEEJNS0_7maximumIdEEEEEvT_T0_DpT1_ --------------------------
	.section	.text._ZN2at6native61_GLOBAL__N__44eb8e94_28_ForeachBinaryOpScalarList_cu_dda10a6925multi_tensor_apply_kernelINS1_28TensorListScalarListMetadataIdLi1EEENS1_25BinaryOpScalarListFunctorIdLi1ELi1ELi0EEEJNS0_7maximumIdEEEEEvT_T0_DpT1_,"ax",@progbits
	.align	128
.text._ZN2at6native61_GLOBAL__N__44eb8e94_28_ForeachBinaryOpScalarList_cu_dda10a6925multi_tensor_apply_kernelINS1_28TensorListScalarListMetadataIdLi1EEENS1_25BinaryOpScalarListFunctorIdLi1ELi1ELi0EEEJNS0_7maximumIdEEEEEvT_T0_DpT1_:
        .type           _ZN2at6native61_GLOBAL__N__44eb8e94_28_ForeachBinaryOpScalarList_cu_dda10a6925multi_tensor_apply_kernelINS1_28TensorListScalarListMetadataIdLi1EEENS1_25BinaryOpScalarListFunctorIdLi1ELi1ELi0EEEJNS0_7maximumIdEEEEEvT_T0_DpT1_,@function
        .size           _ZN2at6native61_GLOBAL__N__44eb8e94_28_ForeachBinaryOpScalarList_cu_dda10a6925multi_tensor_apply_kernelINS1_28TensorListScalarListMetadataIdLi1EEENS1_25BinaryOpScalarListFunctorIdLi1ELi1ELi0EEEJNS0_7maximumIdEEEEEvT_T0_DpT1_,(.L_x_3938 - _ZN2at6native61_GLOBAL__N__44eb8e94_28_ForeachBinaryOpScalarList_cu_dda10a6925multi_tensor_apply_kernelINS1_28TensorListScalarListMetadataIdLi1EEENS1_25BinaryOpScalarListFunctorIdLi1ELi1ELi0EEEJNS0_7maximumIdEEEEEvT_T0_DpT1_)
        .other          _ZN2at6native61_GLOBAL__N__44eb8e94_28_ForeachBinaryOpScalarList_cu_dda10a6925multi_tensor_apply_kernelINS1_28TensorListScalarListMetadataIdLi1EEENS1_25BinaryOpScalarListFunctorIdLi1ELi1ELi0EEEJNS0_7maximumIdEEEEEvT_T0_DpT1_,@"STO_CUDA_ENTRY STV_DEFAULT"
_ZN2at6native61_GLOBAL__N__44eb8e94_28_ForeachBinaryOpScalarList_cu_dda10a6925multi_tensor_apply_kernelINS1_28TensorListScalarListMetadataIdLi1EEENS1_25BinaryOpScalarListFunctorIdLi1ELi1ELi0EEEJNS0_7maximumIdEEEEEvT_T0_DpT1_:
[----:B------:R-:W-:Y:S01]  /*0000*/  LDC R1, c[0x0][0x28] ;  /* 0x00000a00ff017b82 */ /* 0x000fe20000000800 */
[----:B------:R-:W0:Y:S01]  /*0010*/  S2R R10, SR_CTAID.X ;  /* 0x00000000000a7919 */ /* 0x000e220000002500 */
[----:B------:R-:W-:Y:S01]  /*0020*/  IMAD.MOV.U32 R9, RZ, RZ, 0xa40 ;  /* 0x00000a40ff097424 */ /* 0x000fe200078e00ff */
[----:B------:R-:W-:-:S05]  /*0030*/  ULDC.64 UR4, c[0x0][0x208] ;  /* 0x0000820000047ab9 */ /* 0x000fca0000000a00 */
[----:B0-----:R-:W0:Y:S01]  /*0040*/  LDC.U8 R0, c[0x0][R10+0xb10] ;  /* 0x0002c4000a007b82 */ /* 0x001e220000000000 */
[----:B------:R-:W-:-:S07]  /*0050*/  IMAD R9, R10, 0x4, R9 ;  /* 0x000000040a097824 */ /* 0x000fce00078e0209 */
[----:B------:R-:W1:Y:S01]  /*0060*/  LDC R9, c[0x0][R9+0x210] ;  /* 0x0000840009097b82 */ /* 0x000e620000000800 */
[----:B0-----:R-:W-:-:S07]  /*0070*/  IMAD.SHL.U32 R8, R0, 0x8, RZ ;  /* 0x0000000800087824 */ /* 0x001fce00078e00ff */
[----:B------:R-:W0:Y:S01]  /*0080*/  LDC.64 R6, c[0x0][R8+0x510] ;  /* 0x0001440008067b82 */ /* 0x000e220000000a00 */
[----:B-1----:R-:W-:-:S07]  /*0090*/  IMAD.WIDE R22, R9, 0x10000, RZ ;  /* 0x0001000009167825 */ /* 0x002fce00078e02ff */
[----:B------:R-:W1:Y:S08]  /*00a0*/  LDC.64 R2, c[0x0][R8+0x210] ;  /* 0x0000840008027b82 */ /* 0x000e700000000a00 */
[----:B------:R2:W3:Y:S01]  /*00b0*/  LDC.64 R4, c[0x0][R8+0x810] ;  /* 0x0002040008047b82 */ /* 0x0004e20000000a00 */
[----:B0-----:R-:W-:-:S04]  /*00c0*/  IADD3 R0, P1, -R22, R6, RZ ;  /* 0x0000000616007210 */ /* 0x001fc80007f3e1ff */
[----:B------:R-:W-:Y:S01]  /*00d0*/  LOP3.LUT R11, R0, 0x3, RZ, 0xc0, !PT ;  /* 0x00000003000b7812 */ /* 0x000fe200078ec0ff */
[----:B------:R-:W-:Y:S02]  /*00e0*/  IMAD.X R22, R7, 0x1, ~R23, P1 ;  /* 0x0000000107167824 */ /* 0x000fe400008e0e17 */
[----:B-1----:R-:W-:-:S03]  /*00f0*/  IMAD.WIDE R2, R9, 0x80000, R2 ;  /* 0x0008000009027825 */ /* 0x002fc600078e0202 */
[----:B------:R-:W-:-:S04]  /*0100*/  LOP3.LUT P0, RZ, R11, 0x1f, R2, 0xf8, !PT ;  /* 0x0000001f0bff7812 */ /* 0x000fc8000780f802 */
[----:B------:R-:W-:-:S13]  /*0110*/  LOP3.LUT P0, RZ, RZ, RZ, RZ, 0xfc, P0 ;  /* 0x000000ffffff7212 */ /* 0x000fda000000fcff */
[----:B--23--:R-:W-:Y:S05]  /*0120*/  @!P0 BRA `(.L_x_48) ;  /* 0x0000000400288947 */ /* 0x00cfea0003800000 */
[----:B------:R-:W-:-:S04]  /*0130*/  ISETP.GE.U32.AND P0, PT, R0, 0x1, PT ;  /* 0x000000010000780c */ /* 0x000fc80003f06070 */
[----:B------:R-:W-:-:S13]  /*0140*/  ISETP.GE.AND.EX P0, PT, R22, RZ, PT, P0 ;  /* 0x000000ff1600720c */ /* 0x000fda0003f06300 */
[----:B------:R-:W-:Y:S05]  /*0150*/  @!P0 EXIT ;  /* 0x000000000000894d */ /* 0x000fea0003800000 */
[----:B------:R-:W0:Y:S01]  /*0160*/  S2R R23, SR_TID.X ;  /* 0x0000000000177919 */ /* 0x000e220000002100 */
[----:B------:R-:W1:Y:S01]  /*0170*/  LDC R24, c[0x0][RZ] ;  /* 0x00000000ff187b82 */ /* 0x000e620000000800 */
[----:B------:R-:W-:-:S07]  /*0180*/  CS2R R26, SRZ ;  /* 0x00000000001a7805 */ /* 0x000fce000001ff00 */
.L_x_49:
[----:B0-----:R-:W-:Y:S01]  /*0190*/  IADD3 R7, P0, R23, R26, RZ ;  /* 0x0000001a17077210 */ /* 0x001fe20007f1e0ff */
[C---:B-1----:R-:W-:Y:S01]  /*01a0*/  IMAD R6, R24.reuse, 0x3, RZ ;  /* 0x0000000318067824 */ /* 0x042fe200078e02ff */
[----:B------:R-:W-:Y:S02]  /*01b0*/  CS2R R20, SRZ ;  /* 0x0000000000147805 */ /* 0x000fe4000001ff00 */
[C---:B------:R-:W-:Y:S01]  /*01c0*/  ISETP.GE.U32.AND P1, PT, R7.reuse, 0x10000, PT ;  /* 0x000100000700780c */ /* 0x040fe20003f26070 */
[----:B------:R-:W-:Y:S01]  /*01d0*/  IMAD.X R17, RZ, RZ, R27, P0 ;  /* 0x000000ffff117224 */ /* 0x000fe200000e061b */
[----:B------:R-:W-:Y:S02]  /*01e0*/  IADD3 R9, P5, R24, R7, RZ ;  /* 0x0000000718097210 */ /* 0x000fe40007fbe0ff */
[----:B------:R-:W-:Y:S02]  /*01f0*/  ISETP.LT.U32.AND P0, PT, R7, R0, PT ;  /* 0x000000000700720c */ /* 0x000fe40003f01070 */
[----:B------:R-:W-:Y:S01]  /*0200*/  ISETP.GE.U32.AND.EX P1, PT, R17, RZ, PT, P1 ;  /* 0x000000ff1100720c */ /* 0x000fe20003f26110 */
[----:B------:R-:W-:Y:S01]  /*0210*/  IMAD.X R15, RZ, RZ, R17, P5 ;  /* 0x000000ffff0f7224 */ /* 0x000fe200028e0611 */
[----:B------:R-:W-:-:S02]  /*0220*/  ISETP.GE.U32.AND P2, PT, R9, 0x10000, PT ;  /* 0x000100000900780c */ /* 0x000fc40003f46070 */
[----:B------:R-:W-:Y:S02]  /*0230*/  ISETP.LT.AND.EX P1, PT, R17, R22, !P1, P0 ;  /* 0x000000161100720c */ /* 0x000fe40004f21300 */
[-C--:B------:R-:W-:Y:S02]  /*0240*/  IADD3 R13, P4, R6, R7.reuse, RZ ;  /* 0x00000007060d7210 */ /* 0x080fe40007f9e0ff */
[----:B------:R-:W-:Y:S02]  /*0250*/  LEA R11, P3, R24, R7, 0x1 ;  /* 0x00000007180b7211 */ /* 0x000fe400078608ff */
[C---:B------:R-:W-:Y:S02]  /*0260*/  ISETP.LT.U32.AND P0, PT, R9.reuse, R0, PT ;  /* 0x000000000900720c */ /* 0x040fe40003f01070 */
[----:B------:R-:W-:Y:S02]  /*0270*/  LEA R8, P5, R9, R2, 0x3 ;  /* 0x0000000209087211 */ /* 0x000fe400078a18ff */
[----:B------:R-:W-:-:S02]  /*0280*/  ISETP.GE.U32.AND.EX P2, PT, R15, RZ, PT, P2 ;  /* 0x000000ff0f00720c */ /* 0x000fc40003f46120 */
[----:B------:R-:W-:Y:S02]  /*0290*/  LEA R6, P6, R7, R2, 0x3 ;  /* 0x0000000207067211 */ /* 0x000fe400078c18ff */
[-C--:B------:R-:W-:Y:S02]  /*02a0*/  LEA.HI.X R9, R9, R3.reuse, R15, 0x3, P5 ;  /* 0x0000000309097211 */ /* 0x080fe400028f1c0f */
[----:B------:R-:W-:Y:S01]  /*02b0*/  ISETP.LT.AND.EX P0, PT, R15, R22, !P2, P0 ;  /* 0x000000160f00720c */ /* 0x000fe20005701300 */
[--C-:B------:R-:W-:Y:S01]  /*02c0*/  IMAD.X R15, RZ, RZ, R17.reuse, P3 ;  /* 0x000000ffff0f7224 */ /* 0x100fe200018e0611 */
[--C-:B------:R-:W-:Y:S01]  /*02d0*/  LEA.HI.X R7, R7, R3, R17.reuse, 0x3, P6 ;  /* 0x0000000307077211 */ /* 0x100fe200030f1c11 */
[----:B------:R-:W-:Y:S01]  /*02e0*/  IMAD.X R17, RZ, RZ, R17, P4 ;  /* 0x000000ffff117224 */ /* 0x000fe200020e0611 */
[----:B------:R-:W-:Y:S02]  /*02f0*/  ISETP.GE.U32.AND P5, PT, R11, 0x10000, PT ;  /* 0x000100000b00780c */ /* 0x000fe40003fa6070 */
[----:B------:R-:W-:Y:S01]  /*0300*/  ISETP.GE.U32.AND P6, PT, R13, 0x10000, PT ;  /* 0x000100000d00780c */ /* 0x000fe20003fc6070 */
[----:B------:R-:W2:Y:S01]  /*0310*/  @P1 LDG.E.64 R20, desc[UR4][R6.64] ;  /* 0x0000000406141981 */ /* 0x000ea2000c1e1b00 */
[----:B------:R-:W-:-:S02]  /*0320*/  ISETP.LT.U32.AND P2, PT, R11, R0, PT ;  /* 0x000000000b00720c */ /* 0x000fc40003f41070 */
[----:B------:R-:W-:Y:S02]  /*0330*/  ISETP.GE.U32.AND.EX P5, PT, R15, RZ, PT, P5 ;  /* 0x000000ff0f00720c */ /* 0x000fe40003fa6150 */
[----:B------:R-:W-:Y:S02]  /*0340*/  ISETP.LT.U32.AND P3, PT, R13, R0, PT ;  /* 0x000000000d00720c */ /* 0x000fe40003f61070 */
[----:B------:R-:W-:Y:S02]  /*0350*/  ISETP.GE.U32.AND.EX P6, PT, R17, RZ, PT, P6 ;  /* 0x000000ff1100720c */ /* 0x000fe40003fc6160 */
[----:B------:R-:W-:Y:S02]  /*0360*/  ISETP.LT.AND.EX P2, PT, R15, R22, !P5, P2 ;  /* 0x000000160f00720c */ /* 0x000fe40006f41320 */
[----:B------:R-:W-:Y:S02]  /*0370*/  LEA R10, P4, R11, R2, 0x3 ;  /* 0x000000020b0a7211 */ /* 0x000fe400078818ff */
[----:B------:R-:W-:-:S02]  /*0380*/  ISETP.LT.AND.EX P3, PT, R17, R22, !P6, P3 ;  /* 0x000000161100720c */ /* 0x000fc40007761330 */
[----:B------:R-:W-:Y:S02]  /*0390*/  LEA R12, P5, R13, R2, 0x3 ;  /* 0x000000020d0c7211 */ /* 0x000fe400078a18ff */
[-C--:B------:R-:W-:Y:S02]  /*03a0*/  LEA.HI.X R11, R11, R3.reuse, R15, 0x3, P4 ;  /* 0x000000030b0b7211 */ /* 0x080fe400020f1c0f */
[----:B------:R-:W-:Y:S02]  /*03b0*/  CS2R R14, SRZ ;  /* 0x00000000000e7805 */ /* 0x000fe4000001ff00 */
[----:B------:R-:W-:Y:S02]  /*03c0*/  LEA.HI.X R13, R13, R3, R17, 0x3, P5 ;  /* 0x000000030d0d7211 */ /* 0x000fe400028f1c11 */
[----:B------:R-:W-:Y:S02]  /*03d0*/  CS2R R16, SRZ ;  /* 0x0000000000107805 */ /* 0x000fe4000001ff00 */
[----:B------:R-:W-:Y:S01]  /*03e0*/  CS2R R18, SRZ ;  /* 0x0000000000127805 */ /* 0x000fe2000001ff00 */
[----:B------:R-:W3:Y:S04]  /*03f0*/  @P0 LDG.E.64 R14, desc[UR4][R8.64] ;  /* 0x00000004080e0981 */ /* 0x000ee8000c1e1b00 */
[----:B------:R-:W4:Y:S04]  /*0400*/  @P2 LDG.E.64 R16, desc[UR4][R10.64] ;  /* 0x000000040a102981 */ /* 0x000f28000c1e1b00 */
[----:B------:R-:W5:Y:S01]  /*0410*/  @P3 LDG.E.64 R18, desc[UR4][R12.64] ;  /* 0x000000040c123981 */ /* 0x000f62000c1e1b00 */
[----:B------:R-:W-:Y:S01]  /*0420*/  IMAD.WIDE.U32 R26, R24, 0x4, R26 ;  /* 0x00000004181a7825 */ /* 0x000fe200078e001a */
[----:B--2---:R-:W-:-:S06]  /*0430*/  DSETP.GTU.AND P4, PT, |R20|, +INF , PT ;  /* 0x7ff000001400742a */ /* 0x004fcc0003f8c200 */
[----:B------:R-:W-:-:S06]  /*0440*/  DSETP.GT.OR P4, PT, R20, R4, P4 ;  /* 0x000000041400722a */ /* 0x000fcc0002784400 */
[----:B------:R-:W-:Y:S02]  /*0450*/  FSEL R20, R20, R4, P4 ;  /* 0x0000000414147208 */ /* 0x000fe40002000000 */
[----:B------:R-:W-:-:S05]  /*0460*/  FSEL R21, R21, R5, P4 ;  /* 0x0000000515157208 */ /* 0x000fca0002000000 */
[----:B------:R0:W-:Y:S01]  /*0470*/  @P1 STG.E.64 desc[UR4][R6.64], R20 ;  /* 0x0000001406001986 */ /* 0x0001e2000c101b04 */
[----:B---3--:R-:W-:Y:S02]  /*0480*/  DSETP.GTU.AND P4, PT, |R14|, +INF , PT ;  /* 0x7ff000000e00742a */ /* 0x008fe40003f8c200 */
[----:B----4-:R-:W-:-:S04]  /*0490*/  DSETP.GTU.AND P5, PT, |R16|, +INF , PT ;  /* 0x7ff000001000742a */ /* 0x010fc80003fac200 */
[--C-:B------:R-:W-:Y:S02]  /*04a0*/  DSETP.GT.OR P4, PT, R14, R4.reuse, P4 ;  /* 0x000000040e00722a */ /* 0x100fe40002784400 */
[----:B-----5:R-:W-:Y:S02]  /*04b0*/  DSETP.GTU.AND P1, PT, |R18|, +INF , PT ;  /* 0x7ff000001200742a */ /* 0x020fe40003f2c200 */
[--C-:B------:R-:W-:Y:S02]  /*04c0*/  DSETP.GT.OR P5, PT, R16, R4.reuse, P5 ;  /* 0x000000041000722a */ /* 0x100fe40002fa4400 */
[-C--:B------:R-:W-:Y:S02]  /*04d0*/  FSEL R14, R14, R4.reuse, P4 ;  /* 0x000000040e0e7208 */ /* 0x080fe40002000000 */
[----:B------:R-:W-:Y:S01]  /*04e0*/  DSETP.GT.OR P1, PT, R18, R4, P1 ;  /* 0x000000041200722a */ /* 0x000fe20000f24400 */
[----:B------:R-:W-:Y:S02]  /*04f0*/  FSEL R15, R15, R5, P4 ;  /* 0x000000050f0f7208 */ /* 0x000fe40002000000 */
[----:B------:R-:W-:-:S02]  /*0500*/  FSEL R16, R16, R4, P5 ;  /* 0x0000000410107208 */ /* 0x000fc40002800000 */
[-C--:B------:R-:W-:Y:S01]  /*0510*/  FSEL R17, R17, R5.reuse, P5 ;  /* 0x0000000511117208 */ /* 0x080fe20002800000 */
[----:B------:R2:W-:Y:S01]  /*0520*/  @P0 STG.E.64 desc[UR4][R8.64], R14 ;  /* 0x0000000e08000986 */ /* 0x0005e2000c101b04 */
[----:B0-----:R-:W-:Y:S02]  /*0530*/  FSEL R6, R18, R4, P1 ;  /* 0x0000000412067208 */ /* 0x001fe40000800000 */
[----:B------:R-:W-:Y:S01]  /*0540*/  FSEL R7, R19, R5, P1 ;  /* 0x0000000513077208 */ /* 0x000fe20000800000 */
[----:B------:R2:W-:Y:S01]  /*0550*/  @P2 STG.E.64 desc[UR4][R10.64], R16 ;  /* 0x000000100a002986 */ /* 0x0005e2000c101b04 */
[C---:B------:R-:W-:Y:S02]  /*0560*/  ISETP.GE.U32.AND P0, PT, R26.reuse, 0x10000, PT ;  /* 0x000100001a00780c */ /* 0x040fe40003f06070 */
[----:B------:R-:W-:Y:S01]  /*0570*/  ISETP.LT.U32.AND P1, PT, R26, R0, PT ;  /* 0x000000001a00720c */ /* 0x000fe20003f21070 */
[----:B------:R2:W-:Y:S01]  /*0580*/  @P3 STG.E.64 desc[UR4][R12.64], R6 ;  /* 0x000000060c003986 */ /* 0x0005e2000c101b04 */
[----:B------:R-:W-:-:S02]  /*0590*/  ISETP.GE.U32.AND.EX P0, PT, R27, RZ, PT, P0 ;  /* 0x000000ff1b00720c */ /* 0x000fc40003f06100 */
[----:B------:R-:W-:-:S13]  /*05a0*/  ISETP.LT.AND.EX P1, PT, R27, R22, PT, P1 ;  /* 0x000000161b00720c */ /* 0x000fda0003f21310 */
[----:B--2---:R-:W-:Y:S05]  /*05b0*/  @!P0 BRA P1, `(.L_x_49) ;  /* 0xfffffff800f48947 */ /* 0x004fea000083ffff */
[----:B------:R-:W-:Y:S05]  /*05c0*/  EXIT ;  /* 0x000000000000794d */ /* 0x000fea0003800000 */
.L_x_48:
        /* <DEDUP_REMOVED lines=8> */
.L_x_50:
[----:B------:R-:W-:-:S04]  /*0650*/  LEA R6, P0, R17, R2, 0x5 ;  /* 0x0000000211067211 */ /* 0x000fc800078028ff */
[----:B------:R-:W-:-:S05]  /*0660*/  LEA.HI.X R7, R17, R3, R16, 0x5, P0 ;  /* 0x0000000311077211 */ /* 0x000fca00000f2c10 */
[----:B------:R-:W2:Y:S04]  /*0670*/  LDG.E.128 R8, desc[UR4][R6.64] ;  /* 0x0000000406087981 */ /* 0x000ea8000c1e1d00 */
[----:B------:R-:W3:Y:S01]  /*0680*/  LDG.E.128 R12, desc[UR4][R6.64+0x10] ;  /* 0x00001004060c7981 */ /* 0x000ee2000c1e1d00 */
[----:B--2---:R-:W-:Y:S02]  /*0690*/  DSETP.GTU.AND P0, PT, |R8|, +INF , PT ;  /* 0x7ff000000800742a */ /* 0x004fe40003f0c200 */
[----:B------:R-:W-:Y:S02]  /*06a0*/  DSETP.GTU.AND P1, PT, |R10|, +INF , PT ;  /* 0x7ff000000a00742a */ /* 0x000fe40003f2c200 */
[----:B---3--:R-:W-:Y:S02]  /*06b0*/  DSETP.GTU.AND P2, PT, |R12|, +INF , PT ;  /* 0x7ff000000c00742a */ /* 0x008fe40003f4c200 */
[----:B------:R-:W-:-:S02]  /*06c0*/  DSETP.GTU.AND P3, PT, |R14|, +INF , PT ;  /* 0x7ff000000e00742a */ /* 0x000fc40003f6c200 */
[--C-:B------:R-:W-:Y:S02]  /*06d0*/  DSETP.GT.OR P0, PT, R8, R4.reuse, P0 ;  /* 0x000000040800722a */ /* 0x100fe40000704400 */
[--C-:B------:R-:W-:Y:S02]  /*06e0*/  DSETP.GT.OR P1, PT, R10, R4.reuse, P1 ;  /* 0x000000040a00722a */ /* 0x100fe40000f24400 */
[--C-:B------:R-:W-:Y:S02]  /*06f0*/  DSETP.GT.OR P2, PT, R12, R4.reuse, P2 ;  /* 0x000000040c00722a */ /* 0x100fe40001744400 */
[----:B------:R-:W-:Y:S01]  /*0700*/  DSETP.GT.OR P3, PT, R14, R4, P3 ;  /* 0x000000040e00722a */ /* 0x000fe20001f64400 */
[-C--:B------:R-:W-:Y:S02]  /*0710*/  FSEL R8, R8, R4.reuse, P0 ;  /* 0x0000000408087208 */ /* 0x080fe40000000000 */
[----:B------:R-:W-:Y:S02]  /*0720*/  FSEL R9, R9, R5, P0 ;  /* 0x0000000509097208 */ /* 0x000fe40000000000 */
[----:B------:R-:W-:-:S02]  /*0730*/  FSEL R10, R10, R4, P1 ;  /* 0x000000040a0a7208 */ /* 0x000fc40000800000 */
[-C--:B------:R-:W-:Y:S02]  /*0740*/  FSEL R11, R11, R5.reuse, P1 ;  /* 0x000000050b0b7208 */ /* 0x080fe40000800000 */
[-C--:B------:R-:W-:Y:S02]  /*0750*/  FSEL R13, R13, R5.reuse, P2 ;  /* 0x000000050d0d7208 */ /* 0x080fe40001000000 */
[-C--:B------:R-:W-:Y:S01]  /*0760*/  FSEL R12, R12, R4.reuse, P2 ;  /* 0x000000040c0c7208 */ /* 0x080fe20001000000 */
[----:B------:R0:W-:Y:S01]  /*0770*/  STG.E.128 desc[UR4][R6.64], R8 ;  /* 0x0000000806007986 */ /* 0x0001e2000c101d04 */
[----:B------:R-:W-:Y:S02]  /*0780*/  FSEL R14, R14, R4, P3 ;  /* 0x000000040e0e7208 */ /* 0x000fe40001800000 */
[----:B------:R-:W-:Y:S02]  /*0790*/  FSEL R15, R15, R5, P3 ;  /* 0x000000050f0f7208 */ /* 0x000fe40001800000 */
[----:B------:R-:W-:-:S04]  /*07a0*/  IADD3 R17, P0, R17, UR6, RZ ;  /* 0x0000000611117c10 */ /* 0x000fc8000ff1e0ff */
        /* <DEDUP_REMOVED lines=9> */
[----:B------:R-:W-:Y:S02]  /*0840*/  ISETP.GE.U32.AND P0, PT, R13, R0, PT ;  /* 0x000000000d00720c */ /* 0x000fe40003f06070 */
[----:B------:R-:W-:-:S04]  /*0850*/  SHF.L.U64.HI R13, R17, 0x2, R16 ;  /* 0x00000002110d7819 */ /* 0x000fc80000010210 */
[----:B------:R-:W-:-:S13]  /*0860*/  ISETP.GE.AND.EX P0, PT, R13, R22, PT, P0 ;  /* 0x000000160d00720c */ /* 0x000fda0003f06300 */
[----:B0-----:R-:W-:Y:S05]  /*0870*/  @!P0 BRA P1, `(.L_x_50) ;  /* 0xfffffffc00748947 */ /* 0x001fea000083ffff */
[----:B------:R-:W-:Y:S05]  /*0880*/  EXIT ;  /* 0x000000000000794d */ /* 0x000fea0003800000 */
.L_x_51:
        /* <DEDUP_REMOVED lines=15> */
.L_x_3938:


//--------------------- .text._ZN2at6native61_GLOBAL__N__44eb8e94_28_ForeachBinaryOpScalarList_cu_dda10a6925multi_tensor_apply_kernelINS1_28TensorListScalarListMetadataIsLi1EEENS1_25BinaryOpScalarListFunctorIsLi1ELi1ELi0EEEJNS0_7maximumIsEEEEEvT_T0_DpT1_ --------------------------
	.section	.text._ZN2at6native61_GLOBAL__N__44eb8e94_28_ForeachBinaryOpScalarList_cu_dda10a6925multi_tensor_apply_kernelINS1_28TensorListScalarListMetadataIsLi1EEENS1_25BinaryOpScalarListFunctorIsLi1ELi1ELi0EEEJNS0_7maximumIsEEEEEvT_T0_DpT1_,"ax",@progbits
	.align	128
.text._ZN2at6native61_GLOBAL__N__44eb8e94_28_ForeachBinaryOpScalarList_cu_dda10a6925multi_tensor_apply_kernelINS1_28TensorListScalarListMetadataIsLi1EEENS1_25BinaryOpScalarListFunctorIsLi1ELi1ELi0EEEJNS0_7maximumIsEEEEEvT_T0_DpT1_:
        .type           _ZN2at6native61_GLOBAL__N__44eb8e94_28_ForeachBinaryOpScalarList_cu_dda10a6925multi_tensor_apply_kernelINS1_28TensorListScalarListMetadataIsLi1EEENS1_25BinaryOpScalarListFunctorIsLi1ELi1ELi0EEEJNS0_7maximumIsEEEEEvT_T0_DpT1_,@function
        .size           _ZN2at6native61_GLOBAL__N__44eb8e94_28_ForeachBinaryOpScalarList_cu_dda10a6925multi_tensor_apply_kernelINS1_28TensorListScalarListMetadataIsLi1EEENS1_25BinaryOpScalarListFunctorIsLi1ELi1ELi0EEEJNS0_7maximumIsEEEEEvT_T0_DpT1_,(.L_x_3939 - _ZN2at6native61_GLOBAL__N__44eb8e94_28_ForeachBinaryOpScalarList_cu_dda10a6925multi_tensor_apply_kernelINS1_28TensorListScalarListMetadataIsLi1EEENS1_25BinaryOpScalarListFunctorIsLi1ELi1ELi0EEEJNS0_7maximumIsEEEEEvT_T0_DpT1_)
        .other          _ZN2at6native61_GLOBAL__N__44eb8e94_28_ForeachBinaryOpScalarList_cu_dda10a6925multi_tensor_apply_kernelINS1_28TensorListScalarListMetadataIsLi1EEENS1_25BinaryOpScalarListFunctorIsLi1ELi1ELi0EEEJNS0_7maximumIsEEEEEvT_T0_DpT1_,@"STO_CUDA_ENTRY STV_DEFAULT"
_ZN2at6native61_GLOBAL__N__44eb8e94_28_ForeachBinaryOpScalarList_cu_dda10a6925multi_tensor_apply_kernelINS1_28TensorListScalarListMetadataIsLi1EEENS1_25BinaryOpScalarListFunctorIsLi1ELi1ELi0EEEJNS0_7maximumIsEEEEEvT_T0_DpT1_:
[----:B------:R-:W-:Y:S01]  /*0000*/  LDC R1, c[0x0][0x28] ;  /* 0x00000a00ff017b82 */ /* 0x000fe20000000800 */
[----:B------:R-:W0:Y:S01]  /*0010*/  S2R R12, SR_CTAID.X ;  /* 0x00000000000c7919 */ /* 0x000e220000002500 */
[----:B------:R-:W-:Y:S01]  /*0020*/  IMAD.MOV.U32 R3, RZ, RZ, 0x800 ;  /* 0x00000800ff037424 */ /* 0x000fe200078e00ff */
[----:B------:R-:W-:-:S05]  /*0030*/  ULDC.64 UR4, c[0x0][0x208] ;  /* 0x0000820000047ab9 */ /* 0x000fca0000000a00 */
[----:B0-----:R-:W0:Y:S01]  /*0040*/  LDC.U8 R0, c[0x0][R12+0x8d0] ;  /* 0x000234000c007b82 */ /* 0x001e220000000000 */
[----:B------:R-:W-:Y:S02]  /*0050*/  IMAD R8, R12, 0x4, R3 ;  /* 0x000000040c087824 */ /* 0x000fe400078e0203 */
[----:B------:R-:W-:-:S05]  /*0060*/  IMAD.MOV.U32 R3, RZ, RZ, 0x600 ;  /* 0x00000600ff037424 */ /* 0x000fca00078e00ff */
[----:B------:R-:W1:Y:S01]  /*0070*/  LDC R9, c[0x0][R8+0x210] ;  /* 0x0000840008097b82 */ /* 0x000e620000000800 */
[C---:B0-----:R-:W-:Y:S02]  /*0080*/  IMAD.SHL.U32 R2, R0.reuse, 0x8, RZ ;  /* 0x0000000800027824 */ /* 0x041fe400078e00ff */
[----:B------:R-:W-:-:S05]  /*0090*/  IMAD R0, R0, 0x2, R3 ;  /* 0x0000000200007824 */ /* 0x000fca00078e0203 */
[----:B------:R-:W0:Y:S01]  /*00a0*/  LDC.64 R6, c[0x0][R2+0x510] ;  /* 0x0001440002067b82 */ /* 0x000e220000000a00 */
[----:B-1----:R-:W-:-:S07]  /*00b0*/  IMAD.WIDE R4, R9, 0x10000, RZ ;  /* 0x0001000009047825 */ /* 0x002fce00078e02ff */
[----:B------:R-:W1:Y:S08]  /*00c0*/  LDC.64 R10, c[0x0][R2+0x210] ;  /* 0x00008400020a7b82 */ /* 0x000e700000000a00 */
[----:B------:R-:W2:Y:S01]  /*00d0*/  LDC.U16 R0, c[0x0][R0+0x210] ;  /* 0x0000840000007b82 */ /* 0x000ea20000000400 */
[----:B0-----:R-:W-:-:S05]  /*00e0*/  IADD3 R3, P1, -R4, R6, RZ ;  /* 0x0000000604037210 */ /* 0x001fca0007f3e1ff */
[----:B------:R-:W-:Y:S02]  /*00f0*/  IMAD.X R5, R7, 0x1, ~R5, P1 ;  /* 0x0000000107057824 */ /* 0x000fe400008e0e05 */
[----:B-1----:R-:W-:Y:S01]  /*0100*/  IMAD.WIDE R10, R9, 0x20000, R10 ;  /* 0x00020000090a7825 */ /* 0x002fe200078e020a */
[----:B------:R-:W-:-:S04]  /*0110*/  LOP3.LUT R9, R3, 0x3, RZ, 0xc0, !PT ;  /* 0x0000000303097812 */ /* 0x000fc800078ec0ff */
        /* <DEDUP_REMOVED lines=9> */
.L_x_53:
[----:B0-----:R-:W-:Y:S01]  /*01b0*/  IADD3 R4, P0, R7, R20, RZ ;  /* 0x0000001407047210 */ /* 0x001fe20007f1e0ff */
[C---:B-1----:R-:W-:Y:S01]  /*01c0*/  IMAD R19, R9.reuse, 0x3, RZ ;  /* 0x0000000309137824 */ /* 0x042fe200078e02ff */
[----:B------:R-:W-:Y:S02]  /*01d0*/  PRMT R6, RZ, 0x7610, R6 ;  /* 0x00007610ff067816 */ /* 0x000fe40000000006 */
[CC--:B------:R-:W-:Y:S01]  /*01e0*/  IADD3 R13, P1, R9.reuse, R4.reuse, RZ ;  /* 0x00000004090d7210 */ /* 0x0c0fe20007f3e0ff */
[----:B------:R-:W-:Y:S01]  /*01f0*/  IMAD.X R17, RZ, RZ, R21, P0 ;  /* 0x000000ffff117224 */ /* 0x000fe200000e0615 */
[----:B------:R-:W-:Y:S02]  /*0200*/  LEA R15, P4, R9, R4, 0x1 ;  /* 0x00000004090f7211 */ /* 0x000fe400078808ff */
[C---:B------:R-:W-:Y:S01]  /*0210*/  ISETP.GE.U32.AND P0, PT, R13.reuse, 0x10000, PT ;  /* 0x000100000d00780c */ /* 0x040fe20003f06070 */
[----:B------:R-:W-:Y:S01]  /*0220*/  IMAD.X R2, RZ, RZ, R17, P1 ;  /* 0x000000ffff027224 */ /* 0x000fe200008e0611 */
[----:B------:R-:W-:-:S02]  /*0230*/  ISETP.LT.U32.AND P2, PT, R13, R3, PT ;  /* 0x000000030d00720c */ /* 0x000fc40003f41070 */
[C---:B------:R-:W-:Y:S02]  /*0240*/  LEA R12, P3, R13.reuse, R10, 0x1 ;  /* 0x0000000a0d0c7211 */ /* 0x040fe400078608ff */
[C---:B------:R-:W-:Y:S02]  /*0250*/  ISETP.GE.U32.AND.EX P0, PT, R2.reuse, RZ, PT, P0 ;  /* 0x000000ff0200720c */ /* 0x040fe40003f06100 */
[----:B------:R-:W-:Y:S02]  /*0260*/  LEA.HI.X R13, R13, R11, R2, 0x1, P3 ;  /* 0x0000000b0d0d7211 */ /* 0x000fe400018f0c02 */
[----:B------:R-:W-:Y:S01]  /*0270*/  ISETP.LT.AND.EX P0, PT, R2, R5, !P0, P2 ;  /* 0x000000050200720c */ /* 0x000fe20004701320 */
[----:B------:R-:W-:Y:S01]  /*0280*/  IMAD.X R2, RZ, RZ, R17, P4 ;  /* 0x000000ffff027224 */ /* 0x000fe200020e0611 */
[C---:B------:R-:W-:Y:S02]  /*0290*/  ISETP.GE.U32.AND P1, PT, R15.reuse, 0x10000, PT ;  /* 0x000100000f00780c */ /* 0x040fe40003f26070 */
[----:B------:R-:W-:-:S02]  /*02a0*/  ISETP.LT.U32.AND P3, PT, R15, R3, PT ;  /* 0x000000030f00720c */ /* 0x000fc40003f61070 */
[----:B------:R-:W-:Y:S02]  /*02b0*/  LEA R14, P4, R15, R10, 0x1 ;  /* 0x0000000a0f0e7211 */ /* 0x000fe400078808ff */
[----:B------:R-:W-:Y:S02]  /*02c0*/  ISETP.GE.U32.AND.EX P1, PT, R2, RZ, PT, P1 ;  /* 0x000000ff0200720c */ /* 0x000fe40003f26110 */
[----:B------:R-:W-:Y:S02]  /*02d0*/  IADD3 R19, P5, R19, R4, RZ ;  /* 0x0000000413137210 */ /* 0x000fe40007fbe0ff */
[----:B------:R-:W-:Y:S02]  /*02e0*/  ISETP.GE.U32.AND P2, PT, R4, 0x10000, PT ;  /* 0x000100000400780c */ /* 0x000fe40003f46070 */
[----:B------:R-:W-:Y:S02]  /*02f0*/  LEA.HI.X R15, R15, R11, R2, 0x1, P4 ;  /* 0x0000000b0f0f7211 */ /* 0x000fe400020f0c02 */
[----:B------:R-:W-:Y:S01]  /*0300*/  ISETP.LT.AND.EX P1, PT, R2, R5, !P1, P3 ;  /* 0x000000050200720c */ /* 0x000fe20004f21330 */
[----:B------:R-:W-:Y:S01]  /*0310*/  IMAD.X R2, RZ, RZ, R17, P5 ;  /* 0x000000ffff027224 */ /* 0x000fe200028e0611 */
[----:B------:R-:W-:-:S02]  /*0320*/  ISETP.LT.U32.AND P3, PT, R4, R3, PT ;  /* 0x000000030400720c */ /* 0x000fc40003f61070 */
[----:B------:R-:W-:Y:S02]  /*0330*/  ISETP.GE.U32.AND.EX P4, PT, R17, RZ, PT, P2 ;  /* 0x000000ff1100720c */ /* 0x000fe40003f86120 */
[----:B------:R-:W-:Y:S02]  /*0340*/  ISETP.GE.U32.AND P2, PT, R19, 0x10000, PT ;  /* 0x000100001300780c */ /* 0x000fe40003f46070 */
[----:B------:R-:W-:Y:S02]  /*0350*/  ISETP.LT.AND.EX P3, PT, R17, R5, !P4, P3 ;  /* 0x000000051100720c */ /* 0x000fe40006761330 */
[C---:B------:R-:W-:Y:S02]  /*0360*/  ISETP.LT.U32.AND P4, PT, R19.reuse, R3, PT ;  /* 0x000000031300720c */ /* 0x040fe40003f81070 */
[----:B------:R-:W-:Y:S01]  /*0370*/  ISETP.GE.U32.AND.EX P2, PT, R2, RZ, PT, P2 ;  /* 0x000000ff0200720c */ /* 0x000fe20003f46120 */
[----:B------:R-:W2:Y:S01]  /*0380*/  @P1 LDG.E.U16 R6, desc[UR4][R14.64] ;  /* 0x000000040e061981 */ /* 0x000ea2000c1e1500 */
[----:B------:R-:W-:-:S02]  /*0390*/  LEA R18, P6, R19, R10, 0x1 ;  /* 0x0000000a13127211 */ /* 0x000fc400078c08ff */
[----:B------:R-:W-:Y:S02]  /*03a0*/  LEA R16, P5, R4, R10, 0x1 ;  /* 0x0000000a04107211 */ /* 0x000fe400078a08ff */
[----:B------:R-:W-:Y:S02]  /*03b0*/  ISETP.LT.AND.EX P2, PT, R2, R5, !P2, P4 ;  /* 0x000000050200720c */ /* 0x000fe40005741340 */
[-CC-:B------:R-:W-:Y:S02]  /*03c0*/  LEA.HI.X R19, R19, R11.reuse, R2.reuse, 0x1, P6 ;  /* 0x0000000b13137211 */ /* 0x180fe400030f0c02 */
[----:B------:R-:W-:Y:S02]  /*03d0*/  LEA.HI.X R17, R4, R11, R17, 0x1, P5 ;  /* 0x0000000b04117211 */ /* 0x000fe400028f0c11 */
[----:B------:R-:W-:Y:S02]  /*03e0*/  PRMT R2, RZ, 0x7610, R2 ;  /* 0x00007610ff027816 */ /* 0x000fe40000000002 */
[----:B------:R-:W-:-:S02]  /*03f0*/  PRMT R4, RZ, 0x7610, R4 ;  /* 0x00007610ff047816 */ /* 0x000fc40000000004 */
[----:B------:R-:W-:Y:S02]  /*0400*/  PRMT R8, RZ, 0x7610, R8 ;  /* 0x00007610ff087816 */ /* 0x000fe40000000008 */
[----:B------:R-:W3:Y:S04]  /*0410*/  @P3 LDG.E.U16 R2, desc[UR4][R16.64] ;  /* 0x0000000410023981 */ /* 0x000ee8000c1e1500 */
[----:B------:R-:W4:Y:S04]  /*0420*/  @P0 LDG.E.U16 R4, desc[UR4][R12.64] ;  /* 0x000000040c040981 */ /* 0x000f28000c1e1500 */
[----:B------:R-:W5:Y:S01]  /*0430*/  @P2 LDG.E.U16 R8, desc[UR4][R18.64] ;  /* 0x0000000412082981 */ /* 0x000f62000c1e1500 */
[----:B------:R-:W-:Y:S01]  /*0440*/  IMAD.WIDE.U32 R20, R9, 0x4, R20 ;  /* 0x0000000409147825 */ /* 0x000fe200078e0014 */
[----:B--2---:R-:W-:-:S02]  /*0450*/  VIMNMX.S16x2 R6, R6, R0, !PT ;  /* 0x0000000006067248 */ /* 0x004fc40007fe0300 */
[-C--:B---3--:R-:W-:Y:S02]  /*0460*/  VIMNMX.S16x2 R2, R2, R0.reuse, !PT ;  /* 0x0000000002027248 */ /* 0x088fe40007fe0300 */
[----:B----4-:R-:W-:-:S03]  /*0470*/  VIMNMX.S16x2 R4, R4, R0, !PT ;  /* 0x0000000004047248 */ /* 0x010fc60007fe0300 */
[----:B------:R2:W-:Y:S01]  /*0480*/  @P3 STG.E.U16 desc[UR4][R16.64], R2 ;  /* 0x0000000210003986 */ /* 0x0005e2000c101504 */
[----:B-----5:R-:W-:-:S03]  /*0490*/  VIMNMX.S16x2 R8, R8, R0, !PT ;  /* 0x0000000008087248 */ /* 0x020fc60007fe0300 */
[----:B------:R2:W-:Y:S01]  /*04a0*/  @P0 STG.E.U16 desc[UR4][R12.64], R4 ;  /* 0x000000040c000986 */ /* 0x0005e2000c101504 */
[----:B------:R-:W-:-:S03]  /*04b0*/  ISETP.GE.U32.AND P0, PT, R20, 0x10000, PT ;  /* 0x000100001400780c */ /* 0x000fc60003f06070 */
[----:B------:R2:W-:Y:S01]  /*04c0*/  @P1 STG.E.U16 desc[UR4][R14.64], R6 ;  /* 0x000000060e001986 */ /* 0x0005e2000c101504 */
[----:B------:R-:W-:-:S03]  /*04d0*/  ISETP.LT.U32.AND P1, PT, R20, R3, PT ;  /* 0x000000031400720c */ /* 0x000fc60003f21070 */
[----:B------:R2:W-:Y:S01]  /*04e0*/  @P2 STG.E.U16 desc[UR4][R18.64], R8 ;  /* 0x0000000812002986 */ /* 0x0005e2000c101504 */
[C---:B------:R-:W-:Y:S02]  /*04f0*/  ISETP.GE.U32.AND.EX P0, PT, R21.reuse, RZ, PT, P0 ;  /* 0x000000ff1500720c */ /* 0x040fe40003f06100 */
[----:B------:R-:W-:-:S13]  /*0500*/  ISETP.LT.AND.EX P1, PT, R21, R5, PT, P1 ;  /* 0x000000051500720c */ /* 0x000fda0003f21310 */
[----:B--2---:R-:W-:Y:S05]  /*0510*/  @!P0 BRA P1, `(.L_x_53) ;  /* 0xfffffffc00248947 */ /* 0x004fea000083ffff */
[----:B------:R-:W-:Y:S05]  /*0520*/  EXIT ;  /* 0x000000000000794d */ /* 0x000fea0003800000 */
.L_x_52:
        /* <DEDUP_REMOVED lines=8> */
.L_x_54:
[----:B------:R-:W-:-:S04]  /*05b0*/  LEA R6, P0, R13, R10, 0x3 ;  /* 0x0000000a0d067211 */ /* 0x000fc800078018ff */
[----:B------:R-:W-:-:S05]  /*05c0*/  LEA.HI.X R7, R13, R11, R12, 0x3, P0 ;  /* 0x0000000b0d077211 */ /* 0x000fca00000f1c0c */
[----:B------:R-:W2:Y:S01]  /*05d0*/  LDG.E.64 R8, desc[UR4][R6.64] ;  /* 0x0000000406087981 */ /* 0x000ea2000c1e1b00 */
[----:B------:R-:W-:-:S04]  /*05e0*/  IADD3 R13, P0, R13, UR6, RZ ;  /* 0x000000060d0d7c10 */ /* 0x000fc8000ff1e0ff */
[----:B------:R-:W-:Y:S01]  /*05f0*/  ISETP.LT.U32.AND P1, PT, R13, 0x4000, PT ;  /* 0x000040000d00780c */ /* 0x000fe20003f21070 */
[----:B------:R-:W-:-:S05]  /*0600*/  IMAD.X R12, RZ, RZ, R12, P0 ;  /* 0x000000ffff0c7224 */ /* 0x000fca00000e060c */
[----:B------:R-:W-:Y:S02]  /*0610*/  ISETP.LT.U32.AND.EX P1, PT, R12, RZ, PT, P1 ;  /* 0x000000ff0c00720c */ /* 0x000fe40003f21110 */
[C---:B--2---:R-:W-:Y:S02]  /*0620*/  PRMT R14, R8.reuse, 0x7632, R14 ;  /* 0x00007632080e7816 */ /* 0x044fe4000000000e */
[C---:B------:R-:W-:Y:S02]  /*0630*/  PRMT R4, R9.reuse, 0x7632, R4 ;  /* 0x0000763209047816 */ /* 0x040fe40000000004 */
[----:B------:R-:W-:Y:S02]  /*0640*/  PRMT R2, R9, 0x7610, R2 ;  /* 0x0000761009027816 */ /* 0x000fe40000000002 */
[-C--:B------:R-:W-:Y:S02]  /*0650*/  VIMNMX.S16x2 R9, R8, R0.reuse, !PT ;  /* 0x0000000008097248 */ /* 0x080fe40007fe0300 */
[----:B------:R-:W-:-:S02]  /*0660*/  VIMNMX.S16x2 R8, R14, R0, !PT ;  /* 0x000000000e087248 */ /* 0x000fc40007fe0300 */
[-C--:B------:R-:W-:Y:S02]  /*0670*/  VIMNMX.S16x2 R4, R4, R0.reuse, !PT ;  /* 0x0000000004047248 */ /* 0x080fe40007fe0300 */
[----:B------:R-:W-:Y:S02]  /*0680*/  VIMNMX.S16x2 R2, R2, R0, !PT ;  /* 0x0000000002027248 */ /* 0x000fe40007fe0300 */
[----:B------:R-:W-:Y:S02]  /*0690*/  PRMT R8, R9, 0x5410, R8 ;  /* 0x0000541009087816 */ /* 0x000fe40000000008 */
[----:B------:R-:W-:Y:S01]  /*06a0*/  PRMT R9, R2, 0x5410, R4 ;  /* 0x0000541002097816 */ /* 0x000fe20000000004 */
[----:B------:R-:W-:-:S04]  /*06b0*/  IMAD.SHL.U32 R2, R13, 0x4, RZ ;  /* 0x000000040d027824 */ /* 0x000fc800078e00ff */
[----:B------:R0:W-:Y:S01]  /*06c0*/  STG.E.64 desc[UR4][R6.64], R8 ;  /* 0x0000000806007986 */ /* 0x0001e2000c101b04 */
[----:B------:R-:W-:Y:S02]  /*06d0*/  ISETP.GE.U32.AND P0, PT, R2, R3, PT ;  /* 0x000000030200720c */ /* 0x000fe40003f06070 */
[----:B------:R-:W-:-:S04]  /*06e0*/  SHF.L.U64.HI R2, R13, 0x2, R12 ;  /* 0x000000020d027819 */ /* 0x000fc8000001020c */
[----:B------:R-:W-:-:S13]  /*06f0*/  ISETP.GE.AND.EX P0, PT, R2, R5, PT, P0 ;  /* 0x000000050200720c */ /* 0x000fda0003f06300 */
[----:B0-----:R-:W-:Y:S05]  /*0700*/  @!P0 BRA P1, `(.L_x_54) ;  /* 0xfffffffc00a88947 */ /* 0x001fea000083ffff */
[----:B------:R-:W-:Y:S05]  /*0710*/  EXIT ;  /* 0x000000000000794d */ /* 0x000fea0003800000 */
.L_x_55:
        /* <DEDUP_REMOVED lines=14> */
.L_x_3939:


//--------------------- .text._ZN2at6native61_GLOBAL__N__44eb8e94_28_ForeachBinaryOpScalarList_cu_dda10a6925multi_tensor_apply_kernelINS1_28TensorListScalarListMetadataIlLi1EEENS1_25BinaryOpScalarListFunctorIlLi1ELi1ELi0EEEJNS0_7maximumIlEEEEEvT_T0_DpT1_ --------------------------
	.section	.text._ZN2at6native61_GLOBAL__N__44eb8e94_28_ForeachBinaryOpScalarList_cu_dda10a6925multi_tensor_apply_kernelINS1_28TensorListScalarListMetadataIlLi1EEENS1_25BinaryOpScalarListFunctorIlLi1ELi1ELi0EEEJNS0_7maximumIlEEEEEvT_T0_DpT1_,"ax",@progbits
	.align	128
.text._ZN2at6native61_GLOBAL__N__44eb8e94_28_ForeachBinaryOpScalarList_cu_dda10a6925multi_tensor_apply_kernelINS1_28TensorListScalarListMetadataIlLi1EEENS1_25BinaryOpScalarListFunctorIlLi1ELi1ELi0EEEJNS0_7maximumIlEEEEEvT_T0_DpT1_:
        .type           _ZN2at6native61_GLOBAL__N__44eb8e94_28_ForeachBinaryOpScalarList_cu_dda10a6925multi_tensor_apply_kernelINS1_28TensorListScalarListMetadataIlLi1EEENS1_25BinaryOpScalarListFunctorIlLi1ELi1ELi0EEEJNS0_7maximumIlEEEEEvT_T0_DpT1_,@function
        .size           _ZN2at6native61_GLOBAL__N__44eb8e94_28_ForeachBinaryOpScalarList_cu_dda10a6925multi_tensor_apply_kernelINS1_28TensorListScalarListMetadataIlLi1EEENS1_25BinaryOpScalarListFunctorIlLi1ELi1ELi0EEEJNS0_7maximumIlEEEEEvT_T0_DpT1_,(.L_x_3940 - _ZN2at6native61_GLOBAL__N__44eb8e94_28_ForeachBinaryOpScalarList_cu_dda10a6925multi_tensor_apply_kernelINS1_28TensorListScalarListMetadataIlLi1EEENS1_25BinaryOpScalarListFunctorIlLi1ELi1ELi0EEEJNS0_7maximumIlEEEEEvT_T0_DpT1_)
        .other          _ZN2at6native61_GLOBAL__N__44eb8e94_28_ForeachBinaryOpScalarList_cu_dda10a6925multi_tensor_apply_kernelINS1_28TensorListScalarListMetadataIlLi1EEENS1_25BinaryOpScalarListFunctorIlLi1ELi1ELi0EEEJNS0_7maximumIlEEEEEvT_T0_DpT1_,@"STO_CUDA_ENTRY STV_DEFAULT"
_ZN2at6native61_GLOBAL__N__44eb8e94_28_ForeachBinaryOpScalarList_cu_dda10a6925multi_tensor_apply_kernelINS1_28TensorListScalarListMetadataIlLi1EEENS1_25BinaryOpScalarListFunctorIlLi1ELi1ELi0EEEJNS0_7maximumIlEEEEEvT_T0_DpT1_:
        /* <DEDUP_REMOVED lines=25> */
.L_x_57:
[----:B0-----:R-:W-:Y:S01]  /*0190*/  IADD3 R15, P0, R23, R26, RZ ;  /* 0x0000001a170f7210 */ /* 0x001fe20007f1e0ff */
[C---:B-1----:R-:W-:Y:S01]  /*01a0*/  IMAD R10, R24.reuse, 0x3, RZ ;  /* 0x00000003180a7824 */ /* 0x042fe200078e02ff */
[----:B------:R-:W-:Y:S02]  /*01b0*/  CS2R R20, SRZ ;  /* 0x0000000000147805 */ /* 0x000fe4000001ff00 */
[----:B------:R-:W-:Y:S01]  /*01c0*/  IADD3 R7, P2, R24, R15, RZ ;  /* 0x0000000f18077210 */ /* 0x000fe20007f5e0ff */
[----:B------:R-:W-:Y:S01]  /*01d0*/  IMAD.X R17, RZ, RZ, R27, P0 ;  /* 0x000000ffff117224 */ /* 0x000fe200000e061b */
[----:B------:R-:W-:Y:S02]  /*01e0*/  ISETP.LT.U32.AND P0, PT, R15, R0, PT ;  /* 0x000000000f00720c */ /* 0x000fe40003f01070 */
[----:B------:R-:W-:Y:S01]  /*01f0*/  ISETP.GE.U32.AND P1, PT, R7, 0x10000, PT ;  /* 0x000100000700780c */ /* 0x000fe20003f26070 */
[----:B------:R-:W-:Y:S01]  /*0200*/  IMAD.X R9, RZ, RZ, R17, P2 ;  /* 0x000000ffff097224 */ /* 0x000fe200010e0611 */
[----:B------:R-:W-:-:S02]  /*0210*/  ISETP.GE.U32.AND P2, PT, R15, 0x10000, PT ;  /* 0x000100000f00780c */ /* 0x000fc40003f46070 */
[----:B------:R-:W-:Y:S02]  /*0220*/  ISETP.LT.U32.AND P3, PT, R7, R0, PT ;  /* 0x000000000700720c */ /* 0x000fe40003f61070 */
[----:B------:R-:W-:Y:S02]  /*0230*/  ISETP.GE.U32.AND.EX P1, PT, R9, RZ, PT, P1 ;  /* 0x000000ff0900720c */ /* 0x000fe40003f26110 */
[----:B------:R-:W-:Y:S02]  /*0240*/  ISETP.GE.U32.AND.EX P2, PT, R17, RZ, PT, P2 ;  /* 0x000000ff1100720c */ /* 0x000fe40003f46120 */
[----:B------:R-:W-:Y:S02]  /*0250*/  LEA R6, P4, R7, R2, 0x3 ;  /* 0x0000000207067211 */ /* 0x000fe400078818ff */
[-C--:B------:R-:W-:Y:S02]  /*0260*/  ISETP.LT.AND.EX P1, PT, R9, R22.reuse, !P1, P3 ;  /* 0x000000160900720c */ /* 0x080fe40004f21330 */
[----:B------:R-:W-:-:S02]  /*0270*/  ISETP.LT.AND.EX P2, PT, R17, R22, !P2, P0 ;  /* 0x000000161100720c */ /* 0x000fc40005741300 */
[----:B------:R-:W-:Y:S02]  /*0280*/  LEA.HI.X R7, R7, R3, R9, 0x3, P4 ;  /* 0x0000000307077211 */ /* 0x000fe400020f1c09 */
[-C--:B------:R-:W-:Y:S02]  /*0290*/  LEA R11, P3, R24, R15.reuse, 0x1 ;  /* 0x0000000f180b7211 */ /* 0x080fe400078608ff */
[C---:B------:R-:W-:Y:S02]  /*02a0*/  LEA R8, P0, R15.reuse, R2, 0x3 ;  /* 0x000000020f087211 */ /* 0x040fe400078018ff */
[----:B------:R-:W-:Y:S02]  /*02b0*/  IADD3 R13, P4, R10, R15, RZ ;  /* 0x0000000f0a0d7210 */ /* 0x000fe40007f9e0ff */
[--C-:B------:R-:W-:Y:S01]  /*02c0*/  LEA.HI.X R9, R15, R3, R17.reuse, 0x3, P0 ;  /* 0x000000030f097211 */ /* 0x100fe200000f1c11 */
[--C-:B------:R-:W-:Y:S01]  /*02d0*/  IMAD.X R15, RZ, RZ, R17.reuse, P3 ;  /* 0x000000ffff0f7224 */ /* 0x100fe200018e0611 */
[----:B------:R-:W-:Y:S01]  /*02e0*/  ISETP.GE.U32.AND P5, PT, R11, 0x10000, PT ;  /* 0x000100000b00780c */ /* 0x000fe20003fa6070 */
[----:B------:R-:W-:Y:S01]  /*02f0*/  IMAD.X R17, RZ, RZ, R17, P4 ;  /* 0x000000ffff117224 */ /* 0x000fe200020e0611 */
        /* <DEDUP_REMOVED lines=19> */
[----:B--2---:R-:W-:-:S04]  /*0430*/  ISETP.GT.U32.AND P4, PT, R20, R4, PT ;  /* 0x000000041400720c */ /* 0x004fc80003f84070 */
[----:B------:R-:W-:-:S04]  /*0440*/  ISETP.GT.AND.EX P4, PT, R21, R5, PT, P4 ;  /* 0x000000051500720c */ /* 0x000fc80003f84340 */
[----:B------:R-:W-:Y:S02]  /*0450*/  SEL R20, R20, R4, P4 ;  /* 0x0000000414147207 */ /* 0x000fe40002000000 */
[----:B------:R-:W-:-:S05]  /*0460*/  SEL R21, R21, R5, P4 ;  /* 0x0000000515157207 */ /* 0x000fca0002000000 */
[----:B------:R0:W-:Y:S01]  /*0470*/  @P2 STG.E.64 desc[UR4][R8.64], R20 ;  /* 0x0000001408002986 */ /* 0x0001e2000c101b04 */
[-C--:B---3--:R-:W-:Y:S02]  /*0480*/  ISETP.GT.U32.AND P4, PT, R14, R4.reuse, PT ;  /* 0x000000040e00720c */ /* 0x088fe40003f84070 */
[-C--:B----4-:R-:W-:Y:S02]  /*0490*/  ISETP.GT.U32.AND P5, PT, R16, R4.reuse, PT ;  /* 0x000000041000720c */ /* 0x090fe40003fa4070 */
[-C--:B------:R-:W-:Y:S02]  /*04a0*/  ISETP.GT.AND.EX P4, PT, R15, R5.reuse, PT, P4 ;  /* 0x000000050f00720c */ /* 0x080fe40003f84340 */
[----:B-----5:R-:W-:Y:S02]  /*04b0*/  ISETP.GT.U32.AND P2, PT, R18, R4, PT ;  /* 0x000000041200720c */ /* 0x020fe40003f44070 */
[-C--:B------:R-:W-:Y:S02]  /*04c0*/  ISETP.GT.AND.EX P5, PT, R17, R5.reuse, PT, P5 ;  /* 0x000000051100720c */ /* 0x080fe40003fa4350 */
[----:B------:R-:W-:-:S02]  /*04d0*/  ISETP.GT.AND.EX P2, PT, R19, R5, PT, P2 ;  /* 0x000000051300720c */ /* 0x000fc40003f44320 */
[-C--:B------:R-:W-:Y:S02]  /*04e0*/  SEL R14, R14, R4.reuse, P4 ;  /* 0x000000040e0e7207 */ /* 0x080fe40002000000 */
[-C--:B------:R-:W-:Y:S02]  /*04f0*/  SEL R15, R15, R5.reuse, P4 ;  /* 0x000000050f0f7207 */ /* 0x080fe40002000000 */
[-C--:B------:R-:W-:Y:S02]  /*0500*/  SEL R16, R16, R4.reuse, P5 ;  /* 0x0000000410107207 */ /* 0x080fe40002800000 */
[-C--:B------:R-:W-:Y:S02]  /*0510*/  SEL R17, R17, R5.reuse, P5 ;  /* 0x0000000511117207 */ /* 0x080fe40002800000 */
[----:B0-----:R-:W-:Y:S02]  /*0520*/  SEL R8, R18, R4, P2 ;  /* 0x0000000412087207 */ /* 0x001fe40001000000 */
[----:B------:R-:W-:Y:S01]  /*0530*/  SEL R9, R19, R5, P2 ;  /* 0x0000000513097207 */ /* 0x000fe20001000000 */
[----:B------:R2:W-:Y:S01]  /*0540*/  @P1 STG.E.64 desc[UR4][R6.64], R14 ;  /* 0x0000000e06001986 */ /* 0x0005e2000c101b04 */
[----:B------:R-:W-:-:S03]  /*0550*/  ISETP.LT.U32.AND P1, PT, R26, R0, PT ;  /* 0x000000001a00720c */ /* 0x000fc60003f21070 */
[----:B------:R2:W-:Y:S01]  /*0560*/  @P0 STG.E.64 desc[UR4][R10.64], R16 ;  /* 0x000000100a000986 */ /* 0x0005e2000c101b04 */
[----:B------:R-:W-:-:S03]  /*0570*/  ISETP.GE.U32.AND P0, PT, R26, 0x10000, PT ;  /* 0x000100001a00780c */ /* 0x000fc60003f06070 */
[----:B------:R2:W-:Y:S01]  /*0580*/  @P3 STG.E.64 desc[UR4][R12.64], R8 ;  /* 0x000000080c003986 */ /* 0x0005e2000c101b04 */
[C---:B------:R-:W-:Y:S02]  /*0590*/  ISETP.GE.U32.AND.EX P0, PT, R27.reuse, RZ, PT, P0 ;  /* 0x000000ff1b00720c */ /* 0x040fe40003f06100 */
[----:B------:R-:W-:-:S13]  /*05a0*/  ISETP.LT.AND.EX P1, PT, R27, R22, PT, P1 ;  /* 0x000000161b00720c */ /* 0x000fda0003f21310 */
[----:B--2---:R-:W-:Y:S05]  /*05b0*/  @!P0 BRA P1, `(.L_x_57) ;  /* 0xfffffff800f48947 */ /* 0x004fea000083ffff */
[----:B------:R-:W-:Y:S05]  /*05c0*/  EXIT ;  /* 0x000000000000794d */ /* 0x000fea0003800000 */
.L_x_56:
        /* <DEDUP_REMOVED lines=8> */
.L_x_58:
[----:B------:R-:W-:-:S04]  /*0650*/  LEA R6, P0, R17, R2, 0x5 ;  /* 0x0000000211067211 */ /* 0x000fc800078028ff */
[----:B------:R-:W-:-:S05]  /*0660*/  LEA.HI.X R7, R17, R3, R16, 0x5, P0 ;  /* 0x0000000311077211 */ /* 0x000fca00000f2c10 */
[----:B------:R-:W2:Y:S04]  /*0670*/  LDG.E.128 R8, desc[UR4][R6.64] ;  /* 0x0000000406087981 */ /* 0x000ea8000c1e1d00 */
[----:B------:R-:W3:Y:S01]  /*0680*/  LDG.E.128 R12, desc[UR4][R6.64+0x10] ;  /* 0x00001004060c7981 */ /* 0x000ee2000c1e1d00 */
[-C--:B--2---:R-:W-:Y:S02]  /*0690*/  ISETP.GT.U32.AND P0, PT, R10, R4.reuse, PT ;  /* 0x000000040a00720c */ /* 0x084fe40003f04070 */
[-C--:B------:R-:W-:Y:S02]  /*06a0*/  ISETP.GT.U32.AND P1, PT, R8, R4.reuse, PT ;  /* 0x000000040800720c */ /* 0x080fe40003f24070 */
[----:B------:R-:W-:Y:S02]  /*06b0*/  ISETP.GT.AND.EX P0, PT, R11, R5, PT, P0 ;  /* 0x000000050b00720c */ /* 0x000fe40003f04300 */
[----:B---3--:R-:W-:-:S02]  /*06c0*/  ISETP.GT.U32.AND P2, PT, R14, R4, PT ;  /* 0x000000040e00720c */ /* 0x008fc40003f44070 */
[-C--:B------:R-:W-:Y:S02]  /*06d0*/  ISETP.GT.U32.AND P3, PT, R12, R4.reuse, PT ;  /* 0x000000040c00720c */ /* 0x080fe40003f64070 */
[----:B------:R-:W-:Y:S02]  /*06e0*/  SEL R10, R10, R4, P0 ;  /* 0x000000040a0a7207 */ /* 0x000fe40000000000 */
[-C--:B------:R-:W-:Y:S02]  /*06f0*/  SEL R11, R11, R5.reuse, P0 ;  /* 0x000000050b0b7207 */ /* 0x080fe40000000000 */
[-C--:B------:R-:W-:Y:S02]  /*0700*/  ISETP.GT.AND.EX P1, PT, R9, R5.reuse, PT, P1 ;  /* 0x000000050900720c */ /* 0x080fe40003f24310 */
[-C--:B------:R-:W-:Y:S02]  /*0710*/  ISETP.GT.AND.EX P0, PT, R15, R5.reuse, PT, P2 ;  /* 0x000000050f00720c */ /* 0x080fe40003f04320 */
[----:B------:R-:W-:-:S02]  /*0720*/  ISETP.GT.AND.EX P2, PT, R13, R5, PT, P3 ;  /* 0x000000050d00720c */ /* 0x000fc40003f44330 */
[-C--:B------:R-:W-:Y:S02]  /*0730*/  SEL R8, R8, R4.reuse, P1 ;  /* 0x0000000408087207 */ /* 0x080fe40000800000 */
[-C--:B------:R-:W-:Y:S02]  /*0740*/  SEL R9, R9, R5.reuse, P1 ;  /* 0x0000000509097207 */ /* 0x080fe40000800000 */
[-C--:B------:R-:W-:Y:S02]  /*0750*/  SEL R14, R14, R4.reuse, P0 ;  /* 0x000000040e0e7207 */ /* 0x080fe40000000000 */
[-C--:B------:R-:W-:Y:S01]  /*0760*/  SEL R15, R15, R5.reuse, P0 ;  /* 0x000000050f0f7207 */ /* 0x080fe20000000000 */
[----:B------:R0:W-:Y:S01]  /*0770*/  STG.E.128 desc[UR4][R6.64], R8 ;  /* 0x0000000806007986 */ /* 0x0001e2000c101d04 */
[----:B------:R-:W-:Y:S02]  /*0780*/  SEL R13, R13, R5, P2 ;  /* 0x000000050d0d7207 */ /* 0x000fe40001000000 */
[----:B------:R-:W-:-:S02]  /*0790*/  SEL R12, R12, R4, P2 ;  /* 0x000000040c0c7207 */ /* 0x000fc40001000000 */
        /* <DEDUP_REMOVED lines=15> */
.L_x_59:
        /* <DEDUP_REMOVED lines=15> */
.L_x_3940:


//--------------------- .text._ZN2at6native61_GLOBAL__N__44eb8e94_28_ForeachBinaryOpScalarList_cu_dda10a6925multi_tensor_apply_kernelINS1_28TensorListScalarListMetadataIiLi1EEENS1_25BinaryOpScalarListFunctorIiLi1ELi1ELi0EEEJNS0_7maximumIiEEEEEvT_T0_DpT1_ --------------------------
	.section	.text._ZN2at6native61_GLOBAL__N__44eb8e94_28_ForeachBinaryOpScalarList_cu_dda10a6925multi_tensor_apply_kernelINS1_28TensorListScalarListMetadataIiLi1EEENS1_25BinaryOpScalarListFunctorIiLi1ELi1ELi0EEEJNS0_7maximumIiEEEEEvT_T0_DpT1_,"ax",@progbits
	.align	128
.text._ZN2at6native61_GLOBAL__N__44eb8e94_28_ForeachBinaryOpScalarList_cu_dda10a6925multi_tensor_apply_kernelINS1_28TensorListScalarListMetadataIiLi1EEENS1_25BinaryOpScalarListFunctorIiLi1ELi1ELi0EEEJNS0_7maximumIiEEEEEvT_T0_DpT1_:
        .type           _ZN2at6native61_GLOBAL__N__44eb8e94_28_ForeachBinaryOpScalarList_cu_dda10a6925multi_tensor_apply_kernelINS1_28TensorListScalarListMetadataIiLi1EEENS1_25BinaryOpScalarListFunctorIiLi1ELi1ELi0EEEJNS0_7maximumIiEEEEEvT_T0_DpT1_,@function
        .size           _ZN2at6native61_GLOBAL__N__44eb8e94_28_ForeachBinaryOpScalarList_cu_dda10a6925multi_tensor_apply_kernelINS1_28TensorListScalarListMetadataIiLi1EEENS1_25BinaryOpScalarListFunctorIiLi1ELi1ELi0EEEJNS0_7maximumIiEEEEEvT_T0_DpT1_,(.L_x_3941 - _ZN2at6native61_GLOBAL__N__44eb8e94_28_ForeachBinaryOpScalarList_cu_dda10a6925multi_tensor_apply_kernelINS1_28TensorListScalarListMetadataIiLi1EEENS1_25BinaryOpScalarListFunctorIiLi1ELi1ELi0EEEJNS0_7maximumIiEEEEEvT_T0_DpT1_)
        .other          _ZN2at6native61_GLOBAL__N__44eb8e94_28_ForeachBinaryOpScalarList_cu_dda10a6925multi_tensor_apply_kernelINS1_28TensorListScalarListMetadataIiLi1EEENS1_25BinaryOpScalarListFunctorIiLi1ELi1ELi0EEEJNS0_7maximumIiEEEEEvT_T0_DpT1_,@"STO_CUDA_ENTRY STV_DEFAULT"
_ZN2at6native61_GLOBAL__N__44eb8e94_28_ForeachBinaryOpScalarList_cu_dda10a6925multi_tensor_apply_kernelINS1_28TensorListScalarListMetadataIiLi1EEENS1_25BinaryOpScalarListFunctorIiLi1ELi1ELi0EEEJNS0_7maximumIiEEEEEvT_T0_DpT1_:
        /* <DEDUP_REMOVED lines=27> */
.L_x_61:
[----:B0-----:R-:W-:Y:S01]  /*01b0*/  IADD3 R11, P0, R14, R16, RZ ;  /* 0x000000100e0b7210 */ /* 0x001fe20007f1e0ff */
[C---:B-1----:R-:W-:Y:S02]  /*01c0*/  IMAD R10, R15.reuse, 0x3, RZ ;  /* 0x000000030f0a7824 */ /* 0x042fe400078e02ff */
[----:B------:R-:W-:Y:S01]  /*01d0*/  IMAD.MOV.U32 R21, RZ, RZ, RZ ;  /* 0x000000ffff157224 */ /* 0x000fe200078e00ff */
[CC--:B------:R-:W-:Y:S01]  /*01e0*/  IADD3 R9, P1, R15.reuse, R11.reuse, RZ ;  /* 0x0000000b0f097210 */ /* 0x0c0fe20007f3e0ff */
[----:B------:R-:W-:Y:S01]  /*01f0*/  IMAD.X R20, RZ, RZ, R17, P0 ;  /* 0x000000ffff147224 */ /* 0x000fe200000e0611 */
[----:B------:R-:W-:Y:S01]  /*0200*/  LEA R7, P4, R15, R11, 0x1 ;  /* 0x0000000b0f077211 */ /* 0x000fe200078808ff */
[----:B------:R-:W-:Y:S01]  /*0210*/  IMAD.MOV.U32 R19, RZ, RZ, RZ ;  /* 0x000000ffff137224 */ /* 0x000fe200078e00ff */
[C---:B------:R-:W-:Y:S01]  /*0220*/  ISETP.GE.U32.AND P0, PT, R9.reuse, 0x10000, PT ;  /* 0x000100000900780c */ /* 0x040fe20003f06070 */
[--C-:B------:R-:W-:Y:S01]  /*0230*/  IMAD.X R6, RZ, RZ, R20.reuse, P1 ;  /* 0x000000ffff067224 */ /* 0x100fe200008e0614 */
[C---:B------:R-:W-:Y:S01]  /*0240*/  ISETP.LT.U32.AND P2, PT, R9.reuse, R4, PT ;  /* 0x000000040900720c */ /* 0x040fe20003f41070 */
[----:B------:R-:W-:Y:S01]  /*0250*/  IMAD.X R8, RZ, RZ, R20, P4 ;  /* 0x000000ffff087224 */ /* 0x000fe200020e0614 */
[----:B------:R-:W-:Y:S01]  /*0260*/  LEA R12, P3, R9, R2, 0x2 ;  /* 0x00000002090c7211 */ /* 0x000fe200078610ff */
[----:B------:R-:W-:Y:S01]  /*0270*/  IMAD.MOV.U32 R25, RZ, RZ, RZ ;  /* 0x000000ffff197224 */ /* 0x000fe200078e00ff */
[----:B------:R-:W-:Y:S01]  /*0280*/  ISETP.GE.U32.AND.EX P0, PT, R6, RZ, PT, P0 ;  /* 0x000000ff0600720c */ /* 0x000fe20003f06100 */
[----:B------:R-:W-:Y:S01]  /*0290*/  IMAD.MOV.U32 R23, RZ, RZ, RZ ;  /* 0x000000ffff177224 */ /* 0x000fe200078e00ff */
[----:B------:R-:W-:-:S02]  /*02a0*/  ISETP.GE.U32.AND P1, PT, R7, 0x10000, PT ;  /* 0x000100000700780c */ /* 0x000fc40003f26070 */
[----:B------:R-:W-:Y:S02]  /*02b0*/  LEA.HI.X R13, R9, R3, R6, 0x2, P3 ;  /* 0x00000003090d7211 */ /* 0x000fe400018f1406 */
[----:B------:R-:W-:Y:S02]  /*02c0*/  ISETP.LT.AND.EX P0, PT, R6, R5, !P0, P2 ;  /* 0x000000050600720c */ /* 0x000fe40004701320 */
[C---:B------:R-:W-:Y:S02]  /*02d0*/  ISETP.LT.U32.AND P3, PT, R7.reuse, R4, PT ;  /* 0x000000040700720c */ /* 0x040fe40003f61070 */
[----:B------:R-:W-:Y:S02]  /*02e0*/  LEA R6, P4, R7, R2, 0x2 ;  /* 0x0000000207067211 */ /* 0x000fe400078810ff */
[----:B------:R-:W-:Y:S02]  /*02f0*/  ISETP.GE.U32.AND.EX P1, PT, R8, RZ, PT, P1 ;  /* 0x000000ff0800720c */ /* 0x000fe40003f26110 */
[----:B------:R-:W-:-:S02]  /*0300*/  IADD3 R9, P5, R10, R11, RZ ;  /* 0x0000000b0a097210 */ /* 0x000fc40007fbe0ff */
[----:B------:R-:W-:Y:S02]  /*0310*/  ISETP.GE.U32.AND P2, PT, R11, 0x10000, PT ;  /* 0x000100000b00780c */ /* 0x000fe40003f46070 */
[----:B------:R-:W-:Y:S01]  /*0320*/  LEA.HI.X R7, R7, R3, R8, 0x2, P4 ;  /* 0x0000000307077211 */ /* 0x000fe200020f1408 */
[----:B------:R-:W-:Y:S01]  /*0330*/  IMAD.X R18, RZ, RZ, R20, P5 ;  /* 0x000000ffff127224 */ /* 0x000fe200028e0614 */
[----:B------:R-:W-:Y:S01]  /*0340*/  ISETP.LT.AND.EX P1, PT, R8, R5, !P1, P3 ;  /* 0x000000050800720c */ /* 0x000fe20004f21330 */
[----:B------:R-:W2:Y:S01]  /*0350*/  @P0 LDG.E R19, desc[UR4][R12.64] ;  /* 0x000000040c130981 */ /* 0x000ea2000c1e1900 */
[----:B------:R-:W-:Y:S02]  /*0360*/  ISETP.LT.U32.AND P3, PT, R11, R4, PT ;  /* 0x000000040b00720c */ /* 0x000fe40003f61070 */
[----:B------:R-:W-:Y:S02]  /*0370*/  ISETP.GE.U32.AND.EX P4, PT, R20, RZ, PT, P2 ;  /* 0x000000ff1400720c */ /* 0x000fe40003f86120 */
[----:B------:R-:W-:-:S02]  /*0380*/  ISETP.GE.U32.AND P2, PT, R9, 0x10000, PT ;  /* 0x000100000900780c */ /* 0x000fc40003f46070 */
[-C--:B------:R-:W-:Y:S02]  /*0390*/  ISETP.LT.AND.EX P3, PT, R20, R5.reuse, !P4, P3 ;  /* 0x000000051400720c */ /* 0x080fe40006761330 */
[----:B------:R-:W-:Y:S02]  /*03a0*/  ISETP.LT.U32.AND P4, PT, R9, R4, PT ;  /* 0x000000040900720c */ /* 0x000fe40003f81070 */
[C---:B------:R-:W-:Y:S01]  /*03b0*/  ISETP.GE.U32.AND.EX P2, PT, R18.reuse, RZ, PT, P2 ;  /* 0x000000ff1200720c */ /* 0x040fe20003f46120 */
[----:B------:R-:W3:Y:S01]  /*03c0*/  @P1 LDG.E R25, desc[UR4][R6.64] ;  /* 0x0000000406191981 */ /* 0x000ee2000c1e1900 */
[-C--:B------:R-:W-:Y:S02]  /*03d0*/  LEA R10, P5, R11, R2.reuse, 0x2 ;  /* 0x000000020b0a7211 */ /* 0x080fe400078a10ff */
[----:B------:R-:W-:Y:S02]  /*03e0*/  ISETP.LT.AND.EX P2, PT, R18, R5, !P2, P4 ;  /* 0x000000051200720c */ /* 0x000fe40005741340 */
[----:B------:R-:W-:-:S02]  /*03f0*/  LEA R8, P6, R9, R2, 0x2 ;  /* 0x0000000209087211 */ /* 0x000fc400078c10ff */
[-C--:B------:R-:W-:Y:S02]  /*0400*/  LEA.HI.X R11, R11, R3.reuse, R20, 0x2, P5 ;  /* 0x000000030b0b7211 */ /* 0x080fe400028f1414 */
[----:B------:R-:W-:-:S03]  /*0410*/  LEA.HI.X R9, R9, R3, R18, 0x2, P6 ;  /* 0x0000000309097211 */ /* 0x000fc600030f1412 */
[----:B------:R-:W4:Y:S04]  /*0420*/  @P3 LDG.E R21, desc[UR4][R10.64] ;  /* 0x000000040a153981 */ /* 0x000f28000c1e1900 */
[----:B------:R-:W5:Y:S01]  /*0430*/  @P2 LDG.E R23, desc[UR4][R8.64] ;  /* 0x0000000408172981 */ /* 0x000f62000c1e1900 */
[----:B------:R-:W-:Y:S01]  /*0440*/  IMAD.WIDE.U32 R16, R15, 0x4, R16 ;  /* 0x000000040f107825 */ /* 0x000fe200078e0010 */
[C---:B--2---:R-:W-:Y:S02]  /*0450*/  VIMNMX R19, R0.reuse, R19, !PT ;  /* 0x0000001300137248 */ /* 0x044fe40007fe0100 */
[C---:B---3--:R-:W-:Y:S02]  /*0460*/  VIMNMX R25, R0.reuse, R25, !PT ;  /* 0x0000001900197248 */ /* 0x048fe40007fe0100 */
[----:B----4-:R-:W-:-:S02]  /*0470*/  VIMNMX R21, R0, R21, !PT ;  /* 0x0000001500157248 */ /* 0x010fc40007fe0100 */
[----:B-----5:R-:W-:-:S03]  /*0480*/  VIMNMX R23, R0, R23, !PT ;  /* 0x0000001700177248 */ /* 0x020fc60007fe0100 */
[----:B------:R2:W-:Y:S04]  /*0490*/  @P3 STG.E desc[UR4][R10.64], R21 ;  /* 0x000000150a003986 */ /* 0x0005e8000c101904 */
[----:B------:R2:W-:Y:S01]  /*04a0*/  @P0 STG.E desc[UR4][R12.64], R19 ;  /* 0x000000130c000986 */ /* 0x0005e2000c101904 */
[----:B------:R-:W-:-:S03]  /*04b0*/  ISETP.GE.U32.AND P0, PT, R16, 0x10000, PT ;  /* 0x000100001000780c */ /* 0x000fc60003f06070 */
[----:B------:R2:W-:Y:S01]  /*04c0*/  @P1 STG.E desc[UR4][R6.64], R25 ;  /* 0x0000001906001986 */ /* 0x0005e2000c101904 */
[----:B------:R-:W-:-:S03]  /*04d0*/  ISETP.LT.U32.AND P1, PT, R16, R4, PT ;  /* 0x000000041000720c */ /* 0x000fc60003f21070 */
[----:B------:R2:W-:Y:S01]  /*04e0*/  @P2 STG.E desc[UR4][R8.64], R23 ;  /* 0x0000001708002986 */ /* 0x0005e2000c101904 */
[C---:B------:R-:W-:Y:S02]  /*04f0*/  ISETP.GE.U32.AND.EX P0, PT, R17.reuse, RZ, PT, P0 ;  /* 0x000000ff1100720c */ /* 0x040fe40003f06100 */
[----:B------:R-:W-:-:S13]  /*0500*/  ISETP.LT.AND.EX P1, PT, R17, R5, PT, P1 ;  /* 0x000000051100720c */ /* 0x000fda0003f21310 */
[----:B--2---:R-:W-:Y:S05]  /*0510*/  @!P0 BRA P1, `(.L_x_61) ;  /* 0xfffffffc00248947 */ /* 0x004fea000083ffff */
[----:B------:R-:W-:Y:S05]  /*0520*/  EXIT ;  /* 0x000000000000794d */ /* 0x000fea0003800000 */
.L_x_60:
        /* <DEDUP_REMOVED lines=8> */
.L_x_62:
[----:B0-----:R-:W-:-:S04]  /*05b0*/  LEA R6, P0, R15, R2, 0x4 ;  /* 0x000000020f067211 */ /* 0x001fc800078020ff */
[----:B------:R-:W-:-:S05]  /*05c0*/  LEA.HI.X R7, R15, R3, R14, 0x4, P0 ;  /* 0x000000030f077211 */ /* 0x000fca00000f240e */
[----:B------:R-:W2:Y:S01]  /*05d0*/  LDG.E.128 R8, desc[UR4][R6.64] ;  /* 0x0000000406087981 */ /* 0x000ea2000c1e1d00 */
[----:B------:R-:W-:-:S04]  /*05e0*/  IADD3 R15, P0, R15, UR6, RZ ;  /* 0x000000060f0f7c10 */ /* 0x000fc8000ff1e0ff */
[C---:B------:R-:W-:Y:S01]  /*05f0*/  ISETP.LT.U32.AND P1, PT, R15.reuse, 0x4000, PT ;  /* 0x000040000f00780c */ /* 0x040fe20003f21070 */
[----:B------:R-:W-:Y:S02]  /*0600*/  IMAD.SHL.U32 R13, R15, 0x4, RZ ;  /* 0x000000040f0d7824 */ /* 0x000fe400078e00ff */
[----:B------:R-:W-:-:S03]  /*0610*/  IMAD.X R14, RZ, RZ, R14, P0 ;  /* 0x000000ffff0e7224 */ /* 0x000fc600000e060e */
[----:B------:R-:W-:Y:S02]  /*0620*/  ISETP.GE.U32.AND P0, PT, R13, R4, PT ;  /* 0x000000040d00720c */ /* 0x000fe40003f06070 */
[----:B------:R-:W-:Y:S02]  /*0630*/  SHF.L.U64.HI R12, R15, 0x2, R14 ;  /* 0x000000020f0c7819 */ /* 0x000fe4000001020e */
[----:B------:R-:W-:Y:S02]  /*0640*/  ISETP.LT.U32.AND.EX P1, PT, R14, RZ, PT, P1 ;  /* 0x000000ff0e00720c */ /* 0x000fe40003f21110 */
[----:B------:R-:W-:Y:S02]  /*0650*/  ISETP.GE.AND.EX P0, PT, R12, R5, PT, P0 ;  /* 0x000000050c00720c */ /* 0x000fe40003f06300 */
[C---:B--2---:R-:W-:Y:S02]  /*0660*/  VIMNMX R11, R0.reuse, R11, !PT ;  /* 0x0000000b000b7248 */ /* 0x044fe40007fe0100 */
[----:B------:R-:W-:-:S02]  /*0670*/  VIMNMX R10, R0, R10, !PT ;  /* 0x0000000a000a7248 */ /* 0x000fc40007fe0100 */
[C---:B------:R-:W-:Y:S02]  /*0680*/  VIMNMX R9, R0.reuse, R9, !PT ;  /* 0x0000000900097248 */ /* 0x040fe40007fe0100 */
[----:B------:R-:W-:-:S05]  /*0690*/  VIMNMX R8, R0, R8, !PT ;  /* 0x0000000800087248 */ /* 0x000fca0007fe0100 */
[----:B------:R0:W-:Y:S01]  /*06a0*/  STG.E.128 desc[UR4][R6.64], R8 ;  /* 0x0000000806007986 */ /* 0x0001e2000c101d04 */
[----:B------:R-:W-:Y:S05]  /*06b0*/  @!P0 BRA P1, `(.L_x_62) ;  /* 0xfffffffc00bc8947 */ /* 0x000fea000083ffff */
[----:B------:R-:W-:Y:S05]  /*06c0*/  EXIT ;  /* 0x000000000000794d */ /* 0x000fea0003800000 */
.L_x_63:
        /* <DEDUP_REMOVED lines=11> */
.L_x_3941:


//--------------------- .text._ZN2at6native61_GLOBAL__N__44eb8e94_28_ForeachBinaryOpScalarList_cu_dda10a6925multi_tensor_apply_kernelINS1_28TensorListScalarListMetadataIaLi1EEENS1_25BinaryOpScalarListFunctorIaLi1ELi1ELi0EEEJNS0_7maximumIaEEEEEvT_T0_DpT1_ --------------------------
	.section	.text._ZN2at6native61_GLOBAL__N__44eb8e94_28_ForeachBinaryOpScalarList_cu_dda10a6925multi_tensor_apply_kernelINS1_28TensorListScalarListMetadataIaLi1EEENS1_25BinaryOpScalarListFunctorIaLi1ELi1ELi0EEEJNS0_7maximumIaEEEEEvT_T0_DpT1_,"ax",@progbits
	.align	128
.text._ZN2at6native61_GLOBAL__N__44eb8e94_28_ForeachBinaryOpScalarList_cu_dda10a6925multi_tensor_apply_kernelINS1_28TensorListScalarListMetadataIaLi1EEENS1_25BinaryOpScalarListFunctorIaLi1ELi1ELi0EEEJNS0_7maximumIaEEEEEvT_T0_DpT1_:
        .type           _ZN2at6native61_GLOBAL__N__44eb8e94_28_ForeachBinaryOpScalarList_cu_dda10a6925multi_tensor_apply_kernelINS1_28TensorListScalarListMetadataIaLi1EEENS1_25BinaryOpScalarListFunctorIaLi1ELi1ELi0EEEJNS0_7maximumIaEEEEEvT_T0_DpT1_,@function
        .size           _ZN2at6native61_GLOBAL__N__44eb8e94_28_ForeachBinaryOpScalarList_cu_dda10a6925multi_tensor_apply_kernelINS1_28TensorListScalarListMetadataIaLi1EEENS1_25BinaryOpScalarListFunctorIaLi1ELi1ELi0EEEJNS0_7maximumIaEEEEEvT_T0_DpT1_,(.L_x_3942 - _ZN2at6native61_GLOBAL__N__44eb8e94_28_ForeachBinaryOpScalarList_cu_dda10a6925multi_tensor_apply_kernelINS1_28TensorListScalarListMetadataIaLi1EEENS1_25BinaryOpScalarListFunctorIaLi1ELi1ELi0EEEJNS0_7maximumIaEEEEEvT_T0_DpT1_)
        .other          _ZN2at6native61_GLOBAL__N__44eb8e94_28_ForeachBinaryOpScalarList_cu_dda10a6925multi_tensor_apply_kernelINS1_28TensorListScalarListMetadataIaLi1EEENS1_25BinaryOpScalarListFunctorIaLi1ELi1ELi0EEEJNS0_7maximumIaEEEEEvT_T0_DpT1_,@"STO_CUDA_ENTRY STV_DEFAULT"
_ZN2at6native61_GLOBAL__N__44eb8e94_28_ForeachBinaryOpScalarList_cu_dda10a6925multi_tensor_apply_kernelINS1_28TensorListScalarListMetadataIaLi1EEENS1_25BinaryOpScalarListFunctorIaLi1ELi1ELi0EEEJNS0_7maximumIaEEEEEvT_T0_DpT1_:
        /* <DEDUP_REMOVED lines=12> */
[----:B------:R-:W2:Y:S01]  /*00c0*/  LDC.S8 R0, c[0x0][R0+0x810] ;  /* 0x0002040000007b82 */ /* 0x000ea20000000200 */
[----:B0-----:R-:W-:-:S05]  /*00d0*/  IADD3 R3, P1, R4, R6, RZ ;  /* 0x0000000604037210 */ /* 0x001fca0007f3e0ff */
[----:B------:R-:W-:Y:S01]  /*00e0*/  IMAD.X R5, R5, 0x1, R7, P1 ;  /* 0x0000000105057824 */ /* 0x000fe200008e0607 */
[----:B-1----:R-:W-:-:S04]  /*00f0*/  IADD3 R18, P2, -R6, R8, RZ ;  /* 0x0000000806127210 */ /* 0x002fc80007f5e1ff */
[----:B------:R-:W-:Y:S01]  /*0100*/  LOP3.LUT P0, RZ, R18, 0x3, R3, 0xc8, !PT ;  /* 0x0000000312ff7812 */ /* 0x000fe2000780c803 */
[----:B------:R-:W-:-:S12]  /*0110*/  IMAD.X R7, R9, 0x1, ~R7, P2 ;  /* 0x0000000109077824 */ /* 0x000fd800010e0e07 */
[----:B--2---:R-:W-:Y:S05]  /*0120*/  @!P0 BRA `(.L_x_64) ;  /* 0x0000000400188947 */ /* 0x004fea0003800000 */
[----:B------:R-:W-:-:S04]  /*0130*/  ISETP.GE.U32.AND P0, PT, R18, 0x1, PT ;  /* 0x000000011200780c */ /* 0x000fc80003f06070 */
[----:B------:R-:W-:-:S13]  /*0140*/  ISETP.GE.AND.EX P0, PT, R7, RZ, PT, P0 ;  /* 0x000000ff0700720c */ /* 0x000fda0003f06300 */
[----:B------:R-:W-:Y:S05]  /*0150*/  @!P0 EXIT ;  /* 0x000000000000894d */ /* 0x000fea0003800000 */
[----:B------:R-:W0:Y:S01]  /*0160*/  S2R R9, SR_TID.X ;  /* 0x0000000000097919 */ /* 0x000e220000002100 */
[----:B------:R-:W1:Y:S01]  /*0170*/  LDC R19, c[0x0][RZ] ;  /* 0x00000000ff137b82 */ /* 0x000e620000000800 */
[----:B------:R-:W-:-:S07]  /*0180*/  CS2R R20, SRZ ;  /* 0x0000000000147805 */ /* 0x000fce000001ff00 */
.L_x_65:
[----:B0-----:R-:W-:Y:S01]  /*0190*/  IADD3 R12, P0, R9, R20, RZ ;  /* 0x00000014090c7210 */ /* 0x001fe20007f1e0ff */
[C---:B-1----:R-:W-:Y:S01]  /*01a0*/  IMAD R11, R19.reuse, 0x3, RZ ;  /* 0x00000003130b7824 */ /* 0x042fe200078e02ff */
[----:B------:R-:W-:Y:S02]  /*01b0*/  PRMT R2, RZ, 0x7610, R2 ;  /* 0x00007610ff027816 */ /* 0x000fe40000000002 */
[CC--:B------:R-:W-:Y:S01]  /*01c0*/  IADD3 R10, P1, R19.reuse, R12.reuse, RZ ;  /* 0x0000000c130a7210 */ /* 0x0c0fe20007f3e0ff */
[----:B------:R-:W-:Y:S01]  /*01d0*/  IMAD.X R8, RZ, RZ, R21, P0 ;  /* 0x000000ffff087224 */ /* 0x000fe200000e0615 */
[C---:B------:R-:W-:Y:S02]  /*01e0*/  ISETP.GE.U32.AND P4, PT, R12.reuse, 0x10000, PT ;  /* 0x000100000c00780c */ /* 0x040fe40003f86070 */
[----:B------:R-:W-:Y:S01]  /*01f0*/  LEA R14, P3, R19, R12, 0x1 ;  /* 0x0000000c130e7211 */ /* 0x000fe200078608ff */
[----:B------:R-:W-:Y:S01]  /*0200*/  IMAD.X R4, RZ, RZ, R8, P1 ;  /* 0x000000ffff047224 */ /* 0x000fe200008e0608 */
[----:B------:R-:W-:-:S02]  /*0210*/  ISETP.LT.U32.AND P0, PT, R12, R18, PT ;  /* 0x000000120c00720c */ /* 0x000fc40003f01070 */
[----:B------:R-:W-:Y:S01]  /*0220*/  IADD3 R16, P5, R11, R12, RZ ;  /* 0x0000000c0b107210 */ /* 0x000fe20007fbe0ff */
[--C-:B------:R-:W-:Y:S01]  /*0230*/  IMAD.X R22, RZ, RZ, R8.reuse, P3 ;  /* 0x000000ffff167224 */ /* 0x100fe200018e0608 */
[----:B------:R-:W-:Y:S02]  /*0240*/  ISETP.GE.U32.AND P2, PT, R10, 0x10000, PT ;  /* 0x000100000a00780c */ /* 0x000fe40003f46070 */
[----:B------:R-:W-:Y:S01]  /*0250*/  ISETP.GE.U32.AND.EX P4, PT, R8, RZ, PT, P4 ;  /* 0x000000ff0800720c */ /* 0x000fe20003f86140 */
[----:B------:R-:W-:Y:S01]  /*0260*/  IMAD.X R6, RZ, RZ, R8, P5 ;  /* 0x000000ffff067224 */ /* 0x000fe200028e0608 */
[C---:B------:R-:W-:Y:S02]  /*0270*/  ISETP.LT.U32.AND P1, PT, R10.reuse, R18, PT ;  /* 0x000000120a00720c */ /* 0x040fe40003f21070 */
[----:B------:R-:W-:Y:S02]  /*0280*/  IADD3 R10, P6, R10, R3, RZ ;  /* 0x000000030a0a7210 */ /* 0x000fe40007fde0ff */
[----:B------:R-:W-:-:S02]  /*0290*/  ISETP.GE.U32.AND.EX P2, PT, R4, RZ, PT, P2 ;  /* 0x000000ff0400720c */ /* 0x000fc40003f46120 */
[-C--:B------:R-:W-:Y:S01]  /*02a0*/  ISETP.LT.AND.EX P0, PT, R8, R7.reuse, !P4, P0 ;  /* 0x000000070800720c */ /* 0x080fe20006701300 */
[----:B------:R-:W-:Y:S01]  /*02b0*/  IMAD.X R11, R4, 0x1, R5, P6 ;  /* 0x00000001040b7824 */ /* 0x000fe200030e0605 */
[----:B------:R-:W-:Y:S02]  /*02c0*/  ISETP.GE.U32.AND P4, PT, R14, 0x10000, PT ;  /* 0x000100000e00780c */ /* 0x000fe40003f86070 */
[----:B------:R-:W-:Y:S02]  /*02d0*/  ISETP.GE.U32.AND P3, PT, R16, 0x10000, PT ;  /* 0x000100001000780c */ /* 0x000fe40003f66070 */
[----:B------:R-:W-:Y:S02]  /*02e0*/  ISETP.LT.AND.EX P1, PT, R4, R7, !P2, P1 ;  /* 0x000000070400720c */ /* 0x000fe40005721310 */
[----:B------:R-:W-:Y:S02]  /*02f0*/  ISETP.LT.U32.AND P2, PT, R14, R18, PT ;  /* 0x000000120e00720c */ /* 0x000fe40003f41070 */
[----:B------:R-:W-:-:S02]  /*0300*/  ISETP.GE.U32.AND.EX P5, PT, R22, RZ, PT, P4 ;  /* 0x000000ff1600720c */ /* 0x000fc40003fa6140 */
[----:B------:R-:W-:Y:S02]  /*0310*/  IADD3 R12, P6, R12, R3, RZ ;  /* 0x000000030c0c7210 */ /* 0x000fe40007fde0ff */
[----:B------:R-:W-:Y:S02]  /*0320*/  ISETP.LT.U32.AND P4, PT, R16, R18, PT ;  /* 0x000000121000720c */ /* 0x000fe40003f81070 */
[----:B------:R-:W-:Y:S01]  /*0330*/  ISETP.GE.U32.AND.EX P3, PT, R6, RZ, PT, P3 ;  /* 0x000000ff0600720c */ /* 0x000fe20003f66130 */
[----:B------:R-:W-:Y:S01]  /*0340*/  IMAD.X R13, R8, 0x1, R5, P6 ;  /* 0x00000001080d7824 */ /* 0x000fe200030e0605 */
[-C--:B------:R-:W-:Y:S02]  /*0350*/  ISETP.LT.AND.EX P2, PT, R22, R7.reuse, !P5, P2 ;  /* 0x000000071600720c */ /* 0x080fe40006f41320 */
[----:B------:R-:W-:Y:S02]  /*0360*/  ISETP.LT.AND.EX P3, PT, R6, R7, !P3, P4 ;  /* 0x000000070600720c */ /* 0x000fe40005f61340 */
[-C--:B------:R-:W-:Y:S01]  /*0370*/  IADD3 R16, P6, R16, R3.reuse, RZ ;  /* 0x0000000310107210 */ /* 0x080fe20007fde0ff */
[----:B------:R-:W2:Y:S01]  /*0380*/  @P0 LDG.E.U8 R2, desc[UR4][R12.64] ;  /* 0x000000040c020981 */ /* 0x000ea2000c1e1100 */
[----:B------:R-:W-:-:S02]  /*0390*/  IADD3 R14, P5, R14, R3, RZ ;  /* 0x000000030e0e7210 */ /* 0x000fc40007fbe0ff */
[----:B------:R-:W-:Y:S01]  /*03a0*/  PRMT R4, RZ, 0x7610, R4 ;  /* 0x00007610ff047816 */ /* 0x000fe20000000004 */
[--C-:B------:R-:W-:Y:S01]  /*03b0*/  IMAD.X R17, R6, 0x1, R5.reuse, P6 ;  /* 0x0000000106117824 */ /* 0x100fe200030e0605 */
[----:B------:R-:W-:Y:S01]  /*03c0*/  PRMT R8, RZ, 0x7610, R8 ;  /* 0x00007610ff087816 */ /* 0x000fe20000000008 */
[----:B------:R-:W-:Y:S01]  /*03d0*/  IMAD.X R15, R22, 0x1, R5, P5 ;  /* 0x00000001160f7824 */ /* 0x000fe200028e0605 */
[----:B------:R-:W-:Y:S02]  /*03e0*/  PRMT R6, RZ, 0x7610, R6 ;  /* 0x00007610ff067816 */ /* 0x000fe40000000006 */
[----:B------:R-:W3:Y:S04]  /*03f0*/  @P1 LDG.E.U8 R4, desc[UR4][R10.64] ;  /* 0x000000040a041981 */ /* 0x000ee8000c1e1100 */
[----:B------:R-:W4:Y:S04]  /*0400*/  @P2 LDG.E.U8 R8, desc[UR4][R14.64] ;  /* 0x000000040e082981 */ /* 0x000f28000c1e1100 */
[----:B------:R-:W5:Y:S01]  /*0410*/  @P3 LDG.E.U8 R6, desc[UR4][R16.64] ;  /* 0x0000000410063981 */ /* 0x000f62000c1e1100 */
[----:B------:R-:W-:Y:S01]  /*0420*/  IMAD.WIDE.U32 R20, R19, 0x4, R20 ;  /* 0x0000000413147825 */ /* 0x000fe200078e0014 */
[----:B--2---:R-:W-:-:S04]  /*0430*/  PRMT R2, R2, 0x8880, RZ ;  /* 0x0000888002027816 */ /* 0x004fc800000000ff */
[----:B------:R-:W-:Y:S02]  /*0440*/  PRMT R2, R2, 0x7710, RZ ;  /* 0x0000771002027816 */ /* 0x000fe400000000ff */
[----:B---3--:R-:W-:Y:S02]  /*0450*/  PRMT R4, R4, 0x8880, RZ ;  /* 0x0000888004047816 */ /* 0x008fe400000000ff */
[----:B----4-:R-:W-:Y:S02]  /*0460*/  PRMT R8, R8, 0x8880, RZ ;  /* 0x0000888008087816 */ /* 0x010fe400000000ff */
[----:B------:R-:W-:Y:S02]  /*0470*/  PRMT R4, R4, 0x7710, RZ ;  /* 0x0000771004047816 */ /* 0x000fe400000000ff */
[----:B-----5:R-:W-:Y:S02]  /*0480*/  PRMT R22, R6, 0x8880, RZ ;  /* 0x0000888006167816 */ /* 0x020fe400000000ff */
[----:B------:R-:W-:-:S02]  /*0490*/  PRMT R6, R8, 0x7710, RZ ;  /* 0x0000771008067816 */ /* 0x000fc400000000ff */
[----:B------:R-:W-:Y:S02]  /*04a0*/  PRMT R8, R22, 0x7710, RZ ;  /* 0x0000771016087816 */ /* 0x000fe400000000ff */
[-C--:B------:R-:W-:Y:S02]  /*04b0*/  VIMNMX.S16x2 R2, R2, R0.reuse, !PT ;  /* 0x0000000002027248 */ /* 0x080fe40007fe0300 */
[-C--:B------:R-:W-:Y:S02]  /*04c0*/  VIMNMX.S16x2 R4, R4, R0.reuse, !PT ;  /* 0x0000000004047248 */ /* 0x080fe40007fe0300 */
[-C--:B------:R-:W-:Y:S02]  /*04d0*/  VIMNMX.S16x2 R6, R6, R0.reuse, !PT ;  /* 0x0000000006067248 */ /* 0x080fe40007fe0300 */
[----:B------:R-:W-:Y:S01]  /*04e0*/  VIMNMX.S16x2 R8, R8, R0, !PT ;  /* 0x0000000008087248 */ /* 0x000fe20007fe0300 */
[----:B------:R2:W-:Y:S01]  /*04f0*/  @P0 STG.E.U8 desc[UR4][R12.64], R2 ;  /* 0x000000020c000986 */ /* 0x0005e2000c101104 */
[----:B------:R-:W-:-:S03]  /*0500*/  ISETP.GE.U32.AND P0, PT, R20, 0x10000, PT ;  /* 0x000100001400780c */ /* 0x000fc60003f06070 */
[----:B------:R2:W-:Y:S01]  /*0510*/  @P1 STG.E.U8 desc[UR4][R10.64], R4 ;  /* 0x000000040a001986 */ /* 0x0005e2000c101104 */
[----:B------:R-:W-:-:S03]  /*0520*/  ISETP.LT.U32.AND P1, PT, R20, R18, PT ;  /* 0x000000121400720c */ /* 0x000fc60003f21070 */
[----:B------:R2:W-:Y:S04]  /*0530*/  @P2 STG.E.U8 desc[UR4][R14.64], R6 ;  /* 0x000000060e002986 */ /* 0x0005e8000c101104 */
[----:B------:R2:W-:Y:S01]  /*0540*/  @P3 STG.E.U8 desc[UR4][R16.64], R8 ;  /* 0x0000000810003986 */ /* 0x0005e2000c101104 */
[C---:B------:R-:W-:Y:S02]  /*0550*/  ISETP.GE.U32.AND.EX P0, PT, R21.reuse, RZ, PT, P0 ;  /* 0x000000ff1500720c */ /* 0x040fe40003f06100 */
[----:B------:R-:W-:-:S13]  /*0560*/  ISETP.LT.AND.EX P1, PT, R21, R7, PT, P1 ;  /* 0x000000071500720c */ /* 0x000fda0003f21310 */
[----:B--2---:R-:W-:Y:S05]  /*0570*/  @!P0 BRA P1, `(.L_x_65) ;  /* 0xfffffffc00048947 */ /* 0x004fea000083ffff */
[----:B------:R-:W-:Y:S05]  /*0580*/  EXIT ;  /* 0x000000000000794d */ /* 0x000fea0003800000 */
.L_x_64:
        /* <DEDUP_REMOVED lines=8> */
.L_x_66:
[----:B------:R-:W-:-:S04]  /*0610*/  LEA R8, P0, R10, R3, 0x2 ;  /* 0x000000030a087211 */ /* 0x000fc800078010ff */
[----:B------:R-:W-:-:S05]  /*0620*/  LEA.HI.X R9, R10, R5, R6, 0x2, P0 ;  /* 0x000000050a097211 */ /* 0x000fca00000f1406 */
[----:B------:R-:W2:Y:S01]  /*0630*/  LDG.E R11, desc[UR4][R8.64] ;  /* 0x00000004080b7981 */ /* 0x000ea2000c1e1900 */
[----:B------:R-:W-:-:S04]  /*0640*/  IADD3 R10, P0, R10, UR6, RZ ;  /* 0x000000060a0a7c10 */ /* 0x000fc8000ff1e0ff */
[----:B------:R-:W-:Y:S01]  /*0650*/  ISETP.LT.U32.AND P1, PT, R10, 0x4000, PT ;  /* 0x000040000a00780c */ /* 0x000fe20003f21070 */
[----:B------:R-:W-:-:S05]  /*0660*/  IMAD.X R6, RZ, RZ, R6, P0 ;  /* 0x000000ffff067224 */ /* 0x000fca00000e0606 */
[----:B------:R-:W-:Y:S02]  /*0670*/  ISETP.LT.U32.AND.EX P1, PT, R6, RZ, PT, P1 ;  /* 0x000000ff0600720c */ /* 0x000fe40003f21110 */
[C---:B--2---:R-:W-:Y:S02]  /*0680*/  PRMT R2, R11.reuse, 0x9991, RZ ;  /* 0x000099910b027816 */ /* 0x044fe400000000ff */
[C---:B------:R-:W-:Y:S02]  /*0690*/  PRMT R4, R11.reuse, 0x8880, RZ ;  /* 0x000088800b047816 */ /* 0x040fe400000000ff */
[----:B------:R-:W-:Y:S02]  /*06a0*/  PRMT R12, R11, 0xaaa2, RZ ;  /* 0x0000aaa20b0c7816 */ /* 0x000fe400000000ff */
[----:B------:R-:W-:Y:S02]  /*06b0*/  PRMT R2, R2, 0x7710, RZ ;  /* 0x0000771002027816 */ /* 0x000fe400000000ff */
[----:B------:R-:W-:-:S02]  /*06c0*/  PRMT R4, R4, 0x7710, RZ ;  /* 0x0000771004047816 */ /* 0x000fc400000000ff */
[----:B------:R-:W-:Y:S02]  /*06d0*/  PRMT R12, R12, 0x7710, RZ ;  /* 0x000077100c0c7816 */ /* 0x000fe400000000ff */
[----:B------:R-:W-:Y:S02]  /*06e0*/  PRMT R11, R11, 0xbbb3, RZ ;  /* 0x0000bbb30b0b7816 */ /* 0x000fe400000000ff */
[-C--:B------:R-:W-:Y:S02]  /*06f0*/  VIMNMX.S16x2 R13, R2, R0.reuse, !PT ;  /* 0x00000000020d7248 */ /* 0x080fe40007fe0300 */
[-C--:B------:R-:W-:Y:S02]  /*0700*/  VIMNMX.S16x2 R14, R4, R0.reuse, !PT ;  /* 0x00000000040e7248 */ /* 0x080fe40007fe0300 */
[----:B------:R-:W-:Y:S02]  /*0710*/  VIMNMX.S16x2 R4, R12, R0, !PT ;  /* 0x000000000c047248 */ /* 0x000fe40007fe0300 */
[----:B------:R-:W-:-:S02]  /*0720*/  PRMT R2, R11, 0x7710, RZ ;  /* 0x000077100b027816 */ /* 0x000fc400000000ff */
[----:B------:R-:W-:Y:S01]  /*0730*/  PRMT R11, R13, 0x7610, R11 ;  /* 0x000076100d0b7816 */ /* 0x000fe2000000000b */
[----:B------:R-:W-:Y:S01]  /*0740*/  IMAD.SHL.U32 R13, R10, 0x4, RZ ;  /* 0x000000040a0d7824 */ /* 0x000fe200078e00ff */
[----:B------:R-:W-:Y:S02]  /*0750*/  PRMT R12, R14, 0x7610, R12 ;  /* 0x000076100e0c7816 */ /* 0x000fe4000000000c */
[----:B------:R-:W-:Y:S02]  /*0760*/  VIMNMX.S16x2 R2, R2, R0, !PT ;  /* 0x0000000002027248 */ /* 0x000fe40007fe0300 */
[----:B------:R-:W-:Y:S02]  /*0770*/  PRMT R11, R11, 0x7604, R12 ;  /* 0x000076040b0b7816 */ /* 0x000fe4000000000c */
[----:B------:R-:W-:Y:S02]  /*0780*/  ISETP.GE.U32.AND P0, PT, R13, R18, PT ;  /* 0x000000120d00720c */ /* 0x000fe40003f06070 */
[----:B------:R-:W-:-:S04]  /*0790*/  PRMT R11, R4, 0x7054, R11 ;  /* 0x00007054040b7816 */ /* 0x000fc8000000000b */
[----:B------:R-:W-:Y:S02]  /*07a0*/  PRMT R11, R2, 0x654, R11 ;  /* 0x00000654020b7816 */ /* 0x000fe4000000000b */
[----:B------:R-:W-:-:S03]  /*07b0*/  SHF.L.U64.HI R2, R10, 0x2, R6 ;  /* 0x000000020a027819 */ /* 0x000fc60000010206 */
[----:B------:R0:W-:Y:S01]  /*07c0*/  STG.E desc[UR4][R8.64], R11 ;  /* 0x0000000b08007986 */ /* 0x0001e2000c101904 */
[----:B------:R-:W-:-:S13]  /*07d0*/  ISETP.GE.AND.EX P0, PT, R2, R7, PT, P0 ;  /* 0x000000070200720c */ /* 0x000fda0003f06300 */
[----:B0-----:R-:W-:Y:S05]  /*07e0*/  @!P0 BRA P1, `(.L_x_66) ;  /* 0xfffffffc00888947 */ /* 0x001fea000083ffff */
[----:B------:R-:W-:Y:S05]  /*07f0*/  EXIT ;  /* 0x000000000000794d */ /* 0x000fea0003800000 */
.L_x_67:
        /* <DEDUP_REMOVED lines=16> */
.L_x_3942:


//--------------------- .text._ZN2at6native61_GLOBAL__N__44eb8e94_28_ForeachBinaryOpScalarList_cu_dda10a6925multi_tensor_apply_kernelINS1_28TensorListScalarListMetadataIhLi1EEENS1_25BinaryOpScalarListFunctorIhLi1ELi1ELi0EEEJNS0_7maximumIhEEEEEvT_T0_DpT1_ --------------------------
	.section	.text._ZN2at6native61_GLOBAL__N__44eb8e94_28_ForeachBinaryOpScalarList_cu_dda10a6925multi_tensor_apply_kernelINS1_28TensorListScalarListMetadataIhLi1EEENS1_25BinaryOpScalarListFunctorIhLi1ELi1ELi0EEEJNS0_7maximumIhEEEEEvT_T0_DpT1_,"ax",@progbits
	.align	128
.text._ZN2at6native61_GLOBAL__N__44eb8e94_28_ForeachBinaryOpScalarList_cu_dda10a6925multi_tensor_apply_kernelINS1_28TensorListScalarListMetadataIhLi1EEENS1_25BinaryOpScalarListFunctorIhLi1ELi1ELi0EEEJNS0_7maximumIhEEEEEvT_T0_DpT1_:
        .type           _ZN2at6native61_GLOBAL__N__44eb8e94_28_ForeachBinaryOpScalarList_cu_dda10a6925multi_tensor_apply_kernelINS1_28TensorListScalarListMetadataIhLi1EEENS1_25BinaryOpScalarListFunctorIhLi1ELi1ELi0EEEJNS0_7maximumIhEEEEEvT_T0_DpT1_,@function
        .size           _ZN2at6native61_GLOBAL__N__44eb8e94_28_ForeachBinaryOpScalarList_cu_dda10a6925multi_tensor_apply_kernelINS1_28TensorListScalarListMetadataIhLi1EEENS1_25BinaryOpScalarListFunctorIhLi1ELi1ELi0EEEJNS0_7maximumIhEEEEEvT_T0_DpT1_,(.L_x_3943 - _ZN2at6native61_GLOBAL__N__44eb8e94_28_ForeachBinaryOpScalarList_cu_dda10a6925multi_tensor_apply_kernelINS1_28TensorListScalarListMetadataIhLi1EEENS1_25BinaryOpScalarListFunctorIhLi1ELi1ELi0EEEJNS0_7maximumIhEEEEEvT_T0_DpT1_)
        .other          _ZN2at6native61_GLOBAL__N__44eb8e94_28_ForeachBinaryOpScalarList_cu_dda10a6925multi_tensor_apply_kernelINS1_28TensorListScalarListMetadataIhLi1EEENS1_25BinaryOpScalarListFunctorIhLi1ELi1ELi0EEEJNS0_7maximumIhEEEEEvT_T0_DpT1_,@"STO_CUDA_ENTRY STV_DEFAULT"
_ZN2at6native61_GLOBAL__N__44eb8e94_28_ForeachBinaryOpScalarList_cu_dda10a6925multi_tensor_apply_kernelINS1_28TensorListScalarListMetadataIhLi1EEENS1_25BinaryOpScalarListFunctorIhLi1ELi1ELi0EEEJNS0_7maximumIhEEEEEvT_T0_DpT1_:
        /* <DEDUP_REMOVED lines=12> */
[----:B------:R-:W2:Y:S01]  /*00c0*/  LDC.U8 R0, c[0x0][R0+0x810] ;  /* 0x0002040000007b82 */ /* 0x000ea20000000000 */
        /* <DEDUP_REMOVED lines=12> */
.L_x_69:
        /* <DEDUP_REMOVED lines=24> */
[-C--:B------:R-:W-:Y:S02]  /*0310*/  IADD3 R12, P6, R12, R18.reuse, RZ ;  /* 0x000000120c0c7210 */ /* 0x080fe40007fde0ff */
        /* <DEDUP_REMOVED lines=17> */
[----:B--2---:R-:W-:-:S04]  /*0430*/  LOP3.LUT R2, R2, 0xff, RZ, 0xc0, !PT ;  /* 0x000000ff02027812 */ /* 0x004fc800078ec0ff */
[-C--:B------:R-:W-:Y:S02]  /*0440*/  VIMNMX.U16x2 R2, R2, R0.reuse, !PT ;  /* 0x0000000002027248 */ /* 0x080fe40007fe0200 */
[----:B---3--:R-:W-:Y:S02]  /*0450*/  LOP3.LUT R4, R4, 0xff, RZ, 0xc0, !PT ;  /* 0x000000ff04047812 */ /* 0x008fe400078ec0ff */
[----:B----4-:R-:W-:Y:S02]  /*0460*/  LOP3.LUT R6, R6, 0xff, RZ, 0xc0, !PT ;  /* 0x000000ff06067812 */ /* 0x010fe400078ec0ff */
[-C--:B------:R-:W-:Y:S02]  /*0470*/  VIMNMX.U16x2 R4, R4, R0.reuse, !PT ;  /* 0x0000000004047248 */ /* 0x080fe40007fe0200 */
[----:B-----5:R-:W-:Y:S02]  /*0480*/  LOP3.LUT R8, R8, 0xff, RZ, 0xc0, !PT ;  /* 0x000000ff08087812 */ /* 0x020fe400078ec0ff */
[----:B------:R-:W-:-:S02]  /*0490*/  VIMNMX.U16x2 R6, R6, R0, !PT ;  /* 0x0000000006067248 */ /* 0x000fc40007fe0200 */
[----:B------:R-:W-:Y:S01]  /*04a0*/  VIMNMX.U16x2 R8, R8, R0, !PT ;  /* 0x0000000008087248 */ /* 0x000fe20007fe0200 */
        /* <DEDUP_REMOVED lines=10> */
.L_x_68:
        /* <DEDUP_REMOVED lines=8> */
.L_x_70:
        /* <DEDUP_REMOVED lines=10> */
[-C--:B------:R-:W-:Y:S02]  /*0670*/  VIMNMX.U16x2 R11, R4, R0.reuse, !PT ;  /* 0x00000000040b7248 */ /* 0x080fe40007fe0200 */
[----:B------:R-:W-:-:S02]  /*0680*/  VIMNMX.U16x2 R6, R6, R0, !PT ;  /* 0x0000000006067248 */ /* 0x000fc40007fe0200 */
[-C--:B------:R-:W-:Y:S02]  /*0690*/  VIMNMX.U16x2 R4, R2, R0.reuse, !PT ;  /* 0x0000000002047248 */ /* 0x080fe40007fe0200 */
[----:B------:R-:W-:Y:S02]  /*06a0*/  PRMT R2, R10, 0x7773, RZ ;  /* 0x000077730a027816 */ /* 0x000fe400000000ff */
[----:B------:R-:W-:Y:S02]  /*06b0*/  PRMT R11, R6, 0x7604, R11 ;  /* 0x00007604060b7816 */ /* 0x000fe4000000000b */
[----:B------:R-:W-:Y:S02]  /*06c0*/  VIMNMX.U16x2 R2, R2, R0, !PT ;  /* 0x0000000002027248 */ /* 0x000fe40007fe0200 */
[----:B------:R-:W-:-:S04]  /*06d0*/  PRMT R11, R4, 0x7054, R11 ;  /* 0x00007054040b7816 */ /* 0x000fc8000000000b */
[----:B------:R-:W-:Y:S01]  /*06e0*/  PRMT R11, R2, 0x654, R11 ;  /* 0x00000654020b7816 */ /* 0x000fe2000000000b */
[----:B------:R-:W-:-:S04]  /*06f0*/  IMAD.SHL.U32 R2, R12, 0x4, RZ ;  /* 0x000000040c027824 */ /* 0x000fc800078e00ff */
[----:B------:R0:W-:Y:S01]  /*0700*/  STG.E desc[UR4][R8.64], R11 ;  /* 0x0000000b08007986 */ /* 0x0001e2000c101904 */
[----:B------:R-:W-:Y:S02]  /*0710*/  ISETP.GE.U32.AND P0, PT, R2, R3, PT ;  /* 0x000000030200720c */ /* 0x000fe40003f06070 */
[----:B------:R-:W-:-:S04]  /*0720*/  SHF.L.U64.HI R2, R12, 0x2, R13 ;  /* 0x000000020c027819 */ /* 0x000fc8000001020d */
[----:B------:R-:W-:-:S13]  /*0730*/  ISETP.GE.AND.EX P0, PT, R2, R7, PT, P0 ;  /* 0x000000070200720c */ /* 0x000fda0003f06300 */
[----:B0-----:R-:W-:Y:S05]  /*0740*/  @!P0 BRA P1, `(.L_x_70) ;  /* 0xfffffffc00a08947 */ /* 0x001fea000083ffff */
[----:B------:R-:W-:Y:S05]  /*0750*/  EXIT ;  /* 0x000000000000794d */ /* 0x000fea0003800000 */
.L_x_71:
        /* <DEDUP_REMOVED lines=10> */
.L_x_3943:


//--------------------- .text._ZN2at6native61_GLOBAL__N__44eb8e94_28_ForeachBinaryOpScalarList_cu_dda10a6925multi_tensor_apply_kernelINS1_28TensorListScalarListMetadataIfLi2EEENS1_25BinaryOpScalarListFunctorIN3c108BFloat16ELi2ELi1ELi1EEEJNS0_7minimumIfEEEEEvT_T0_DpT1_ --------------------------
	.section	.text._ZN2at6native61_GLOBAL__N__44eb8e94_28_ForeachBinaryOpScalarList_cu_dda10a6925multi_tensor_apply_kernelINS1_28TensorListScalarListMetadataIfLi2EEENS1_25BinaryOpScalarListFunctorIN3c108BFloat16ELi2ELi1ELi1EEEJNS0_7minimumIfEEEEEvT_T0_DpT1_,"ax",@progbits
	.align	128
.text._ZN2at6native61_GLOBAL__N__44eb8e94_28_ForeachBinaryOpScalarList_cu_dda10a6925multi_tensor_apply_kernelINS1_28TensorListScalarListMetadataIfLi2EEENS1_25BinaryOpScalarListFunctorIN3c108BFloat16ELi2ELi1ELi1EEEJNS0_7minimumIfEEEEEvT_T0_DpT1_:
        .type           _ZN2at6native61_GLOBAL__N__44eb8e94_28_ForeachBinaryOpScalarList_cu_dda10a6925multi_tensor_apply_kernelINS1_28TensorListScalarListMetadataIfLi2EEENS1_25BinaryOpScalarListFunctorIN3c108BFloat16ELi2ELi1ELi1EEEJNS0_7minimumIfEEEEEvT_T0_DpT1_,@function
        .size           _ZN2at6native61_GLOBAL__N__44eb8e94_28_ForeachBinaryOpScalarList_cu_dda10a6925multi_tensor_apply_kernelINS1_28TensorListScalarListMetadataIfLi2EEENS1_25BinaryOpScalarListFunctorIN3c108BFloat16ELi2ELi1ELi1EEEJNS0_7minimumIfEEEEEvT_T0_DpT1_,(.L_x_3944 - _ZN2at6native61_GLOBAL__N__44eb8e94_28_ForeachBinaryOpScalarList_cu_dda10a6925multi_tensor_apply_kernelINS1_28TensorListScalarListMetadataIfLi2EEENS1_25BinaryOpScalarListFunctorIN3c108BFloat16ELi2ELi1ELi1EEEJNS0_7minimumIfEEEEEvT_T0_DpT1_)
        .other          _ZN2at6native61_GLOBAL__N__44eb8e94_28_ForeachBinaryOpScalarList_cu_dda10a6925multi_tensor_apply_kernelINS1_28TensorListScalarListMetadataIfLi2EEENS1_25BinaryOpScalarListFunctorIN3c108BFloat16ELi2ELi1ELi1EEEJNS0_7minimumIfEEEEEvT_T0_DpT1_,@"STO_CUDA_ENTRY STV_DEFAULT"
_ZN2at6native61_GLOBAL__N__44eb8e94_28_ForeachBinaryOpScalarList_cu_dda10a6925multi_tensor_apply_kernelINS1_28TensorListScalarListMetadataIfLi2EEENS1_25BinaryOpScalarListFunctorIN3c108BFloat16ELi2ELi1ELi1EEEJNS0_7minimumIfEEEEEvT_T0_DpT1_:
        /* <DEDUP_REMOVED lines=30> */
.L_x_73:
        /* <DEDUP_REMOVED lines=45> */
[----:B0-----:R-:W-:Y:S01]  /*04b0*/  FSETP.GEU.FTZ.AND P6, PT, R24, R2, PT ;  /* 0x000000021800720b */ /* 0x001fe20003fde000 */
[----:B----4-:R-:W-:-:S03]  /*04c0*/  IMAD.U32 R0, R0, 0x10000, RZ ;  /* 0x0001000000007824 */ /* 0x010fc600078e00ff */
[----:B------:R-:W-:Y:S02]  /*04d0*/  PLOP3.LUT P5, PT, P6, P5, PT, 0x8a, 0x0 ;  /* 0x000000000000781c */ /* 0x000fe400037ab172 */
[C---:B------:R-:W-:Y:S02]  /*04e0*/  FSETP.GTU.FTZ.AND P4, PT, |R0|.reuse, +INF , PT ;  /* 0x7f8000000000780b */ /* 0x040fe40003f9c200 */
[----:B------:R-:W-:-:S04]  /*04f0*/  FSETP.GEU.FTZ.AND P6, PT, R0, R2, PT ;  /* 0x000000020000720b */ /* 0x000fc80003fde000 */
[----:B------:R-:W-:Y:S02]  /*0500*/  PLOP3.LUT P4, PT, P6, P4, PT, 0x8a, 0x0 ;  /* 0x000000000000781c */ /* 0x000fe40003789172 */
[----:B-1----:R-:W-:Y:S01]  /*0510*/  @P2 LEA R16, P6, R21, R14, 0x1 ;  /* 0x0000000e15102211 */ /* 0x002fe200078c08ff */
[----:B-----5:R-:W-:-:S03]  /*0520*/  IMAD.U32 R25, R26, 0x10000, RZ ;  /* 0x000100001a197824 */ /* 0x020fc600078e00ff */
[----:B------:R-:W-:Y:S02]  /*0530*/  @P2 LEA.HI.X R17, R21, R15, R7, 0x1, P6 ;  /* 0x0000000f15112211 */ /* 0x000fe400030f0c07 */
[-C--:B------:R-:W-:Y:S02]  /*0540*/  FSEL R7, R24, R2.reuse, P5 ;  /* 0x0000000218077208 */ /* 0x080fe40002800000 */
[C---:B------:R-:W-:Y:S02]  /*0550*/  FSETP.GTU.FTZ.AND P5, PT, |R25|.reuse, +INF , PT ;  /* 0x7f8000001900780b */ /* 0x040fe40003fbc200 */
[----:B------:R-:W-:-:S04]  /*0560*/  FSETP.GEU.FTZ.AND P6, PT, R25, R2, PT ;  /* 0x000000021900720b */ /* 0x000fc80003fde000 */
[----:B------:R-:W-:Y:S02]  /*0570*/  PLOP3.LUT P5, PT, P6, P5, PT, 0x8a, 0x0 ;  /* 0x000000000000781c */ /* 0x000fe400037ab172 */
[----:B------:R-:W-:-:S04]  /*0580*/  @P1 LEA R22, P6, R27, R14, 0x1 ;  /* 0x0000000e1b161211 */ /* 0x000fc800078c08ff */
[----:B------:R-:W-:Y:S01]  /*0590*/  @P1 LEA.HI.X R23, R27, R15, R9, 0x1, P6 ;  /* 0x0000000f1b171211 */ /* 0x000fe200030f0c09 */
[----:B------:R-:W-:Y:S01]  /*05a0*/  IMAD.U32 R9, R28, 0x10000, RZ ;  /* 0x000100001c097824 */ /* 0x000fe200078e00ff */
[-C--:B------:R-:W-:Y:S02]  /*05b0*/  FSEL R0, R0, R2.reuse, P4 ;  /* 0x0000000200007208 */ /* 0x080fe40002000000 */
[-C--:B------:R-:W-:Y:S02]  /*05c0*/  FSEL R10, R25, R2.reuse, P5 ;  /* 0x00000002190a7208 */ /* 0x080fe40002800000 */
[C---:B------:R-:W-:Y:S02]  /*05d0*/  FSETP.GTU.FTZ.AND P4, PT, |R9|.reuse, +INF , PT ;  /* 0x7f8000000900780b */ /* 0x040fe40003f9c200 */
[----:B------:R-:W-:-:S04]  /*05e0*/  FSETP.GEU.FTZ.AND P5, PT, R9, R2, PT ;  /* 0x000000020900720b */ /* 0x000fc80003fbe000 */
        /* <DEDUP_REMOVED lines=22> */
.L_x_72:
        /* <DEDUP_REMOVED lines=8> */
.L_x_74:
        /* <DEDUP_REMOVED lines=12> */
[----:B0-----:R-:W-:-:S02]  /*0890*/  FSETP.GEU.FTZ.AND P2, PT, R11, R2, PT ;  /* 0x000000020b00720b */ /* 0x001fc40003f5e000 */
[C---:B------:R-:W-:Y:S02]  /*08a0*/  FSETP.GTU.FTZ.AND P0, PT, |R19|.reuse, +INF , PT ;  /* 0x7f8000001300780b */ /* 0x040fe40003f1c200 */
[-C--:B------:R-:W-:Y:S02]  /*08b0*/  FSETP.GEU.FTZ.AND P4, PT, R19, R2.reuse, PT ;  /* 0x000000021300720b */ /* 0x080fe40003f9e000 */
[----:B------:R-:W-:Y:S02]  /*08c0*/  PLOP3.LUT P1, PT, P2, P1, PT, 0x8a, 0x0 ;  /* 0x000000000000781c */ /* 0x000fe40001723172 */
[C---:B------:R-:W-:Y:S02]  /*08d0*/  FSETP.GTU.FTZ.AND P5, PT, |R17|.reuse, +INF , PT ;  /* 0x7f8000001100780b */ /* 0x040fe40003fbc200 */
[----:B------:R-:W-:Y:S02]  /*08e0*/  FSETP.GEU.FTZ.AND P6, PT, R17, R2, PT ;  /* 0x000000021100720b */ /* 0x000fe40003fde000 */
[----:B------:R-:W-:-:S02]  /*08f0*/  FSETP.GTU.FTZ.AND P2, PT, |R9|, +INF , PT ;  /* 0x7f8000000900780b */ /* 0x000fc40003f5c200 */
[-C--:B------:R-:W-:Y:S02]  /*0900*/  FSETP.GEU.FTZ.AND P3, PT, R9, R2.reuse, PT ;  /* 0x000000020900720b */ /* 0x080fe40003f7e000 */
        /* <DEDUP_REMOVED lines=22> */
.L_x_75:
        /* <DEDUP_REMOVED lines=9> */
.L_x_3944:


//--------------------- .text._ZN2at6native61_GLOBAL__N__44eb8e94_28_ForeachBinaryOpScalarList_cu_dda10a6925multi_tensor_apply_kernelINS1_28TensorListScalarListMetadataIfLi2EEENS1_25BinaryOpScalarListFunctorIN3c104HalfELi2ELi1ELi1EEEJNS0_7minimumIfEEEEEvT_T0_DpT1_ --------------------------
	.section	.text._ZN2at6native61_GLOBAL__N__44eb8e94_28_ForeachBinaryOpScalarList_cu_dda10a6925multi_tensor_apply_kernelINS1_28TensorListScalarListMetadataIfLi2EEENS1_25BinaryOpScalarListFunctorIN3c104HalfELi2ELi1ELi1EEEJNS0_7minimumIfEEEEEvT_T0_DpT1_,"ax",@progbits
	.align	128
.text._ZN2at6native61_GLOBAL__N__44eb8e94_28_ForeachBinaryOpScalarList_cu_dda10a6925multi_tensor_apply_kernelINS1_28TensorListScalarListMetadataIfLi2EEENS1_25BinaryOpScalarListFunctorIN3c104HalfELi2ELi1ELi1EEEJNS0_7minimumIfEEEEEvT_T0_DpT1_:
        .type           _ZN2at6native61_GLOBAL__N__44eb8e94_28_ForeachBinaryOpScalarList_cu_dda10a6925multi_tensor_apply_kernelINS1_28TensorListScalarListMetadataIfLi2EEENS1_25BinaryOpScalarListFunctorIN3c104HalfELi2ELi1ELi1EEEJNS0_7minimumIfEEEEEvT_T0_DpT1_,@function
        .size           _ZN2at6native61_GLOBAL__N__44eb8e94_28_ForeachBinaryOpScalarList_cu_dda10a6925multi_tensor_apply_kernelINS1_28TensorListScalarListMetadataIfLi2EEENS1_25BinaryOpScalarListFunctorIN3c104HalfELi2ELi1ELi1EEEJNS0_7minimumIfEEEEEvT_T0_DpT1_,(.L_x_3945 - _ZN2at6native61_GLOBAL__N__44eb8e94_28_ForeachBinaryOpScalarList_cu_dda10a6925multi_tensor_apply_kernelINS1_28TensorListScalarListMetadataIfLi2EEENS1_25BinaryOpScalarListFunctorIN3c104HalfELi2ELi1ELi1EEEJNS0_7minimumIfEEEEEvT_T0_DpT1_)
        .other          _ZN2at6native61_GLOBAL__N__44eb8e94_28_ForeachBinaryOpScalarList_cu_dda10a6925multi_tensor_apply_kernelINS1_28TensorListScalarListMetadataIfLi2EEENS1_25BinaryOpScalarListFunctorIN3c104HalfELi2ELi1ELi1EEEJNS0_7minimumIfEEEEEvT_T0_DpT1_,@"STO_CUDA_ENTRY STV_DEFAULT"
_ZN2at6native61_GLOBAL__N__44eb8e94_28_ForeachBinaryOpScalarList_cu_dda10a6925multi_tensor_apply_kernelINS1_28TensorListScalarListMetadataIfLi2EEENS1_25BinaryOpScalarListFunctorIN3c104HalfELi2ELi1ELi1EEEJNS0_7minimumIfEEEEEvT_T0_DpT1_:
        /* <DEDUP_REMOVED lines=29> */
.L_x_77:
        /* <DEDUP_REMOVED lines=46> */
[----:B0-----:R-:W-:Y:S01]  /*04b0*/  FSETP.GEU.FTZ.AND P6, PT, R22, R2, PT ;  /* 0x000000021600720b */ /* 0x001fe20003fde000 */
[----:B----4-:R-:W-:-:S03]  /*04c0*/  HADD2.F32 R0, -RZ, R0.H0_H0 ;  /* 0x20000000ff007230 */ /* 0x010fc60000004100 */
[----:B------:R-:W-:Y:S02]  /*04d0*/  PLOP3.LUT P5, PT, P6, P5, PT, 0x8a, 0x0 ;  /* 0x000000000000781c */ /* 0x000fe400037ab172 */
[C---:B------:R-:W-:Y:S02]  /*04e0*/  FSETP.GTU.FTZ.AND P4, PT, |R0|.reuse, +INF , PT ;  /* 0x7f8000000000780b */ /* 0x040fe40003f9c200 */
[----:B------:R-:W-:-:S04]  /*04f0*/  FSETP.GEU.FTZ.AND P6, PT, R0, R2, PT ;  /* 0x000000020000720b */ /* 0x000fc80003fde000 */
[----:B------:R-:W-:Y:S02]  /*0500*/  PLOP3.LUT P4, PT, P6, P4, PT, 0x8a, 0x0 ;  /* 0x000000000000781c */ /* 0x000fe40003789172 */
[----:B-1----:R-:W-:Y:S01]  /*0510*/  @P2 LEA R16, P6, R10, R14, 0x1 ;  /* 0x0000000e0a102211 */ /* 0x002fe200078c08ff */
[----:B-----5:R-:W-:-:S03]  /*0520*/  HADD2.F32 R21, -RZ, R26.H0_H0 ;  /* 0x2000001aff157230 */ /* 0x020fc60000004100 */
[----:B------:R-:W-:Y:S02]  /*0530*/  @P2 LEA.HI.X R17, R10, R15, R7, 0x1, P6 ;  /* 0x0000000f0a112211 */ /* 0x000fe400030f0c07 */
[-C--:B------:R-:W-:Y:S02]  /*0540*/  FSEL R7, R22, R2.reuse, P5 ;  /* 0x0000000216077208 */ /* 0x080fe40002800000 */
[C---:B------:R-:W-:Y:S02]  /*0550*/  FSETP.GTU.FTZ.AND P5, PT, |R21|.reuse, +INF , PT ;  /* 0x7f8000001500780b */ /* 0x040fe40003fbc200 */
[----:B------:R-:W-:Y:S01]  /*0560*/  FSETP.GEU.FTZ.AND P6, PT, R21, R2, PT ;  /* 0x000000021500720b */ /* 0x000fe20003fde000 */
[----:B------:R-:W-:-:S03]  /*0570*/  HADD2.F32 R25, -RZ, R28.H0_H0 ;  /* 0x2000001cff197230 */ /* 0x000fc60000004100 */
[----:B------:R-:W-:Y:S02]  /*0580*/  PLOP3.LUT P5, PT, P6, P5, PT, 0x8a, 0x0 ;  /* 0x000000000000781c */ /* 0x000fe400037ab172 */
[-C--:B------:R-:W-:Y:S02]  /*0590*/  FSEL R0, R0, R2.reuse, P4 ;  /* 0x0000000200007208 */ /* 0x080fe40002000000 */
[-C--:B------:R-:W-:Y:S02]  /*05a0*/  FSEL R22, R21, R2.reuse, P5 ;  /* 0x0000000215167208 */ /* 0x080fe40002800000 */
[C---:B------:R-:W-:Y:S02]  /*05b0*/  FSETP.GTU.FTZ.AND P4, PT, |R25|.reuse, +INF , PT ;  /* 0x7f8000001900780b */ /* 0x040fe40003f9c200 */
[----:B------:R-:W-:Y:S02]  /*05c0*/  FSETP.GEU.FTZ.AND P5, PT, R25, R2, PT ;  /* 0x000000021900720b */ /* 0x000fe40003fbe000 */
        /* <DEDUP_REMOVED lines=20> */
.L_x_76:
        /* <DEDUP_REMOVED lines=8> */
.L_x_78:
        /* <DEDUP_REMOVED lines=10> */
[----:B0-----:R-:W-:Y:S02]  /*0830*/  FSETP.GEU.FTZ.AND P3, PT, R5, R2, PT ;  /* 0x000000020500720b */ /* 0x001fe40003f7e000 */
[----:B------:R-:W-:-:S02]  /*0840*/  FSETP.GTU.FTZ.AND P0, PT, |R11|, +INF , PT ;  /* 0x7f8000000b00780b */ /* 0x000fc40003f1c200 */
[-C--:B------:R-:W-:Y:S02]  /*0850*/  FSETP.GEU.FTZ.AND P4, PT, R11, R2.reuse, PT ;  /* 0x000000020b00720b */ /* 0x080fe40003f9e000 */
[----:B------:R-:W-:Y:S02]  /*0860*/  PLOP3.LUT P1, PT, P3, P1, PT, 0x8a, 0x0 ;  /* 0x000000000000781c */ /* 0x000fe40001f23172 */
[C---:B------:R-:W-:Y:S02]  /*0870*/  FSETP.GTU.FTZ.AND P5, PT, |R9|.reuse, +INF , PT ;  /* 0x7f8000000900780b */ /* 0x040fe40003fbc200 */
[-C--:B------:R-:W-:Y:S02]  /*0880*/  FSETP.GEU.FTZ.AND P6, PT, R9, R2.reuse, PT ;  /* 0x000000020900720b */ /* 0x080fe40003fde000 */
[C---:B------:R-:W-:Y:S02]  /*0890*/  FSETP.GTU.FTZ.AND P2, PT, |R17|.reuse, +INF , PT ;  /* 0x7f8000001100780b */ /* 0x040fe40003f5c200 */
[----:B------:R-:W-:-:S02]  /*08a0*/  FSETP.GEU.FTZ.AND P3, PT, R17, R2, PT ;  /* 0x000000021100720b */ /* 0x000fc40003f7e000 */
        /* <DEDUP_REMOVED lines=22> */
.L_x_79:
        /* <DEDUP_REMOVED lines=15> */
.L_x_3945:


//--------------------- .text._ZN2at6native61_GLOBAL__N__44eb8e94_28_ForeachBinaryOpScalarList_cu_dda10a6925multi_tensor_apply_kernelINS1_28TensorListScalarListMetadataIfLi2EEENS1_25BinaryOpScalarListFunctorIfLi2ELi1ELi1EEEJNS0_7minimumIfEEEEEvT_T0_DpT1_ --------------------------
	.section	.text._ZN2at6native61_GLOBAL__N__44eb8e94_28_ForeachBinaryOpScalarList_cu_dda10a6925multi_tensor_apply_kernelINS1_28TensorListScalarListMetadataIfLi2EEENS1_25BinaryOpScalarListFunctorIfLi2ELi1ELi1EEEJNS0_7minimumIfEEEEEvT_T0_DpT1_,"ax",@progbits
	.align	128
.text._ZN2at6native61_GLOBAL__N__44eb8e94_28_ForeachBinaryOpScalarList_cu_dda10a6925multi_tensor_apply_kernelINS1_28TensorListScalarListMetadataIfLi2EEENS1_25BinaryOpScalarListFunctorIfLi2ELi1ELi1EEEJNS0_7minimumIfEEEEEvT_T0_DpT1_:
        .type           _ZN2at6native61_GLOBAL__N__44eb8e94_28_ForeachBinaryOpScalarList_cu_dda10a6925multi_tensor_apply_kernelINS1_28TensorListScalarListMetadataIfLi2EEENS1_25BinaryOpScalarListFunctorIfLi2ELi1ELi1EEEJNS0_7minimumIfEEEEEvT_T0_DpT1_,@function
        .size           _ZN2at6native61_GLOBAL__N__44eb8e94_28_ForeachBinaryOpScalarList_cu_dda10a6925multi_tensor_apply_kernelINS1_28TensorListScalarListMetadataIfLi2EEENS1_25BinaryOpScalarListFunctorIfLi2ELi1ELi1EEEJNS0_7minimumIfEEEEEvT_T0_DpT1_,(.L_x_3946 - _ZN2at6native61_GLOBAL__N__44eb8e94_28_ForeachBinaryOpScalarList_cu_dda10a6925multi_tensor_apply_kernelINS1_28TensorListScalarListMetadataIfLi2EEENS1_25BinaryOpScalarListFunctorIfLi2ELi1ELi1EEEJNS0_7minimumIfEEEEEvT_T0_DpT1_)
        .other          _ZN2at6native61_GLOBAL__N__44eb8e94_28_ForeachBinaryOpScalarList_cu_dda10a6925multi_tensor_apply_kernelINS1_28TensorListScalarListMetadataIfLi2EEENS1_25BinaryOpScalarListFunctorIfLi2ELi1ELi1EEEJNS0_7minimumIfEEEEEvT_T0_DpT1_,@"STO_CUDA_ENTRY STV_DEFAULT"
_ZN2at6native61_GLOBAL__N__44eb8e94_28_ForeachBinaryOpScalarList_cu_dda10a6925multi_tensor_apply_kernelINS1_28TensorListScalarListMetadataIfLi2EEENS1_25BinaryOpScalarListFunctorIfLi2ELi1ELi1EEEJNS0_7minimumIfEEEEEvT_T0_DpT1_:
        /* <DEDUP_REMOVED lines=29> */
.L_x_81:
        /* <DEDUP_REMOVED lines=45> */
[----:B0-----:R-:W-:-:S04]  /*04a0*/  FSETP.GEU.FTZ.AND P6, PT, R19, R0, PT ;  /* 0x000000001300720b */ /* 0x001fc80003fde000 */
[----:B------:R-:W-:Y:S02]  /*04b0*/  PLOP3.LUT P4, PT, P6, P4, PT, 0x8a, 0x0 ;  /* 0x000000000000781c */ /* 0x000fe40003789172 */
[C---:B------:R-:W-:Y:S02]  /*04c0*/  @P0 LEA R18, P6, R24.reuse, R14, 0x2 ;  /* 0x0000000e18120211 */ /* 0x040fe400078c10ff */
[----:B------:R-:W-:Y:S02]  /*04d0*/  FSEL R23, R19, R0, P4 ;  /* 0x0000000013177208 */ /* 0x000fe40002000000 */
[----:B------:R-:W-:-:S03]  /*04e0*/  @P0 LEA.HI.X R19, R24, R15, R22, 0x2, P6 ;  /* 0x0000000f18130211 */ /* 0x000fc600030f1416 */
[----:B------:R0:W-:Y:S01]  /*04f0*/  @P2 STG.E desc[UR4][R16.64], R23 ;  /* 0x0000001710002986 */ /* 0x0001e2000c101904 */
[C---:B---3--:R-:W-:Y:S02]  /*0500*/  FSETP.GTU.FTZ.AND P4, PT, |R6|.reuse, +INF , PT ;  /* 0x7f8000000600780b */ /* 0x048fe40003f9c200 */
[----:B------:R-:W-:-:S04]  /*0510*/  FSETP.GEU.FTZ.AND P6, PT, R6, R0, PT ;  /* 0x000000000600720b */ /* 0x000fc80003fde000 */
[----:B------:R-:W-:Y:S02]  /*0520*/  PLOP3.LUT P2, PT, P6, P4, PT, 0x8a, 0x0 ;  /* 0x000000000000781c */ /* 0x000fe40003749172 */
[----:B0-----:R-:W-:Y:S02]  /*0530*/  @P1 LEA R16, P5, R21, R14, 0x2 ;  /* 0x0000000e15101211 */ /* 0x001fe400078a10ff */
[C---:B-----5:R-:W-:Y:S02]  /*0540*/  FSETP.GTU.FTZ.AND P4, PT, |R25|.reuse, +INF , PT ;  /* 0x7f8000001900780b */ /* 0x060fe40003f9c200 */
[----:B------:R-:W-:Y:S02]  /*0550*/  FSETP.GEU.FTZ.AND P6, PT, R25, R0, PT ;  /* 0x000000001900720b */ /* 0x000fe40003fde000 */
[----:B------:R-:W-:Y:S02]  /*0560*/  @P1 LEA.HI.X R17, R21, R15, R7, 0x2, P5 ;  /* 0x0000000f15111211 */ /* 0x000fe400028f1407 */
[----:B------:R-:W-:-:S02]  /*0570*/  PLOP3.LUT P4, PT, P6, P4, PT, 0x8a, 0x0 ;  /* 0x000000000000781c */ /* 0x000fc40003789172 */
[-C--:B------:R-:W-:Y:S02]  /*0580*/  FSEL R7, R6, R0.reuse, P2 ;  /* 0x0000000006077208 */ /* 0x080fe40001000000 */
[C---:B----4-:R-:W-:Y:S02]  /*0590*/  FSETP.GTU.FTZ.AND P2, PT, |R26|.reuse, +INF , PT ;  /* 0x7f8000001a00780b */ /* 0x050fe40003f5c200 */
[----:B------:R-:W-:Y:S02]  /*05a0*/  FSETP.GEU.FTZ.AND P6, PT, R26, R0, PT ;  /* 0x000000001a00720b */ /* 0x000fe40003fde000 */
        /* <DEDUP_REMOVED lines=14> */
.L_x_80:
        /* <DEDUP_REMOVED lines=8> */
.L_x_82:
        /* <DEDUP_REMOVED lines=8> */
[-C--:B0-----:R-:W-:Y:S02]  /*0790*/  FSETP.GEU.FTZ.AND P1, PT, R4, R0.reuse, PT ;  /* 0x000000000400720b */ /* 0x081fe40003f3e000 */
[C---:B------:R-:W-:Y:S02]  /*07a0*/  FSETP.GTU.FTZ.AND P4, PT, |R5|.reuse, +INF , PT ;  /* 0x7f8000000500780b */ /* 0x040fe40003f9c200 */
[----:B------:R-:W-:Y:S02]  /*07b0*/  FSETP.GEU.FTZ.AND P5, PT, R5, R0, PT ;  /* 0x000000000500720b */ /* 0x000fe40003fbe000 */
[----:B------:R-:W-:Y:S02]  /*07c0*/  PLOP3.LUT P0, PT, P1, P0, PT, 0x8a, 0x0 ;  /* 0x000000000000781c */ /* 0x000fe40000f01172 */
[----:B------:R-:W-:-:S02]  /*07d0*/  PLOP3.LUT P4, PT, P5, P4, PT, 0x8a, 0x0 ;  /* 0x000000000000781c */ /* 0x000fc40002f89172 */
[C---:B------:R-:W-:Y:S02]  /*07e0*/  FSETP.GTU.FTZ.AND P3, PT, |R6|.reuse, +INF , PT ;  /* 0x7f8000000600780b */ /* 0x040fe40003f7c200 */
[-C--:B------:R-:W-:Y:S02]  /*07f0*/  FSETP.GEU.FTZ.AND P2, PT, R6, R0.reuse, PT ;  /* 0x000000000600720b */ /* 0x080fe40003f5e000 */
[C---:B------:R-:W-:Y:S02]  /*0800*/  FSETP.GTU.FTZ.AND P1, PT, |R7|.reuse, +INF , PT ;  /* 0x7f8000000700780b */ /* 0x040fe40003f3c200 */
[-C--:B------:R-:W-:Y:S02]  /*0810*/  FSETP.GEU.FTZ.AND P5, PT, R7, R0.reuse, PT ;  /* 0x000000000700720b */ /* 0x080fe40003fbe000 */
        /* <DEDUP_REMOVED lines=17> */
.L_x_83:
        /* <DEDUP_REMOVED lines=13> */
.L_x_3946:


//--------------------- .text._ZN2at6native61_GLOBAL__N__44eb8e94_28_ForeachBinaryOpScalarList_cu_dda10a6925multi_tensor_apply_kernelINS1_28TensorListScalarListMetadataIdLi2EEENS1_25BinaryOpScalarListFunctorIdLi2ELi1ELi1EEEJNS0_7minimumIdEEEEEvT_T0_DpT1_ --------------------------
	.section	.text._ZN2at6native61_GLOBAL__N__44eb8e94_28_ForeachBinaryOpScalarList_cu_dda10a6925multi_tensor_apply_kernelINS1_28TensorListScalarListMetadataIdLi2EEENS1_25BinaryOpScalarListFunctorIdLi2ELi1ELi1EEEJNS0_7minimumIdEEEEEvT_T0_DpT1_,"ax",@progbits
	.align	128
.text._ZN2at6native61_GLOBAL__N__44eb8e94_28_ForeachBinaryOpScalarList_cu_dda10a6925multi_tensor_apply_kernelINS1_28TensorListScalarListMetadataIdLi2EEENS1_25BinaryOpScalarListFunctorIdLi2ELi1ELi1EEEJNS0_7minimumIdEEEEEvT_T0_DpT1_:
        .type           _ZN2at6native61_GLOBAL__N__44eb8e94_28_ForeachBinaryOpScalarList_cu_dda10a6925multi_tensor_apply_kernelINS1_28TensorListScalarListMetadataIdLi2EEENS1_25BinaryOpScalarListFunctorIdLi2ELi1ELi1EEEJNS0_7minimumIdEEEEEvT_T0_DpT1_,@function
        .size           _ZN2at6native61_GLOBAL__N__44eb8e94_28_ForeachBinaryOpScalarList_cu_dda10a6925multi_tensor_apply_kernelINS1_28TensorListScalarListMetadataIdLi2EEENS1_25BinaryOpScalarListFunctorIdLi2ELi1ELi1EEEJNS0_7minimumIdEEEEEvT_T0_DpT1_,(.L_x_3947 - _ZN2at6native61_GLOBAL__N__44eb8e94_28_ForeachBinaryOpScalarList_cu_dda10a6925multi_tensor_apply_kernelINS1_28TensorListScalarListMetadataIdLi2EEENS1_25BinaryOpScalarListFunctorIdLi2ELi1ELi1EEEJNS0_7minimumIdEEEEEvT_T0_DpT1_)
        .other          _ZN2at6native61_GLOBAL__N__44eb8e94_28_ForeachBinaryOpScalarList_cu_dda10a6925multi_tensor_apply_kernelINS1_28TensorListScalarListMetadataIdLi2EEENS1_25BinaryOpScalarListFunctorIdLi2ELi1ELi1EEEJNS0_7minimumIdEEEEEvT_T0_DpT1_,@"STO_CUDA_ENTRY STV_DEFAULT"
_ZN2at6native61_GLOBAL__N__44eb8e94_28_ForeachBinaryOpScalarList_cu_dda10a6925multi_tensor_apply_kernelINS1_28TensorListScalarListMetadataIdLi2EEENS1_25BinaryOpScalarListFunctorIdLi2ELi1ELi1EEEJNS0_7minimumIdEEEEEvT_T0_DpT1_:
        /* <DEDUP_REMOVED lines=29> */
.L_x_85:
        /* <DEDUP_REMOVED lines=51> */
[----:B------:R-:W-:Y:S02]  /*0500*/  DSETP.LT.OR P5, PT, R16, UR4, P5 ;  /* 0x0000000410007e2a */ /* 0x000fe4000afa1400 */
[----:B---3--:R-:W-:-:S04]  /*0510*/  DSETP.GTU.AND P3, PT, |R14|, +INF , PT ;  /* 0x7ff000000e00742a */ /* 0x008fc80003f6c200 */
[----:B------:R-:W-:Y:S02]  /*0520*/  FSEL R16, R16, UR4, P5 ;  /* 0x0000000410107c08 */ /* 0x000fe4000a800000 */
[----:B------:R-:W-:Y:S01]  /*0530*/  DSETP.LT.OR P3, PT, R14, UR4, P3 ;  /* 0x000000040e007e2a */ /* 0x000fe20009f61400 */
[----:B------:R-:W-:-:S05]  /*0540*/  FSEL R17, R17, UR5, P5 ;  /* 0x0000000511117c08 */ /* 0x000fca000a800000 */
[----:B------:R-:W-:Y:S01]  /*0550*/  FSEL R14, R14, UR4, P3 ;  /* 0x000000040e0e7c08 */ /* 0x000fe20009800000 */
[----:B----4-:R-:W-:Y:S01]  /*0560*/  DSETP.GTU.AND P5, PT, |R12|, +INF , PT ;  /* 0x7ff000000c00742a */ /* 0x010fe20003fac200 */
[----:B------:R-:W-:Y:S01]  /*0570*/  FSEL R15, R15, UR5, P3 ;  /* 0x000000050f0f7c08 */ /* 0x000fe20009800000 */
[----:B-----5:R-:W-:-:S04]  /*0580*/  DSETP.GTU.AND P3, PT, |R10|, +INF , PT ;  /* 0x7ff000000a00742a */ /* 0x020fc80003f6c200 */
[----:B------:R-:W-:Y:S02]  /*0590*/  DSETP.LT.OR P5, PT, R12, UR4, P5 ;  /* 0x000000040c007e2a */ /* 0x000fe4000afa1400 */
[----:B------:R-:W-:-:S04]  /*05a0*/  DSETP.LT.OR P3, PT, R10, UR4, P3 ;  /* 0x000000040a007e2a */ /* 0x000fc80009f61400 */
        /* <DEDUP_REMOVED lines=14> */
.L_x_84:
        /* <DEDUP_REMOVED lines=8> */
.L_x_86:
        /* <DEDUP_REMOVED lines=10> */
[----:B------:R-:W-:Y:S02]  /*07b0*/  DSETP.LT.OR P0, PT, R8, UR4, P0 ;  /* 0x0000000408007e2a */ /* 0x000fe40008701400 */
[----:B------:R-:W-:Y:S02]  /*07c0*/  DSETP.LT.OR P1, PT, R10, UR4, P1 ;  /* 0x000000040a007e2a */ /* 0x000fe40008f21400 */
[----:B------:R-:W-:Y:S02]  /*07d0*/  DSETP.LT.OR P3, PT, R6, UR4, P3 ;  /* 0x0000000406007e2a */ /* 0x000fe40009f61400 */
[----:B------:R-:W-:Y:S01]  /*07e0*/  DSETP.LT.OR P2, PT, R4, UR4, P2 ;  /* 0x0000000404007e2a */ /* 0x000fe20009741400 */
        /* <DEDUP_REMOVED lines=30> */
.L_x_87:
        /* <DEDUP_REMOVED lines=11> */
.L_x_3947:


//--------------------- .text._ZN2at6native61_GLOBAL__N__44eb8e94_28_ForeachBinaryOpScalarList_cu_dda10a6925multi_tensor_apply_kernelINS1_28TensorListScalarListMetadataIsLi2EEENS1_25BinaryOpScalarListFunctorIsLi2ELi1ELi1EEEJNS0_7minimumIsEEEEEvT_T0_DpT1_ --------------------------
	.section	.text._ZN2at6native61_GLOBAL__N__44eb8e94_28_ForeachBinaryOpScalarList_cu_dda10a6925multi_tensor_apply_kernelINS1_28TensorListScalarListMetadataIsLi2EEENS1_25BinaryOpScalarListFunctorIsLi2ELi1ELi1EEEJNS0_7minimumIsEEEEEvT_T0_DpT1_,"ax",@progbits
	.align	128
.text._ZN2at6native61_GLOBAL__N__44eb8e94_28_ForeachBinaryOpScalarList_cu_dda10a6925multi_tensor_apply_kernelINS1_28TensorListScalarListMetadataIsLi2EEENS1_25BinaryOpScalarListFunctorIsLi2ELi1ELi1EEEJNS0_7minimumIsEEEEEvT_T0_DpT1_:
        .type           _ZN2at6native61_GLOBAL__N__44eb8e94_28_ForeachBinaryOpScalarList_cu_dda10a6925multi_tensor_apply_kernelINS1_28TensorListScalarListMetadataIsLi2EEENS1_25BinaryOpScalarListFunctorIsLi2ELi1ELi1EEEJNS0_7minimumIsEEEEEvT_T0_DpT1_,@function
        .size           _ZN2at6native61_GLOBAL__N__44eb8e94_28_ForeachBinaryOpScalarList_cu_dda10a6925multi_tensor_apply_kernelINS1_28TensorListScalarListMetadataIsLi2EEENS1_25BinaryOpScalarListFunctorIsLi2ELi1ELi1EEEJNS0_7minimumIsEEEEEvT_T0_DpT1_,(.L_x_3948 - _ZN2at6native61_GLOBAL__N__44eb8e94_28_ForeachBinaryOpScalarList_cu_dda10a6925multi_tensor_apply_kernelINS1_28TensorListScalarListMetadataIsLi2EEENS1_25BinaryOpScalarListFunctorIsLi2ELi1ELi1EEEJNS0_7minimumIsEEEEEvT_T0_DpT1_)
        .other          _ZN2at6native61_GLOBAL__N__44eb8e94_28_ForeachBinaryOpScalarList_cu_dda10a6925multi_tensor_apply_kernelINS1_28TensorListScalarListMetadataIsLi2EEENS1_25BinaryOpScalarListFunctorIsLi2ELi1ELi1EEEJNS0_7minimumIsEEEEEvT_T0_DpT1_,@"STO_CUDA_ENTRY STV_DEFAULT"
_ZN2at6native61_GLOBAL__N__44eb8e94_28_ForeachBinaryOpScalarList_cu_dda10a6925multi_tensor_apply_kernelINS1_28TensorListScalarListMetadataIsLi2EEENS1_25BinaryOpScalarListFunctorIsLi2ELi1ELi1EEEJNS0_7minimumIsEEEEEvT_T0_DpT1_:
        /* <DEDUP_REMOVED lines=29> */
.L_x_89:
        /* <DEDUP_REMOVED lines=50> */
[-C--:B0-----:R-:W-:Y:S02]  /*04f0*/  VIMNMX.S16x2 R0, R0, R2.reuse, PT ;  /* 0x0000000200007248 */ /* 0x081fe40003fe0300 */
[----:B---3--:R-:W-:-:S03]  /*0500*/  VIMNMX.S16x2 R8, R8, R2, PT ;  /* 0x0000000208087248 */ /* 0x008fc60003fe0300 */
[----:B------:R3:W-:Y:S01]  /*0510*/  @P1 STG.E.U16 desc[UR4][R14.64], R0 ;  /* 0x000000000e001986 */ /* 0x0007e2000c101504 */
[----:B------:R-:W-:-:S03]  /*0520*/  ISETP.LT.U32.AND P1, PT, R22, R3, PT ;  /* 0x000000031600720c */ /* 0x000fc60003f21070 */
[----:B------:R3:W-:Y:S01]  /*0530*/  @P0 STG.E.U16 desc[UR4][R16.64], R8 ;  /* 0x0000000810000986 */ /* 0x0007e2000c101504 */
[----:B------:R-:W-:Y:S02]  /*0540*/  ISETP.GE.U32.AND P0, PT, R22, 0x10000, PT ;  /* 0x000100001600780c */ /* 0x000fe40003f06070 */
[-C--:B--2---:R-:W-:Y:S02]  /*0550*/  VIMNMX.S16x2 R6, R6, R2.reuse, PT ;  /* 0x0000000206067248 */ /* 0x084fe40003fe0300 */
[----:B----4-:R-:W-:-:S03]  /*0560*/  VIMNMX.S16x2 R4, R4, R2, PT ;  /* 0x0000000204047248 */ /* 0x010fc60003fe0300 */
[----:B------:R3:W-:Y:S04]  /*0570*/  @P4 STG.E.U16 desc[UR4][R18.64], R6 ;  /* 0x0000000612004986 */ /* 0x0007e8000c101504 */
[----:B------:R3:W-:Y:S01]  /*0580*/  @P2 STG.E.U16 desc[UR4][R20.64], R4 ;  /* 0x0000000414002986 */ /* 0x0007e2000c101504 */
[C---:B------:R-:W-:Y:S02]  /*0590*/  ISETP.GE.U32.AND.EX P0, PT, R23.reuse, RZ, PT, P0 ;  /* 0x000000ff1700720c */ /* 0x040fe40003f06100 */
[----:B------:R-:W-:-:S13]  /*05a0*/  ISETP.LT.AND.EX P1, PT, R23, R5, PT, P1 ;  /* 0x000000051700720c */ /* 0x000fda0003f21310 */
[----:B---3--:R-:W-:Y:S05]  /*05b0*/  @!P0 BRA P1, `(.L_x_89) ;  /* 0xfffffffc00048947 */ /* 0x008fea000083ffff */
[----:B------:R-:W-:Y:S05]  /*05c0*/  EXIT ;  /* 0x000000000000794d */ /* 0x000fea0003800000 */
.L_x_88:
        /* <DEDUP_REMOVED lines=8> */
.L_x_90:
        /* <DEDUP_REMOVED lines=9> */
[-C--:B0-----:R-:W-:Y:S01]  /*06e0*/  VIMNMX.S16x2 R9, R7, R2.reuse, PT ;  /* 0x0000000207097248 */ /* 0x081fe20003fe0300 */
[----:B------:R-:W-:Y:S01]  /*06f0*/  IMAD.X R7, R11, 0x1, R15, P0 ;  /* 0x000000010b077824 */ /* 0x000fe200000e060f */
[----:B------:R-:W-:-:S02]  /*0700*/  VIMNMX.S16x2 R4, R4, R2, PT ;  /* 0x0000000204047248 */ /* 0x000fc40003fe0300 */
[-C--:B------:R-:W-:Y:S02]  /*0710*/  VIMNMX.S16x2 R0, R0, R2.reuse, PT ;  /* 0x0000000200007248 */ /* 0x080fe40003fe0300 */
[----:B------:R-:W-:Y:S02]  /*0720*/  IADD3 R16, P0, R16, UR6, RZ ;  /* 0x0000000610107c10 */ /* 0x000fe4000ff1e0ff */
[----:B------:R-:W-:Y:S02]  /*0730*/  VIMNMX.S16x2 R14, R8, R2, PT ;  /* 0x00000002080e7248 */ /* 0x000fe40003fe0300 */
        /* <DEDUP_REMOVED lines=12> */
.L_x_91:
        /* <DEDUP_REMOVED lines=16> */
.L_x_3948:


//--------------------- .text._ZN2at6native61_GLOBAL__N__44eb8e94_28_ForeachBinaryOpScalarList_cu_dda10a6925multi_tensor_apply_kernelINS1_28TensorListScalarListMetadataIlLi2EEENS1_25BinaryOpScalarListFunctorIlLi2ELi1ELi1EEEJNS0_7minimumIlEEEEEvT_T0_DpT1_ --------------------------
	.section	.text._ZN2at6native61_GLOBAL__N__44eb8e94_28_ForeachBinaryOpScalarList_cu_dda10a6925multi_tensor_apply_kernelINS1_28TensorListScalarListMetadataIlLi2EEENS1_25BinaryOpScalarListFunctorIlLi2ELi1ELi1EEEJNS0_7minimumIlEEEEEvT_T0_DpT1_,"ax",@progbits
	.align	128
.text._ZN2at6native61_GLOBAL__N__44eb8e94_28_ForeachBinaryOpScalarList_cu_dda10a6925multi_tensor_apply_kernelINS1_28TensorListScalarListMetadataIlLi2EEENS1_25BinaryOpScalarListFunctorIlLi2ELi1ELi1EEEJNS0_7minimumIlEEEEEvT_T0_DpT1_:
        .type           _ZN2at6native61_GLOBAL__N__44eb8e94_28_ForeachBinaryOpScalarList_cu_dda10a6925multi_tensor_apply_kernelINS1_28TensorListScalarListMetadataIlLi2EEENS1_25BinaryOpScalarListFunctorIlLi2ELi1ELi1EEEJNS0_7minimumIlEEEEEvT_T0_DpT1_,@function
        .size           _ZN2at6native61_GLOBAL__N__44eb8e94_28_ForeachBinaryOpScalarList_cu_dda10a6925multi_tensor_apply_kernelINS1_28TensorListScalarListMetadataIlLi2EEENS1_25BinaryOpScalarListFunctorIlLi2ELi1ELi1EEEJNS0_7minimumIlEEEEEvT_T0_DpT1_,(.L_x_3949 - _ZN2at6native61_GLOBAL__N__44eb8e94_28_ForeachBinaryOpScalarList_cu_dda10a6925multi_tensor_apply_kernelINS1_28TensorListScalarListMetadataIlLi2EEENS1_25BinaryOpScalarListFunctorIlLi2ELi1ELi1EEEJNS0_7minimumIlEEEEEvT_T0_DpT1_)
        .other          _ZN2at6native61_GLOBAL__N__44eb8e94_28_ForeachBinaryOpScalarList_cu_dda10a6925multi_tensor_apply_kernelINS1_28TensorListScalarListMetadataIlLi2EEENS1_25BinaryOpScalarListFunctorIlLi2ELi1ELi1EEEJNS0_7minimumIlEEEEEvT_T0_DpT1_,@"STO_CUDA_ENTRY STV_DEFAULT"
_ZN2at6native61_GLOBAL__N__44eb8e94_28_ForeachBinaryOpScalarList_cu_dda10a6925multi_tensor_apply_kernelINS1_28TensorListScalarListMetadataIlLi2EEENS1_25BinaryOpScalarListFunctorIlLi2ELi1ELi1EEEJNS0_7minimumIlEEEEEvT_T0_DpT1_:
        /* <DEDUP_REMOVED lines=29> */
.L_x_93:
        /* <DEDUP_REMOVED lines=48> */
[----:B--2---:R-:W-:Y:S02]  /*04d0*/  ISETP.LT.U32.AND P5, PT, R16, UR4, PT ;  /* 0x0000000410007c0c */ /* 0x004fe4000bfa1070 */
[----:B---3--:R-:W-:Y:S02]  /*04e0*/  ISETP.LT.U32.AND P4, PT, R14, UR4, PT ;  /* 0x000000040e007c0c */ /* 0x008fe4000bf81070 */
[----:B------:R-:W-:Y:S02]  /*04f0*/  ISETP.LT.AND.EX P5, PT, R17, UR5, PT, P5 ;  /* 0x0000000511007c0c */ /* 0x000fe4000bfa1350 */
[----:B------:R-:W-:Y:S02]  /*0500*/  ISETP.LT.AND.EX P4, PT, R15, UR5, PT, P4 ;  /* 0x000000050f007c0c */ /* 0x000fe4000bf81340 */
[----:B------:R-:W-:-:S02]  /*0510*/  SEL R8, R16, UR4, P5 ;  /* 0x0000000410087c07 */ /* 0x000fc4000a800000 */
[----:B------:R-:W-:Y:S02]  /*0520*/  SEL R9, R17, UR5, P5 ;  /* 0x0000000511097c07 */ /* 0x000fe4000a800000 */
[----:B----4-:R-:W-:Y:S02]  /*0530*/  ISETP.LT.U32.AND P5, PT, R12, UR4, PT ;  /* 0x000000040c007c0c */ /* 0x010fe4000bfa1070 */
[----:B------:R-:W-:Y:S02]  /*0540*/  SEL R16, R14, UR4, P4 ;  /* 0x000000040e107c07 */ /* 0x000fe4000a000000 */
[----:B------:R-:W-:Y:S02]  /*0550*/  SEL R17, R15, UR5, P4 ;  /* 0x000000050f117c07 */ /* 0x000fe4000a000000 */
[----:B-----5:R-:W-:Y:S02]  /*0560*/  ISETP.LT.U32.AND P4, PT, R10, UR4, PT ;  /* 0x000000040a007c0c */ /* 0x020fe4000bf81070 */
[----:B------:R-:W-:-:S02]  /*0570*/  ISETP.LT.AND.EX P5, PT, R13, UR5, PT, P5 ;  /* 0x000000050d007c0c */ /* 0x000fc4000bfa1350 */
[----:B------:R-:W-:Y:S02]  /*0580*/  @P3 LEA R14, P6, R26, UR8, 0x3 ;  /* 0x000000081a0e3c11 */ /* 0x000fe4000f8c18ff */
[----:B------:R-:W-:Y:S02]  /*0590*/  ISETP.LT.AND.EX P4, PT, R11, UR5, PT, P4 ;  /* 0x000000050b007c0c */ /* 0x000fe4000bf81340 */
        /* <DEDUP_REMOVED lines=15> */
.L_x_92:
        /* <DEDUP_REMOVED lines=8> */
.L_x_94:
        /* <DEDUP_REMOVED lines=8> */
[----:B--2---:R-:W-:Y:S02]  /*0790*/  ISETP.LT.U32.AND P0, PT, R10, UR4, PT ;  /* 0x000000040a007c0c */ /* 0x004fe4000bf01070 */
[----:B------:R-:W-:Y:S02]  /*07a0*/  ISETP.LT.U32.AND P1, PT, R8, UR4, PT ;  /* 0x0000000408007c0c */ /* 0x000fe4000bf21070 */
[----:B------:R-:W-:Y:S02]  /*07b0*/  ISETP.LT.AND.EX P0, PT, R11, UR5, PT, P0 ;  /* 0x000000050b007c0c */ /* 0x000fe4000bf01300 */
[----:B---3--:R-:W-:Y:S02]  /*07c0*/  ISETP.LT.U32.AND P2, PT, R6, UR4, PT ;  /* 0x0000000406007c0c */ /* 0x008fe4000bf41070 */
[----:B------:R-:W-:-:S02]  /*07d0*/  SEL R16, R10, UR4, P0 ;  /* 0x000000040a107c07 */ /* 0x000fc40008000000 */
[----:B------:R-:W-:Y:S02]  /*07e0*/  SEL R17, R11, UR5, P0 ;  /* 0x000000050b117c07 */ /* 0x000fe40008000000 */
[C---:B------:R-:W-:Y:S02]  /*07f0*/  ISETP.LT.AND.EX P0, PT, R9.reuse, UR5, PT, P1 ;  /* 0x0000000509007c0c */ /* 0x040fe4000bf01310 */
[----:B------:R-:W-:Y:S02]  /*0800*/  ISETP.LT.U32.AND P3, PT, R4, UR4, PT ;  /* 0x0000000404007c0c */ /* 0x000fe4000bf61070 */
[----:B------:R-:W-:Y:S02]  /*0810*/  SEL R12, R8, UR4, P0 ;  /* 0x00000004080c7c07 */ /* 0x000fe40008000000 */
[----:B------:R-:W-:Y:S02]  /*0820*/  SEL R15, R9, UR5, P0 ;  /* 0x00000005090f7c07 */ /* 0x000fe40008000000 */
[----:B------:R-:W-:-:S02]  /*0830*/  ISETP.LT.AND.EX P1, PT, R7, UR5, PT, P2 ;  /* 0x0000000507007c0c */ /* 0x000fc4000bf21320 */
[----:B------:R-:W-:Y:S02]  /*0840*/  ISETP.LT.AND.EX P0, PT, R5, UR5, PT, P3 ;  /* 0x0000000505007c0c */ /* 0x000fe4000bf01330 */
        /* <DEDUP_REMOVED lines=24> */
.L_x_95:
        /* <DEDUP_REMOVED lines=11> */
.L_x_3949:


//--------------------- .text._ZN2at6native61_GLOBAL__N__44eb8e94_28_ForeachBinaryOpScalarList_cu_dda10a6925multi_tensor_apply_kernelINS1_28TensorListScalarListMetadataIiLi2EEENS1_25BinaryOpScalarListFunctorIiLi2ELi1ELi1EEEJNS0_7minimumIiEEEEEvT_T0_DpT1_ --------------------------
	.section	.text._ZN2at6native61_GLOBAL__N__44eb8e94_28_ForeachBinaryOpScalarList_cu_dda10a6925multi_tensor_apply_kernelINS1_28TensorListScalarListMetadataIiLi2EEENS1_25BinaryOpScalarListFunctorIiLi2ELi1ELi1EEEJNS0_7minimumIiEEEEEvT_T0_DpT1_,"ax",@progbits
	.align	128
.text._ZN2at6native61_GLOBAL__N__44eb8e94_28_ForeachBinaryOpScalarList_cu_dda10a6925multi_tensor_apply_kernelINS1_28TensorListScalarListMetadataIiLi2EEENS1_25BinaryOpScalarListFunctorIiLi2ELi1ELi1EEEJNS0_7minimumIiEEEEEvT_T0_DpT1_:
        .type           _ZN2at6native61_GLOBAL__N__44eb8e94_28_ForeachBinaryOpScalarList_cu_dda10a6925multi_tensor_apply_kernelINS1_28TensorListScalarListMetadataIiLi2EEENS1_25BinaryOpScalarListFunctorIiLi2ELi1ELi1EEEJNS0_7minimumIiEEEEEvT_T0_DpT1_,@function
        .size           _ZN2at6native61_GLOBAL__N__44eb8e94_28_ForeachBinaryOpScalarList_cu_dda10a6925multi_tensor_apply_kernelINS1_28TensorListScalarListMetadataIiLi2EEENS1_25BinaryOpScalarListFunctorIiLi2ELi1ELi1EEEJNS0_7minimumIiEEEEEvT_T0_DpT1_,(.L_x_3950 - _ZN2at6native61_GLOBAL__N__44eb8e94_28_ForeachBinaryOpScalarList_cu_dda10a6925multi_tensor_apply_kernelINS1_28TensorListScalarListMetadataIiLi2EEENS1_25BinaryOpScalarListFunctorIiLi2ELi1ELi1EEEJNS0_7minimumIiEEEEEvT_T0_DpT1_)
        .other          _ZN2at6native61_GLOBAL__N__44eb8e94_28_ForeachBinaryOpScalarList_cu_dda10a6925multi_tensor_apply_kernelINS1_28TensorListScalarListMetadataIiLi2EEENS1_25BinaryOpScalarListFunctorIiLi2ELi1ELi1EEEJNS0_7minimumIiEEEEEvT_T0_DpT1_,@"STO_CUDA_ENTRY STV_DEFAULT"
_ZN2at6native61_GLOBAL__N__44eb8e94_28_ForeachBinaryOpScalarList_cu_dda10a6925multi_tensor_apply_kernelINS1_28TensorListScalarListMetadataIiLi2EEENS1_25BinaryOpScalarListFunctorIiLi2ELi1ELi1EEEJNS0_7minimumIiEEEEEvT_T0_DpT1_:
        /* <DEDUP_REMOVED lines=29> */
.L_x_97:
        /* <DEDUP_REMOVED lines=50> */
[----:B0-----:R-:W-:-:S02]  /*04f0*/  VIMNMX R6, R0, R6, PT ;  /* 0x0000000600067248 */ /* 0x001fc40003fe0100 */
[----:B--2---:R-:W-:-:S03]  /*0500*/  VIMNMX R21, R0, R21, PT ;  /* 0x0000001500157248 */ /* 0x004fc60003fe0100 */
[----:B------:R0:W-:Y:S01]  /*0510*/  @P1 STG.E desc[UR4][R16.64], R6 ;  /* 0x0000000610001986 */ /* 0x0001e2000c101904 */
[----:B----4-:R-:W-:-:S03]  /*0520*/  VIMNMX R25, R0, R25, PT ;  /* 0x0000001900197248 */ /* 0x010fc60003fe0100 */
[----:B------:R0:W-:Y:S01]  /*0530*/  @P0 STG.E desc[UR4][R18.64], R21 ;  /* 0x0000001512000986 */ /* 0x0001e2000c101904 */
[----:B------:R-:W-:-:S03]  /*0540*/  ISETP.GE.U32.AND P0, PT, R8, 0x10000, PT ;  /* 0x000100000800780c */ /* 0x000fc60003f06070 */
[----:B------:R0:W-:Y:S01]  /*0550*/  @P4 STG.E desc[UR4][R28.64], R25 ;  /* 0x000000191c004986 */ /* 0x0001e2000c101904 */
[----:B------:R-:W-:Y:S02]  /*0560*/  ISETP.LT.U32.AND P1, PT, R8, R2, PT ;  /* 0x000000020800720c */ /* 0x000fe40003f21070 */
[----:B---3--:R-:W-:-:S05]  /*0570*/  VIMNMX R7, R0, R26, PT ;  /* 0x0000001a00077248 */ /* 0x008fca0003fe0100 */
[----:B------:R0:W-:Y:S01]  /*0580*/  @P2 STG.E desc[UR4][R10.64], R7 ;  /* 0x000000070a002986 */ /* 0x0001e2000c101904 */
[C---:B------:R-:W-:Y:S02]  /*0590*/  ISETP.GE.U32.AND.EX P0, PT, R9.reuse, RZ, PT, P0 ;  /* 0x000000ff0900720c */ /* 0x040fe40003f06100 */
[----:B------:R-:W-:-:S13]  /*05a0*/  ISETP.LT.AND.EX P1, PT, R9, R3, PT, P1 ;  /* 0x000000030900720c */ /* 0x000fda0003f21310 */
[----:B0-----:R-:W-:Y:S05]  /*05b0*/  @!P0 BRA P1, `(.L_x_97) ;  /* 0xfffffffc00048947 */ /* 0x001fea000083ffff */
[----:B------:R-:W-:Y:S05]  /*05c0*/  EXIT ;  /* 0x000000000000794d */ /* 0x000fea0003800000 */
.L_x_96:
        /* <DEDUP_REMOVED lines=8> */
.L_x_98:
        /* <DEDUP_REMOVED lines=15> */
[C---:B0-----:R-:W-:Y:S02]  /*0740*/  VIMNMX R7, R0.reuse, R7, PT ;  /* 0x0000000700077248 */ /* 0x041fe40003fe0100 */
[----:B------:R-:W-:-:S02]  /*0750*/  VIMNMX R6, R0, R6, PT ;  /* 0x0000000600067248 */ /* 0x000fc40003fe0100 */
[C---:B------:R-:W-:Y:S02]  /*0760*/  VIMNMX R5, R0.reuse, R5, PT ;  /* 0x0000000500057248 */ /* 0x040fe40003fe0100 */
[----:B------:R-:W-:-:S05]  /*0770*/  VIMNMX R4, R0, R4, PT ;  /* 0x0000000400047248 */ /* 0x000fca0003fe0100 */
[----:B------:R1:W-:Y:S01]  /*0780*/  STG.E.128 desc[UR4][R10.64], R4 ;  /* 0x000000040a007986 */ /* 0x0003e2000c101d04 */
[----:B------:R-:W-:Y:S05]  /*0790*/  @!P0 BRA P1, `(.L_x_98) ;  /* 0xfffffffc00ac8947 */ /* 0x000fea000083ffff */
[----:B------:R-:W-:Y:S05]  /*07a0*/  EXIT ;  /* 0x000000000000794d */ /* 0x000fea0003800000 */
.L_x_99:
        /* <DEDUP_REMOVED lines=13> */
.L_x_3950:


//--------------------- .text._ZN2at6native61_GLOBAL__N__44eb8e94_28_ForeachBinaryOpScalarList_cu_dda10a6925multi_tensor_apply_kernelINS1_28TensorListScalarListMetadataIaLi2EEENS1_25BinaryOpScalarListFunctorIaLi2ELi1ELi1EEEJNS0_7minimumIaEEEEEvT_T0_DpT1_ --------------------------
	.section	.text._ZN2at6native61_GLOBAL__N__44eb8e94_28_ForeachBinaryOpScalarList_cu_dda10a6925multi_tensor_apply_kernelINS1_28TensorListScalarListMetadataIaLi2EEENS1_25BinaryOpScalarListFunctorIaLi2ELi1ELi1EEEJNS0_7minimumIaEEEEEvT_T0_DpT1_,"ax",@progbits
	.align	128
.text._ZN2at6native61_GLOBAL__N__44eb8e94_28_ForeachBinaryOpScalarList_cu_dda10a6925multi_tensor_apply_kernelINS1_28TensorListScalarListMetadataIaLi2EEENS1_25BinaryOpScalarListFunctorIaLi2ELi1ELi1EEEJNS0_7minimumIaEEEEEvT_T0_DpT1_:
        .type           _ZN2at6native61_GLOBAL__N__44eb8e94_28_ForeachBinaryOpScalarList_cu_dda10a6925multi_tensor_apply_kernelINS1_28TensorListScalarListMetadataIaLi2EEENS1_25BinaryOpScalarListFunctorIaLi2ELi1ELi1EEEJNS0_7minimumIaEEEEEvT_T0_DpT1_,@function
        .size           _ZN2at6native61_GLOBAL__N__44eb8e94_28_ForeachBinaryOpScalarList_cu_dda10a6925multi_tensor_apply_kernelINS1_28TensorListScalarListMetadataIaLi2EEENS1_25BinaryOpScalarListFunctorIaLi2ELi1ELi1EEEJNS0_7minimumIaEEEEEvT_T0_DpT1_,(.L_x_3951 - _ZN2at6native61_GLOBAL__N__44eb8e94_28_ForeachBinaryOpScalarList_cu_dda10a6925multi_tensor_apply_kernelINS1_28TensorListScalarListMetadataIaLi2EEENS1_25BinaryOpScalarListFunctorIaLi2ELi1ELi1EEEJNS0_7minimumIaEEEEEvT_T0_DpT1_)
        .other          _ZN2at6native61_GLOBAL__N__44eb8e94_28_ForeachBinaryOpScalarList_cu_dda10a6925multi_tensor_apply_kernelINS1_28TensorListScalarListMetadataIaLi2EEENS1_25BinaryOpScalarListFunctorIaLi2ELi1ELi1EEEJNS0_7minimumIaEEEEEvT_T0_DpT1_,@"STO_CUDA_ENTRY STV_DEFAULT"
_ZN2at6native61_GLOBAL__N__44eb8e94_28_ForeachBinaryOpScalarList_cu_dda10a6925multi_tensor_apply_kernelINS1_28TensorListScalarListMetadataIaLi2EEENS1_25BinaryOpScalarListFunctorIaLi2ELi1ELi1EEEJNS0_7minimumIaEEEEEvT_T0_DpT1_:
        /* <DEDUP_REMOVED lines=29> */
.L_x_101:
        /* <DEDUP_REMOVED lines=51> */
[----:B0-----:R-:W-:Y:S02]  /*0500*/  VIMNMX.S16x2 R21, R2, R0, PT ;  /* 0x0000000002157248 */ /* 0x001fe40003fe0300 */
[----:B------:R-:W-:-:S04]  /*0510*/  PRMT R2, R25, 0x7710, RZ ;  /* 0x0000771019027816 */ /* 0x000fc800000000ff */
[----:B------:R-:W-:Y:S02]  /*0520*/  VIMNMX.S16x2 R15, R2, R0, PT ;  /* 0x00000000020f7248 */ /* 0x000fe40003fe0300 */
[----:B---3--:R-:W-:Y:S02]  /*0530*/  PRMT R23, R23, 0x8880, RZ ;  /* 0x0000888017177816 */ /* 0x008fe400000000ff */
[----:B------:R-:W-:Y:S01]  /*0540*/  PRMT R4, R27, 0x7710, RZ ;  /* 0x000077101b047816 */ /* 0x000fe200000000ff */
[----:B------:R3:W-:Y:S01]  /*0550*/  @P0 STG.E.U8 desc[UR4][R16.64], R15 ;  /* 0x0000000f10000986 */ /* 0x0007e2000c101104 */
[----:B------:R-:W-:Y:S02]  /*0560*/  @P2 IADD3 R26, P0, R26, R6, RZ ;  /* 0x000000061a1a2210 */ /* 0x000fe40007f1e0ff */
[----:B------:R-:W-:Y:S01]  /*0570*/  PRMT R2, R23, 0x7710, RZ ;  /* 0x0000771017027816 */ /* 0x000fe200000000ff */
[--C-:B------:R-:W-:Y:S01]  /*0580*/  @P4 IMAD.X R23, R12, 0x1, R8.reuse, P3 ;  /* 0x000000010c174824 */ /* 0x100fe200018e0608 */
[-C--:B------:R-:W-:Y:S01]  /*0590*/  VIMNMX.S16x2 R4, R4, R0.reuse, PT ;  /* 0x0000000004047248 */ /* 0x080fe20003fe0300 */
[----:B------:R-:W-:Y:S01]  /*05a0*/  @P2 IMAD.X R27, R24, 0x1, R8, P0 ;  /* 0x00000001181b2824 */ /* 0x000fe200000e0608 */
[----:B------:R-:W-:Y:S01]  /*05b0*/  VIMNMX.S16x2 R2, R2, R0, PT ;  /* 0x0000000002027248 */ /* 0x000fe20003fe0300 */
        /* <DEDUP_REMOVED lines=9> */
.L_x_100:
        /* <DEDUP_REMOVED lines=8> */
.L_x_102:
        /* <DEDUP_REMOVED lines=12> */
[-C--:B0-----:R-:W-:Y:S02]  /*0790*/  VIMNMX.S16x2 R17, R2, R0.reuse, PT ;  /* 0x0000000002117248 */ /* 0x081fe40003fe0300 */
[-C--:B------:R-:W-:Y:S02]  /*07a0*/  VIMNMX.S16x2 R18, R4, R0.reuse, PT ;  /* 0x0000000004127248 */ /* 0x080fe40003fe0300 */
[----:B------:R-:W-:Y:S02]  /*07b0*/  VIMNMX.S16x2 R4, R10, R0, PT ;  /* 0x000000000a047248 */ /* 0x000fe40003fe0300 */
[----:B------:R-:W-:-:S02]  /*07c0*/  PRMT R2, R15, 0x7710, RZ ;  /* 0x000077100f027816 */ /* 0x000fc400000000ff */
[----:B------:R-:W-:Y:S02]  /*07d0*/  PRMT R10, R17, 0x7610, R10 ;  /* 0x00007610110a7816 */ /* 0x000fe4000000000a */
[----:B------:R-:W-:Y:S02]  /*07e0*/  PRMT R15, R18, 0x7610, R15 ;  /* 0x00007610120f7816 */ /* 0x000fe4000000000f */
[----:B------:R-:W-:Y:S02]  /*07f0*/  VIMNMX.S16x2 R2, R2, R0, PT ;  /* 0x0000000002027248 */ /* 0x000fe40003fe0300 */
        /* <DEDUP_REMOVED lines=16> */
.L_x_103:
        /* <DEDUP_REMOVED lines=16> */
.L_x_3951:


//--------------------- .text._ZN2at6native61_GLOBAL__N__44eb8e94_28_ForeachBinaryOpScalarList_cu_dda10a6925multi_tensor_apply_kernelINS1_28TensorListScalarListMetadataIhLi2EEENS1_25BinaryOpScalarListFunctorIhLi2ELi1ELi1EEEJNS0_7minimumIhEEEEEvT_T0_DpT1_ --------------------------
	.section	.text._ZN2at6native61_GLOBAL__N__44eb8e94_28_ForeachBinaryOpScalarList_cu_dda10a6925multi_tensor_apply_kernelINS1_28TensorListScalarListMetadataIhLi2EEENS1_25BinaryOpScalarListFunctorIhLi2ELi1ELi1EEEJNS0_7minimumIhEEEEEvT_T0_DpT1_,"ax",@progbits
	.align	128
.text._ZN2at6native61_GLOBAL__N__44eb8e94_28_ForeachBinaryOpScalarList_cu_dda10a6925multi_tensor_apply_kernelINS1_28TensorListScalarListMetadataIhLi2EEENS1_25BinaryOpScalarListFunctorIhLi2ELi1ELi1EEEJNS0_7minimumIhEEEEEvT_T0_DpT1_:
        .type           _ZN2at6native61_GLOBAL__N__44eb8e94_28_ForeachBinaryOpScalarList_cu_dda10a6925multi_tensor_apply_kernelINS1_28TensorListScalarListMetadataIhLi2EEENS1_25BinaryOpScalarListFunctorIhLi2ELi1ELi1EEEJNS0_7minimumIhEEEEEvT_T0_DpT1_,@function
        .size           _ZN2at6native61_GLOBAL__N__44eb8e94_28_ForeachBinaryOpScalarList_cu_dda10a6925multi_tensor_apply_kernelINS1_28TensorListScalarListMetadataIhLi2EEENS1_25BinaryOpScalarListFunctorIhLi2ELi1ELi1EEEJNS0_7minimumIhEEEEEvT_T0_DpT1_,(.L_x_3952 - _ZN2at6native61_GLOBAL__N__44eb8e94_28_ForeachBinaryOpScalarList_cu_dda10a6925multi_tensor_apply_kernelINS1_28TensorListScalarListMetadataIhLi2EEENS1_25BinaryOpScalarListFunctorIhLi2ELi1ELi1EEEJNS0_7minimumIhEEEEEvT_T0_DpT1_)
        .other          _ZN2at6native61_GLOBAL__N__44eb8e94_28_ForeachBinaryOpScalarList_cu_dda10a6925multi_tensor_apply_kernelINS1_28TensorListScalarListMetadataIhLi2EEENS1_25BinaryOpScalarListFunctorIhLi2ELi1ELi1EEEJNS0_7minimumIhEEEEEvT_T0_DpT1_,@"STO_CUDA_ENTRY STV_DEFAULT"
_ZN2at6native61_GLOBAL__N__44eb8e94_28_ForeachBinaryOpScalarList_cu_dda10a6925multi_tensor_apply_kernelINS1_28TensorListScalarListMetadataIhLi2EEENS1_25BinaryOpScalarListFunctorIhLi2ELi1ELi1EEEJNS0_7minimumIhEEEEEvT_T0_DpT1_:
        /* <DEDUP_REMOVED lines=29> */
.L_x_105:
        /* <DEDUP_REMOVED lines=45> */
[-C--:B0-----:R-:W-:Y:S02]  /*04a0*/  VIMNMX.U16x2 R23, R2, R0.reuse, PT ;  /* 0x0000000002177248 */ /* 0x081fe40003fe0200 */
[----:B------:R-:W-:Y:S02]  /*04b0*/  VIMNMX.U16x2 R21, R16, R0, PT ;  /* 0x0000000010157248 */ /* 0x000fe40003fe0200 */
        /* <DEDUP_REMOVED lines=9> */
[-C--:B------:R-:W-:Y:S01]  /*0550*/  VIMNMX.U16x2 R4, R4, R0.reuse, PT ;  /* 0x0000000004047248 */ /* 0x080fe20003fe0200 */
[--C-:B------:R-:W-:Y:S01]  /*0560*/  @P4 IMAD.X R25, R12, 0x1, R8.reuse, P3 ;  /* 0x000000010c194824 */ /* 0x100fe200018e0608 */
[----:B------:R-:W-:Y:S01]  /*0570*/  VIMNMX.U16x2 R2, R2, R0, PT ;  /* 0x0000000002027248 */ /* 0x000fe20003fe0200 */
        /* <DEDUP_REMOVED lines=10> */
.L_x_104:
        /* <DEDUP_REMOVED lines=8> */
.L_x_106:
        /* <DEDUP_REMOVED lines=8> */
[-C--:B0-----:R-:W-:Y:S02]  /*0720*/  VIMNMX.U16x2 R15, R4, R0.reuse, PT ;  /* 0x00000000040f7248 */ /* 0x081fe40003fe0200 */
[----:B------:R-:W-:-:S02]  /*0730*/  VIMNMX.U16x2 R4, R10, R0, PT ;  /* 0x000000000a047248 */ /* 0x000fc40003fe0200 */
[----:B------:R-:W-:Y:S02]  /*0740*/  VIMNMX.U16x2 R17, R2, R0, PT ;  /* 0x0000000002117248 */ /* 0x000fe40003fe0200 */
[----:B------:R-:W-:Y:S02]  /*0750*/  PRMT R10, R15, 0x7610, R10 ;  /* 0x000076100f0a7816 */ /* 0x000fe4000000000a */
[----:B------:R-:W-:Y:S02]  /*0760*/  PRMT R2, R14, 0x7773, RZ ;  /* 0x000077730e027816 */ /* 0x000fe400000000ff */
[----:B------:R-:W-:Y:S02]  /*0770*/  PRMT R17, R10, 0x7604, R17 ;  /* 0x000076040a117816 */ /* 0x000fe40000000011 */
[----:B------:R-:W-:Y:S02]  /*0780*/  IADD3 R10, P0, R16, R6, RZ ;  /* 0x00000006100a7210 */ /* 0x000fe40007f1e0ff */
[----:B------:R-:W-:-:S02]  /*0790*/  VIMNMX.U16x2 R2, R2, R0, PT ;  /* 0x0000000002027248 */ /* 0x000fc40003fe0200 */
        /* <DEDUP_REMOVED lines=14> */
.L_x_107:
        /* <DEDUP_REMOVED lines=16> */
.L_x_3952:


//--------------------- .text._ZN2at6native61_GLOBAL__N__44eb8e94_28_ForeachBinaryOpScalarList_cu_dda10a6925multi_tensor_apply_kernelINS1_28TensorListScalarListMetadataIfLi1EEENS1_25BinaryOpScalarListFunctorIN3c108BFloat16ELi1ELi1ELi0EEEJNS0_7minimumIfEEEEEvT_T0_DpT1_ --------------------------
	.section	.text._ZN2at6native61_GLOBAL__N__44eb8e94_28_ForeachBinaryOpScalarList_cu_dda10a6925multi_tensor_apply_kernelINS1_28TensorListScalarListMetadataIfLi1EEENS1_25BinaryOpScalarListFunctorIN3c108BFloat16ELi1ELi1ELi0EEEJNS0_7minimumIfEEEEEvT_T0_DpT1_,"ax",@progbits
	.align	128
.text._ZN2at6native61_GLOBAL__N__44eb8e94_28_ForeachBinaryOpScalarList_cu_dda10a6925multi_tensor_apply_kernelINS1_28TensorListScalarListMetadataIfLi1EEENS1_25BinaryOpScalarListFunctorIN3c108BFloat16ELi1ELi1ELi0EEEJNS0_7minimumIfEEEEEvT_T0_DpT1_:
        .type           _ZN2at6native61_GLOBAL__N__44eb8e94_28_ForeachBinaryOpScalarList_cu_dda10a6925multi_tensor_apply_kernelINS1_28TensorListScalarListMetadataIfLi1EEENS1_25BinaryOpScalarListFunctorIN3c108BFloat16ELi1ELi1ELi0EEEJNS0_7minimumIfEEEEEvT_T0_DpT1_,@function
        .size           _ZN2at6native61_GLOBAL__N__44eb8e94_28_ForeachBinaryOpScalarList_cu_dda10a6925multi_tensor_apply_kernelINS1_28TensorListScalarListMetadataIfLi1EEENS1_25BinaryOpScalarListFunctorIN3c108BFloat16ELi1ELi1ELi0EEEJNS0_7minimumIfEEEEEvT_T0_DpT1_,(.L_x_3953 - _ZN2at6native61_GLOBAL__N__44eb8e94_28_ForeachBinaryOpScalarList_cu_dda10a6925multi_tensor_apply_kernelINS1_28TensorListScalarListMetadataIfLi1EEENS1_25BinaryOpScalarListFunctorIN3c108BFloat16ELi1ELi1ELi0EEEJNS0_7minimumIfEEEEEvT_T0_DpT1_)
        .other          _ZN2at6native61_GLOBAL__N__44eb8e94_28_ForeachBinaryOpScalarList_cu_dda10a6925multi_tensor_apply_kernelINS1_28TensorListScalarListMetadataIfLi1EEENS1_25BinaryOpScalarListFunctorIN3c108BFloat16ELi1ELi1ELi0EEEJNS0_7minimumIfEEEEEvT_T0_DpT1_,@"STO_CUDA_ENTRY STV_DEFAULT"
_ZN2at6native61_GLOBAL__N__44eb8e94_28_ForeachBinaryOpScalarList_cu_dda10a6925multi_tensor_apply_kernelINS1_28TensorListScalarListMetadataIfLi1EEENS1_25BinaryOpScalarListFunctorIN3c108BFloat16ELi1ELi1ELi0EEEJNS0_7minimumIfEEEEEvT_T0_DpT1_:
        /* <DEDUP_REMOVED lines=27> */
.L_x_109:
        /* <DEDUP_REMOVED lines=44> */
[----:B--2---:R-:W-:Y:S01]  /*0470*/  FSETP.GEU.FTZ.AND P5, PT, R23, R4, PT ;  /* 0x000000041700720b */ /* 0x004fe20003fbe000 */
[----:B----4-:R-:W-:-:S03]  /*0480*/  IMAD.U32 R19, R19, 0x10000, RZ ;  /* 0x0001000013137824 */ /* 0x010fc600078e00ff */
[----:B------:R-:W-:Y:S02]  /*0490*/  PLOP3.LUT P4, PT, P5, P4, PT, 0x8a, 0x0 ;  /* 0x000000000000781c */ /* 0x000fe40002f89172 */
[C---:B------:R-:W-:Y:S02]  /*04a0*/  FSETP.GTU.FTZ.AND P5, PT, |R19|.reuse, +INF , PT ;  /* 0x7f8000001300780b */ /* 0x040fe40003fbc200 */
[-C--:B------:R-:W-:Y:S01]  /*04b0*/  FSETP.GEU.FTZ.AND P6, PT, R19, R4.reuse, PT ;  /* 0x000000041300720b */ /* 0x080fe20003fde000 */
[----:B-----5:R-:W-:Y:S01]  /*04c0*/  IMAD.U32 R25, R20, 0x10000, RZ ;  /* 0x0001000014197824 */ /* 0x020fe200078e00ff */
[----:B------:R-:W-:Y:S02]  /*04d0*/  FSEL R23, R23, R4, P4 ;  /* 0x0000000417177208 */ /* 0x000fe40002000000 */
[----:B------:R-:W-:Y:S01]  /*04e0*/  PLOP3.LUT P4, PT, P6, P5, PT, 0x8a, 0x0 ;  /* 0x000000000000781c */ /* 0x000fe2000378b172 */
[----:B------:R-:W-:Y:S01]  /*04f0*/  IMAD.U32 R21, R21, 0x10000, RZ ;  /* 0x0001000015157824 */ /* 0x000fe200078e00ff */
[----:B------:R-:W-:-:S02]  /*0500*/  FSETP.GTU.FTZ.AND P5, PT, |R25|, +INF , PT ;  /* 0x7f8000001900780b */ /* 0x000fc40003fbc200 */
[-C--:B------:R-:W-:Y:S02]  /*0510*/  FSETP.GEU.FTZ.AND P6, PT, R25, R4.reuse, PT ;  /* 0x000000041900720b */ /* 0x080fe40003fde000 */
[-C--:B------:R-:W-:Y:S02]  /*0520*/  FSEL R19, R19, R4.reuse, P4 ;  /* 0x0000000413137208 */ /* 0x080fe40002000000 */
[----:B------:R-:W-:Y:S02]  /*0530*/  PLOP3.LUT P5, PT, P6, P5, PT, 0x8a, 0x0 ;  /* 0x000000000000781c */ /* 0x000fe400037ab172 */
[C---:B------:R-:W-:Y:S02]  /*0540*/  FSETP.GTU.FTZ.AND P4, PT, |R21|.reuse, +INF , PT ;  /* 0x7f8000001500780b */ /* 0x040fe40003f9c200 */
[----:B------:R-:W-:-:S04]  /*0550*/  FSETP.GEU.FTZ.AND P6, PT, R21, R4, PT ;  /* 0x000000041500720b */ /* 0x000fc80003fde000 */
        /* <DEDUP_REMOVED lines=17> */
.L_x_108:
        /* <DEDUP_REMOVED lines=8> */
.L_x_110:
        /* <DEDUP_REMOVED lines=10> */
[----:B--2---:R-:W-:-:S02]  /*0790*/  FSETP.GEU.FTZ.AND P1, PT, R11, R4, PT ;  /* 0x000000040b00720b */ /* 0x004fc40003f3e000 */
[C---:B------:R-:W-:Y:S02]  /*07a0*/  FSETP.GTU.FTZ.AND P5, PT, |R15|.reuse, +INF , PT ;  /* 0x7f8000000f00780b */ /* 0x040fe40003fbc200 */
[----:B------:R-:W-:Y:S02]  /*07b0*/  PLOP3.LUT P0, PT, P1, P0, PT, 0x8a, 0x0 ;  /* 0x000000000000781c */ /* 0x000fe40000f01172 */
[-C--:B------:R-:W-:Y:S02]  /*07c0*/  FSETP.GEU.FTZ.AND P6, PT, R15, R4.reuse, PT ;  /* 0x000000040f00720b */ /* 0x080fe40003fde000 */
[C---:B------:R-:W-:Y:S02]  /*07d0*/  FSETP.GTU.FTZ.AND P4, PT, |R13|.reuse, +INF , PT ;  /* 0x7f8000000d00780b */ /* 0x040fe40003f9c200 */
[----:B------:R-:W-:Y:S02]  /*07e0*/  FSETP.GEU.FTZ.AND P3, PT, R13, R4, PT ;  /* 0x000000040d00720b */ /* 0x000fe40003f7e000 */
[----:B------:R-:W-:-:S02]  /*07f0*/  FSETP.GTU.FTZ.AND P1, PT, |R9|, +INF , PT ;  /* 0x7f8000000900780b */ /* 0x000fc40003f3c200 */
[-C--:B------:R-:W-:Y:S02]  /*0800*/  FSETP.GEU.FTZ.AND P2, PT, R9, R4.reuse, PT ;  /* 0x000000040900720b */ /* 0x080fe40003f5e000 */
        /* <DEDUP_REMOVED lines=20> */
.L_x_111:
        /* <DEDUP_REMOVED lines=11> */
.L_x_3953:


//--------------------- .text._ZN2at6native61_GLOBAL__N__44eb8e94_28_ForeachBinaryOpScalarList_cu_dda10a6925multi_tensor_apply_kernelINS1_28TensorListScalarListMetadataIfLi1EEENS1_25BinaryOpScalarListFunctorIN3c104HalfELi1ELi1ELi0EEEJNS0_7minimumIfEEEEEvT_T0_DpT1_ --------------------------
	.section	.text._ZN2at6native61_GLOBAL__N__44eb8e94_28_ForeachBinaryOpScalarList_cu_dda10a6925multi_tensor_apply_kernelINS1_28TensorListScalarListMetadataIfLi1EEENS1_25BinaryOpScalarListFunctorIN3c104HalfELi1ELi1ELi0EEEJNS0_7minimumIfEEEEEvT_T0_DpT1_,"ax",@progbits
	.align	128
.text._ZN2at6native61_GLOBAL__N__44eb8e94_28_ForeachBinaryOpScalarList_cu_dda10a6925multi_tensor_apply_kernelINS1_28TensorListScalarListMetadataIfLi1EEENS1_25BinaryOpScalarListFunctorIN3c104HalfELi1ELi1ELi0EEEJNS0_7minimumIfEEEEEvT_T0_DpT1_:
        .type           _ZN2at6native61_GLOBAL__N__44eb8e94_28_ForeachBinaryOpScalarList_cu_dda10a6925multi_tensor_apply_kernelINS1_28TensorListScalarListMetadataIfLi1EEENS1_25BinaryOpScalarListFunctorIN3c104HalfELi1ELi1ELi0EEEJNS0_7minimumIfEEEEEvT_T0_DpT1_,@function
        .size           _ZN2at6native61_GLOBAL__N__44eb8e94_28_ForeachBinaryOpScalarList_cu_dda10a6925multi_tensor_apply_kernelINS1_28TensorListScalarListMetadataIfLi1EEENS1_25BinaryOpScalarListFunctorIN3c104HalfELi1ELi1ELi0EEEJNS0_7minimumIfEEEEEvT_T0_DpT1_,(.L_x_3954 - _ZN2at6native61_GLOBAL__N__44eb8e94_28_ForeachBinaryOpScalarList_cu_dda10a6925multi_tensor_apply_kernelINS1_28TensorListScalarListMetadataIfLi1EEENS1_25BinaryOpScalarListFunctorIN3c104HalfELi1ELi1ELi0EEEJNS0_7minimumIfEEEEEvT_T0_DpT1_)
        .other          _ZN2at6native61_GLOBAL__N__44eb8e94_28_ForeachBinaryOpScalarList_cu_dda10a6925multi_tensor_apply_kernelINS1_28TensorListScalarListMetadataIfLi1EEENS1_25BinaryOpScalarListFunctorIN3c104HalfELi1ELi1ELi0EEEJNS0_7minimumIfEEEEEvT_T0_DpT1_,@"STO_CUDA_ENTRY STV_DEFAULT"
_ZN2at6native61_GLOBAL__N__44eb8e94_28_ForeachBinaryOpScalarList_cu_dda10a6925multi_tensor_apply_kernelINS1_28TensorListScalarListMetadataIfLi1EEENS1_25BinaryOpScalarListFunctorIN3c104HalfELi1ELi1ELi0EEEJNS0_7minimumIfEEEEEvT_T0_DpT1_:
        /* <DEDUP_REMOVED lines=27> */
.L_x_113:
        /* <DEDUP_REMOVED lines=44> */
[----:B--2---:R-:W-:-:S04]  /*0470*/  FSETP.GEU.FTZ.AND P5, PT, R23, R4, PT ;  /* 0x000000041700720b */ /* 0x004fc80003fbe000 */
[----:B------:R-:W-:Y:S01]  /*0480*/  PLOP3.LUT P4, PT, P5, P4, PT, 0x8a, 0x0 ;  /* 0x000000000000781c */ /* 0x000fe20002f89172 */
[----:B----4-:R-:W-:-:S03]  /*0490*/  HADD2.F32 R19, -RZ, R19.H0_H0 ;  /* 0x20000013ff137230 */ /* 0x010fc60000004100 */
[-C--:B------:R-:W-:Y:S02]  /*04a0*/  FSEL R23, R23, R4.reuse, P4 ;  /* 0x0000000417177208 */ /* 0x080fe40002000000 */
[C---:B------:R-:W-:Y:S02]  /*04b0*/  FSETP.GTU.FTZ.AND P5, PT, |R19|.reuse, +INF , PT ;  /* 0x7f8000001300780b */ /* 0x040fe40003fbc200 */
[----:B------:R-:W-:Y:S01]  /*04c0*/  FSETP.GEU.FTZ.AND P6, PT, R19, R4, PT ;  /* 0x000000041300720b */ /* 0x000fe20003fde000 */
[----:B-----5:R-:W-:-:S03]  /*04d0*/  HADD2.F32 R25, -RZ, R20.H0_H0 ;  /* 0x20000014ff197230 */ /* 0x020fc60000004100 */
[----:B------:R-:W-:Y:S01]  /*04e0*/  PLOP3.LUT P4, PT, P6, P5, PT, 0x8a, 0x0 ;  /* 0x000000000000781c */ /* 0x000fe2000378b172 */
[----:B------:R-:W-:Y:S01]  /*04f0*/  HADD2.F32 R21, -RZ, R21.H0_H0 ;  /* 0x20000015ff157230 */ /* 0x000fe20000004100 */
[C---:B------:R-:W-:Y:S02]  /*0500*/  FSETP.GTU.FTZ.AND P5, PT, |R25|.reuse, +INF , PT ;  /* 0x7f8000001900780b */ /* 0x040fe40003fbc200 */
[-C--:B------:R-:W-:Y:S02]  /*0510*/  FSETP.GEU.FTZ.AND P6, PT, R25, R4.reuse, PT ;  /* 0x000000041900720b */ /* 0x080fe40003fde000 */
[----:B------:R-:W-:Y:S02]  /*0520*/  FSEL R19, R19, R4, P4 ;  /* 0x0000000413137208 */ /* 0x000fe40002000000 */
[----:B------:R-:W-:Y:S02]  /*0530*/  PLOP3.LUT P5, PT, P6, P5, PT, 0x8a, 0x0 ;  /* 0x000000000000781c */ /* 0x000fe400037ab172 */
[----:B------:R-:W-:-:S02]  /*0540*/  FSETP.GTU.FTZ.AND P4, PT, |R21|, +INF , PT ;  /* 0x7f8000001500780b */ /* 0x000fc40003f9c200 */
[----:B------:R-:W-:-:S04]  /*0550*/  FSETP.GEU.FTZ.AND P6, PT, R21, R4, PT ;  /* 0x000000041500720b */ /* 0x000fc80003fde000 */
        /* <DEDUP_REMOVED lines=17> */
.L_x_112:
        /* <DEDUP_REMOVED lines=8> */
.L_x_114:
        /* <DEDUP_REMOVED lines=8> */
[----:B--2---:R-:W-:Y:S02]  /*0770*/  FSETP.GEU.FTZ.AND P2, PT, R9, R4, PT ;  /* 0x000000040900720b */ /* 0x004fe40003f5e000 */
        /* <DEDUP_REMOVED lines=27> */
.L_x_115:
        /* <DEDUP_REMOVED lines=13> */
.L_x_3954:


//--------------------- .text._ZN2at6native61_GLOBAL__N__44eb8e94_28_ForeachBinaryOpScalarList_cu_dda10a6925multi_tensor_apply_kernelINS1_28TensorListScalarListMetadataIfLi1EEENS1_25BinaryOpScalarListFunctorIfLi1ELi1ELi0EEEJNS0_7minimumIfEEEEEvT_T0_DpT1_ --------------------------
	.section	.text._ZN2at6native61_GLOBAL__N__44eb8e94_28_ForeachBinaryOpScalarList_cu_dda10a6925multi_tensor_apply_kernelINS1_28TensorListScalarListMetadataIfLi1EEENS1_25BinaryOpScalarListFunctorIfLi1ELi1ELi0EEEJNS0_7minimumIfEEEEEvT_T0_DpT1_,"ax",@progbits
	.align	128
.text._ZN2at6native61_GLOBAL__N__44eb8e94_28_ForeachBinaryOpScalarList_cu_dda10a6925multi_tensor_apply_kernelINS1_28TensorListScalarListMetadataIfLi1EEENS1_25BinaryOpScalarListFunctorIfLi1ELi1ELi0EEEJNS0_7minimumIfEEEEEvT_T0_DpT1_:
        .type           _ZN2at6native61_GLOBAL__N__44eb8e94_28_ForeachBinaryOpScalarList_cu_dda10a6925multi_tensor_apply_kernelINS1_28TensorListScalarListMetadataIfLi1EEENS1_25BinaryOpScalarListFunctorIfLi1ELi1ELi0EEEJNS0_7minimumIfEEEEEvT_T0_DpT1_,@function
        .size           _ZN2at6native61_GLOBAL__N__44eb8e94_28_ForeachBinaryOpScalarList_cu_dda10a6925multi_tensor_apply_kernelINS1_28TensorListScalarListMetadataIfLi1EEENS1_25BinaryOpScalarListFunctorIfLi1ELi1ELi0EEEJNS0_7minimumIfEEEEEvT_T0_DpT1_,(.L_x_3955 - _ZN2at6native61_GLOBAL__N__44eb8e94_28_ForeachBinaryOpScalarList_cu_dda10a6925multi_tensor_apply_kernelINS1_28TensorListScalarListMetadataIfLi1EEENS1_25BinaryOpScalarListFunctorIfLi1ELi1ELi0EEEJNS0_7minimumIfEEEEEvT_T0_DpT1_)
        .other          _ZN2at6native61_GLOBAL__N__44eb8e94_28_ForeachBinaryOpScalarList_cu_dda10a6925multi_tensor_apply_kernelINS1_28TensorListScalarListMetadataIfLi1EEENS1_25BinaryOpScalarListFunctorIfLi1ELi1ELi0EEEJNS0_7minimumIfEEEEEvT_T0_DpT1_,@"STO_CUDA_ENTRY STV_DEFAULT"
_ZN2at6native61_GLOBAL__N__44eb8e94_28_ForeachBinaryOpScalarList_cu_dda10a6925multi_tensor_apply_kernelINS1_28TensorListScalarListMetadataIfLi1EEENS1_25BinaryOpScalarListFunctorIfLi1ELi1ELi0EEEJNS0_7minimumIfEEEEEvT_T0_DpT1_:
        /* <DEDUP_REMOVED lines=27> */
.L_x_117:
        /* <DEDUP_REMOVED lines=43> */
[----:B------:R-:W-:-:S04]  /*0460*/  FSETP.GEU.FTZ.AND P5, PT, R21, R0, PT ;  /* 0x000000001500720b */ /* 0x000fc80003fbe000 */
[----:B------:R-:W-:Y:S02]  /*0470*/  PLOP3.LUT P4, PT, P5, P4, PT, 0x8a, 0x0 ;  /* 0x000000000000781c */ /* 0x000fe40002f89172 */
[C---:B---3--:R-:W-:Y:S02]  /*0480*/  FSETP.GTU.FTZ.AND P5, PT, |R19|.reuse, +INF , PT ;  /* 0x7f8000001300780b */ /* 0x048fe40003fbc200 */
[-C--:B------:R-:W-:Y:S02]  /*0490*/  FSETP.GEU.FTZ.AND P6, PT, R19, R0.reuse, PT ;  /* 0x000000001300720b */ /* 0x080fe40003fde000 */
[----:B------:R-:W-:Y:S02]  /*04a0*/  FSEL R21, R21, R0, P4 ;  /* 0x0000000015157208 */ /* 0x000fe40002000000 */
[----:B------:R-:W-:Y:S02]  /*04b0*/  PLOP3.LUT P4, PT, P6, P5, PT, 0x8a, 0x0 ;  /* 0x000000000000781c */ /* 0x000fe4000378b172 */
[----:B----4-:R-:W-:-:S02]  /*04c0*/  FSETP.GTU.FTZ.AND P5, PT, |R25|, +INF , PT ;  /* 0x7f8000001900780b */ /* 0x010fc40003fbc200 */
[-C--:B------:R-:W-:Y:S02]  /*04d0*/  FSETP.GEU.FTZ.AND P6, PT, R25, R0.reuse, PT ;  /* 0x000000001900720b */ /* 0x080fe40003fde000 */
[-C--:B------:R-:W-:Y:S02]  /*04e0*/  FSEL R19, R19, R0.reuse, P4 ;  /* 0x0000000013137208 */ /* 0x080fe40002000000 */
[----:B------:R-:W-:Y:S02]  /*04f0*/  PLOP3.LUT P5, PT, P6, P5, PT, 0x8a, 0x0 ;  /* 0x000000000000781c */ /* 0x000fe400037ab172 */
[C---:B-----5:R-:W-:Y:S02]  /*0500*/  FSETP.GTU.FTZ.AND P4, PT, |R23|.reuse, +INF , PT ;  /* 0x7f8000001700780b */ /* 0x060fe40003f9c200 */
[----:B------:R-:W-:-:S04]  /*0510*/  FSETP.GEU.FTZ.AND P6, PT, R23, R0, PT ;  /* 0x000000001700720b */ /* 0x000fc80003fde000 */
[----:B------:R-:W-:Y:S02]  /*0520*/  PLOP3.LUT P4, PT, P6, P4, PT, 0x8a, 0x0 ;  /* 0x000000000000781c */ /* 0x000fe40003789172 */
[-C--:B------:R-:W-:Y:S02]  /*0530*/  FSEL R25, R25, R0.reuse, P5 ;  /* 0x0000000019197208 */ /* 0x080fe40002800000 */
[----:B------:R-:W-:Y:S01]  /*0540*/  FSEL R23, R23, R0, P4 ;  /* 0x0000000017177208 */ /* 0x000fe20002000000 */
[----:B------:R2:W-:Y:S01]  /*0550*/  @P0 STG.E desc[UR4][R10.64], R21 ;  /* 0x000000150a000986 */ /* 0x0005e2000c101904 */
[----:B------:R-:W-:-:S03]  /*0560*/  ISETP.GE.U32.AND P0, PT, R16, 0x10000, PT ;  /* 0x000100001000780c */ /* 0x000fc60003f06070 */
[----:B------:R2:W-:Y:S01]  /*0570*/  @P1 STG.E desc[UR4][R12.64], R19 ;  /* 0x000000130c001986 */ /* 0x0005e2000c101904 */
[----:B------:R-:W-:-:S03]  /*0580*/  ISETP.LT.U32.AND P1, PT, R16, R4, PT ;  /* 0x000000041000720c */ /* 0x000fc60003f21070 */
[----:B------:R2:W-:Y:S04]  /*0590*/  @P2 STG.E desc[UR4][R6.64], R25 ;  /* 0x0000001906002986 */ /* 0x0005e8000c101904 */
[----:B------:R2:W-:Y:S01]  /*05a0*/  @P3 STG.E desc[UR4][R8.64], R23 ;  /* 0x0000001708003986 */ /* 0x0005e2000c101904 */
[C---:B------:R-:W-:Y:S02]  /*05b0*/  ISETP.GE.U32.AND.EX P0, PT, R17.reuse, RZ, PT, P0 ;  /* 0x000000ff1100720c */ /* 0x040fe40003f06100 */
[----:B------:R-:W-:-:S13]  /*05c0*/  ISETP.LT.AND.EX P1, PT, R17, R5, PT, P1 ;  /* 0x000000051100720c */ /* 0x000fda0003f21310 */
[----:B--2---:R-:W-:Y:S05]  /*05d0*/  @!P0 BRA P1, `(.L_x_117) ;  /* 0xfffffff800f48947 */ /* 0x004fea000083ffff */
[----:B------:R-:W-:Y:S05]  /*05e0*/  EXIT ;  /* 0x000000000000794d */ /* 0x000fea0003800000 */
.L_x_116:
        /* <DEDUP_REMOVED lines=8> */
.L_x_118:
[----:B------:R-:W-:-:S04]  /*0670*/  LEA R6, P0, R15, R2, 0x4 ;  /* 0x000000020f067211 */ /* 0x000fc800078020ff */
[----:B------:R-:W-:-:S05]  /*0680*/  LEA.HI.X R7, R15, R3, R14, 0x4, P0 ;  /* 0x000000030f077211 */ /* 0x000fca00000f240e */
[----:B------:R-:W2:Y:S02]  /*0690*/  LDG.E.128 R8, desc[UR4][R6.64] ;  /* 0x0000000406087981 */ /* 0x000ea4000c1e1d00 */
[C---:B--2---:R-:W-:Y:S02]  /*06a0*/  FSETP.GTU.FTZ.AND P0, PT, |R8|.reuse, +INF , PT ;  /* 0x7f8000000800780b */ /* 0x044fe40003f1c200 */
[-C--:B------:R-:W-:Y:S02]  /*06b0*/  FSETP.GEU.FTZ.AND P2, PT, R8, R0.reuse, PT ;  /* 0x000000000800720b */ /* 0x080fe40003f5e000 */
[C---:B------:R-:W-:Y:S02]  /*06c0*/  FSETP.GTU.FTZ.AND P5, PT, |R9|.reuse, +INF , PT ;  /* 0x7f8000000900780b */ /* 0x040fe40003fbc200 */
[----:B------:R-:W-:Y:S02]  /*06d0*/  PLOP3.LUT P0, PT, P2, P0, PT, 0x8a, 0x0 ;  /* 0x000000000000781c */ /* 0x000fe40001701172 */
[----:B------:R-:W-:-:S02]  /*06e0*/  FSETP.GEU.FTZ.AND P6, PT, R9, R0, PT ;  /* 0x000000000900720b */ /* 0x000fc40003fde000 */
[C---:B------:R-:W-:Y:S02]  /*06f0*/  FSETP.GTU.FTZ.AND P4, PT, |R10|.reuse, +INF , PT ;  /* 0x7f8000000a00780b */ /* 0x040fe40003f9c200 */
[-C--:B------:R-:W-:Y:S02]  /*0700*/  FSETP.GEU.FTZ.AND P3, PT, R10, R0.reuse, PT ;  /* 0x000000000a00720b */ /* 0x080fe40003f7e000 */
[C---:B------:R-:W-:Y:S02]  /*0710*/  FSETP.GTU.FTZ.AND P1, PT, |R11|.reuse, +INF , PT ;  /* 0x7f8000000b00780b */ /* 0x040fe40003f3c200 */
[-C--:B------:R-:W-:Y:S02]  /*0720*/  FSETP.GEU.FTZ.AND P2, PT, R11, R0.reuse, PT ;  /* 0x000000000b00720b */ /* 0x080fe40003f5e000 */
        /* <DEDUP_REMOVED lines=18> */
.L_x_119:
        /* <DEDUP_REMOVED lines=11> */
.L_x_3955:


//--------------------- .text._ZN2at6native61_GLOBAL__N__44eb8e94_28_ForeachBinaryOpScalarList_cu_dda10a6925multi_tensor_apply_kernelINS1_28TensorListScalarListMetadataIdLi1EEENS1_25BinaryOpScalarListFunctorIdLi1ELi1ELi0EEEJNS0_7minimumIdEEEEEvT_T0_DpT1_ --------------------------
	.section	.text._ZN2at6native61_GLOBAL__N__44eb8e94_28_ForeachBinaryOpScalarList_cu_dda10a6925multi_tensor_apply_kernelINS1_28TensorListScalarListMetadataIdLi1EEENS1_25BinaryOpScalarListFunctorIdLi1ELi1ELi0EEEJNS0_7minimumIdEEEEEvT_T0_DpT1_,"ax",@progbits
	.align	128
.text._ZN2at6native61_GLOBAL__N__44eb8e94_28_ForeachBinaryOpScalarList_cu_dda10a6925multi_tensor_apply_kernelINS1_28TensorListScalarListMetadataIdLi1EEENS1_25BinaryOpScalarListFunctorIdLi1ELi1ELi0EEEJNS0_7minimumIdEEEEEvT_T0_DpT1_:
        .type           _ZN2at6native61_GLOBAL__N__44eb8e94_28_ForeachBinaryOpScalarList_cu_dda10a6925multi_tensor_apply_kernelINS1_28TensorListScalarListMetadataIdLi1EEENS1_25BinaryOpScalarListFunctorIdLi1ELi1ELi0EEEJNS0_7minimumIdEEEEEvT_T0_DpT1_,@function
        .size           _ZN2at6native61_GLOBAL__N__44eb8e94_28_ForeachBinaryOpScalarList_cu_dda10a6925multi_tensor_apply_kernelINS1_28TensorListScalarListMetadataIdLi1EEENS1_25BinaryOpScalarListFunctorIdLi1ELi1ELi0EEEJNS0_7minimumIdEEEEEvT_T0_DpT1_,(.L_x_3956 - _ZN2at6native61_GLOBAL__N__44eb8e94_28_ForeachBinaryOpScalarList_cu_dda10a6925multi_tensor_apply_kernelINS1_28TensorListScalarListMetadataIdLi1EEENS1_25BinaryOpScalarListFunctorIdLi1ELi1ELi0EEEJNS0_7minimumIdEEEEEvT_T0_DpT1_)
        .other          _ZN2at6native61_GLOBAL__N__44eb8e94_28_ForeachBinaryOpScalarList_cu_dda10a6925multi_tensor_apply_kernelINS1_28TensorListScalarListMetadataIdLi1EEENS1_25BinaryOpScalarListFunctorIdLi1ELi1ELi0EEEJNS0_7minimumIdEEEEEvT_T0_DpT1_,@"STO_CUDA_ENTRY STV_DEFAULT"
_ZN2at6native61_GLOBAL__N__44eb8e94_28_ForeachBinaryOpScalarList_cu_dda10a6925multi_tensor_apply_kernelINS1_28TensorListScalarListMetadataIdLi1EEENS1_25BinaryOpScalarListFunctorIdLi1ELi1ELi0EEEJNS0_7minimumIdEEEEEvT_T0_DpT1_:
        /* <DEDUP_REMOVED lines=25> */
.L_x_121:
        /* <DEDUP_REMOVED lines=43> */
[----:B------:R-:W-:-:S06]  /*0440*/  DSETP.LT.OR P4, PT, R20, R4, P4 ;  /* 0x000000041400722a */ /* 0x000fcc0002781400 */
[----:B------:R-:W-:Y:S02]  /*0450*/  FSEL R20, R20, R4, P4 ;  /* 0x0000000414147208 */ /* 0x000fe40002000000 */
[----:B------:R-:W-:-:S05]  /*0460*/  FSEL R21, R21, R5, P4 ;  /* 0x0000000515157208 */ /* 0x000fca0002000000 */
[----:B------:R0:W-:Y:S01]  /*0470*/  @P1 STG.E.64 desc[UR4][R6.64], R20 ;  /* 0x0000001406001986 */ /* 0x0001e2000c101b04 */
[----:B---3--:R-:W-:Y:S02]  /*0480*/  DSETP.GTU.AND P4, PT, |R14|, +INF , PT ;  /* 0x7ff000000e00742a */ /* 0x008fe40003f8c200 */
[----:B----4-:R-:W-:-:S04]  /*0490*/  DSETP.GTU.AND P5, PT, |R16|, +INF , PT ;  /* 0x7ff000001000742a */ /* 0x010fc80003fac200 */
[--C-:B------:R-:W-:Y:S02]  /*04a0*/  DSETP.LT.OR P4, PT, R14, R4.reuse, P4 ;  /* 0x000000040e00722a */ /* 0x100fe40002781400 */
[----:B-----5:R-:W-:Y:S02]  /*04b0*/  DSETP.GTU.AND P1, PT, |R18|, +INF , PT ;  /* 0x7ff000001200742a */ /* 0x020fe40003f2c200 */
[--C-:B------:R-:W-:Y:S02]  /*04c0*/  DSETP.LT.OR P5, PT, R16, R4.reuse, P5 ;  /* 0x000000041000722a */ /* 0x100fe40002fa1400 */
[-C--:B------:R-:W-:Y:S02]  /*04d0*/  FSEL R14, R14, R4.reuse, P4 ;  /* 0x000000040e0e7208 */ /* 0x080fe40002000000 */
[----:B------:R-:W-:Y:S01]  /*04e0*/  DSETP.LT.OR P1, PT, R18, R4, P1 ;  /* 0x000000041200722a */ /* 0x000fe20000f21400 */
        /* <DEDUP_REMOVED lines=14> */
.L_x_120:
        /* <DEDUP_REMOVED lines=8> */
.L_x_122:
        /* <DEDUP_REMOVED lines=8> */
[--C-:B------:R-:W-:Y:S02]  /*06d0*/  DSETP.LT.OR P0, PT, R8, R4.reuse, P0 ;  /* 0x000000040800722a */ /* 0x100fe40000701400 */
[--C-:B------:R-:W-:Y:S02]  /*06e0*/  DSETP.LT.OR P1, PT, R10, R4.reuse, P1 ;  /* 0x000000040a00722a */ /* 0x100fe40000f21400 */
[--C-:B------:R-:W-:Y:S02]  /*06f0*/  DSETP.LT.OR P2, PT, R12, R4.reuse, P2 ;  /* 0x000000040c00722a */ /* 0x100fe40001741400 */
[----:B------:R-:W-:Y:S01]  /*0700*/  DSETP.LT.OR P3, PT, R14, R4, P3 ;  /* 0x000000040e00722a */ /* 0x000fe20001f61400 */
        /* <DEDUP_REMOVED lines=24> */
.L_x_123:
        /* <DEDUP_REMOVED lines=15> */
.L_x_3956:


//--------------------- .text._ZN2at6native61_GLOBAL__N__44eb8e94_28_ForeachBinaryOpScalarList_cu_dda10a6925multi_tensor_apply_kernelINS1_28TensorListScalarListMetadataIsLi1EEENS1_25BinaryOpScalarListFunctorIsLi1ELi1ELi0EEEJNS0_7minimumIsEEEEEvT_T0_DpT1_ --------------------------
	.section	.text._ZN2at6native61_GLOBAL__N__44eb8e94_28_ForeachBinaryOpScalarList_cu_dda10a6925multi_tensor_apply_kernelINS1_28TensorListScalarListMetadataIsLi1EEENS1_25BinaryOpScalarListFunctorIsLi1ELi1ELi0EEEJNS0_7minimumIsEEEEEvT_T0_DpT1_,"ax",@progbits
	.align	128
.text._ZN2at6native61_GLOBAL__N__44eb8e94_28_ForeachBinaryOpScalarList_cu_dda10a6925multi_tensor_apply_kernelINS1_28TensorListScalarListMetadataIsLi1EEENS1_25BinaryOpScalarListFunctorIsLi1ELi1ELi0EEEJNS0_7minimumIsEEEEEvT_T0_DpT1_:
        .type           _ZN2at6native61_GLOBAL__N__44eb8e94_28_ForeachBinaryOpScalarList_cu_dda10a6925multi_tensor_apply_kernelINS1_28TensorListScalarListMetadataIsLi1EEENS1_25BinaryOpScalarListFunctorIsLi1ELi1ELi0EEEJNS0_7minimumIsEEEEEvT_T0_DpT1_,@function
        .size           _ZN2at6native61_GLOBAL__N__44eb8e94_28_ForeachBinaryOpScalarList_cu_dda10a6925multi_tensor_apply_kernelINS1_28TensorListScalarListMetadataIsLi1EEENS1_25BinaryOpScalarListFunctorIsLi1ELi1ELi0EEEJNS0_7minimumIsEEEEEvT_T0_DpT1_,(.L_x_3957 - _ZN2at6native61_GLOBAL__N__44eb8e94_28_ForeachBinaryOpScalarList_cu_dda10a6925multi_tensor_apply_kernelINS1_28TensorListScalarListMetadataIsLi1EEENS1_25BinaryOpScalarListFunctorIsLi1ELi1ELi0EEEJNS0_7minimumIsEEEEEvT_T0_DpT1_)
        .other          _ZN2at6native61_GLOBAL__N__44eb8e94_28_ForeachBinaryOpScalarList_cu_dda10a6925multi_tensor_apply_kernelINS1_28TensorListScalarListMetadataIsLi1EEENS1_25BinaryOpScalarListFunctorIsLi1ELi1ELi0EEEJNS0_7minimumIsEEEEEvT_T0_DpT1_,@"STO_CUDA_ENTRY STV_DEFAULT"
_ZN2at6native61_GLOBAL__N__44eb8e94_28_ForeachBinaryOpScalarList_cu_dda10a6925multi_tensor_apply_kernelINS1_28TensorListScalarListMetadataIsLi1EEENS1_25BinaryOpScalarListFunctorIsLi1ELi1ELi0EEEJNS0_7minimumIsEEEEEvT_T0_DpT1_:
        /* <DEDUP_REMOVED lines=27> */
.L_x_125:
        /* <DEDUP_REMOVED lines=42> */
[----:B--2---:R-:W-:-:S02]  /*0450*/  VIMNMX.S16x2 R6, R6, R0, PT ;  /* 0x0000000006067248 */ /* 0x004fc40003fe0300 */
[-C--:B---3--:R-:W-:Y:S02]  /*0460*/  VIMNMX.S16x2 R2, R2, R0.reuse, PT ;  /* 0x0000000002027248 */ /* 0x088fe40003fe0300 */
[----:B----4-:R-:W-:-:S03]  /*0470*/  VIMNMX.S16x2 R4, R4, R0, PT ;  /* 0x0000000004047248 */ /* 0x010fc60003fe0300 */
[----:B------:R2:W-:Y:S01]  /*0480*/  @P3 STG.E.U16 desc[UR4][R16.64], R2 ;  /* 0x0000000210003986 */ /* 0x0005e2000c101504 */
[----:B-----5:R-:W-:-:S03]  /*0490*/  VIMNMX.S16x2 R8, R8, R0, PT ;  /* 0x0000000008087248 */ /* 0x020fc60003fe0300 */
        /* <DEDUP_REMOVED lines=9> */
.L_x_124:
        /* <DEDUP_REMOVED lines=8> */
.L_x_126:
        /* <DEDUP_REMOVED lines=10> */
[-C--:B------:R-:W-:Y:S02]  /*0650*/  VIMNMX.S16x2 R9, R8, R0.reuse, PT ;  /* 0x0000000008097248 */ /* 0x080fe40003fe0300 */
[----:B------:R-:W-:-:S02]  /*0660*/  VIMNMX.S16x2 R8, R14, R0, PT ;  /* 0x000000000e087248 */ /* 0x000fc40003fe0300 */
[-C--:B------:R-:W-:Y:S02]  /*0670*/  VIMNMX.S16x2 R4, R4, R0.reuse, PT ;  /* 0x0000000004047248 */ /* 0x080fe40003fe0300 */
[----:B------:R-:W-:Y:S02]  /*0680*/  VIMNMX.S16x2 R2, R2, R0, PT ;  /* 0x0000000002027248 */ /* 0x000fe40003fe0300 */
        /* <DEDUP_REMOVED lines=9> */
.L_x_127:
        /* <DEDUP_REMOVED lines=14> */
.L_x_3957:


//--------------------- .text._ZN2at6native61_GLOBAL__N__44eb8e94_28_ForeachBinaryOpScalarList_cu_dda10a6925multi_tensor_apply_kernelINS1_28TensorListScalarListMetadataIlLi1EEENS1_25BinaryOpScalarListFunctorIlLi1ELi1ELi0EEEJNS0_7minimumIlEEEEEvT_T0_DpT1_ --------------------------
	.section	.text._ZN2at6native61_GLOBAL__N__44eb8e94_28_ForeachBinaryOpScalarList_cu_dda10a6925multi_tensor_apply_kernelINS1_28TensorListScalarListMetadataIlLi1EEENS1_25BinaryOpScalarListFunctorIlLi1ELi1ELi0EEEJNS0_7minimumIlEEEEEvT_T0_DpT1_,"ax",@progbits
	.align	128
.text._ZN2at6native61_GLOBAL__N__44eb8e94_28_ForeachBinaryOpScalarList_cu_dda10a6925multi_tensor_apply_kernelINS1_28TensorListScalarListMetadataIlLi1EEENS1_25BinaryOpScalarListFunctorIlLi1ELi1ELi0EEEJNS0_7minimumIlEEEEEvT_T0_DpT1_:
        .type           _ZN2at6native61_GLOBAL__N__44eb8e94_28_ForeachBinaryOpScalarList_cu_dda10a6925multi_tensor_apply_kernelINS1_28TensorListScalarListMetadataIlLi1EEENS1_25BinaryOpScalarListFunctorIlLi1ELi1ELi0EEEJNS0_7minimumIlEEEEEvT_T0_DpT1_,@function
        .size           _ZN2at6native61_GLOBAL__N__44eb8e94_28_ForeachBinaryOpScalarList_cu_dda10a6925multi_tensor_apply_kernelINS1_28TensorListScalarListMetadataIlLi1EEENS1_25BinaryOpScalarListFunctorIlLi1ELi1ELi0EEEJNS0_7minimumIlEEEEEvT_T0_DpT1_,(.L_x_3958 - _ZN2at6native61_GLOBAL__N__44eb8e94_28_ForeachBinaryOpScalarList_cu_dda10a6925multi_tensor_apply_kernelINS1_28TensorListScalarListMetadataIlLi1EEENS1_25BinaryOpScalarListFunctorIlLi1ELi1ELi0EEEJNS0_7minimumIlEEEEEvT_T0_DpT1_)
        .other          _ZN2at6native61_GLOBAL__N__44eb8e94_28_ForeachBinaryOpScalarList_cu_dda10a6925multi_tensor_apply_kernelINS1_28TensorListScalarListMetadataIlLi1EEENS1_25BinaryOpScalarListFunctorIlLi1ELi1ELi0EEEJNS0_7minimumIlEEEEEvT_T0_DpT1_,@"STO_CUDA_ENTRY STV_DEFAULT"
_ZN2at6native61_GLOBAL__N__44eb8e94_28_ForeachBinaryOpScalarList_cu_dda10a6925multi_tensor_apply_kernelINS1_28TensorListScalarListMetadataIlLi1EEENS1_25BinaryOpScalarListFunctorIlLi1ELi1ELi0EEEJNS0_7minimumIlEEEEEvT_T0_DpT1_:
        /* <DEDUP_REMOVED lines=25> */
.L_x_129:
        /* <DEDUP_REMOVED lines=42> */
[----:B--2---:R-:W-:-:S04]  /*0430*/  ISETP.LT.U32.AND P4, PT, R20, R4, PT ;  /* 0x000000041400720c */ /* 0x004fc80003f81070 */
[----:B------:R-:W-:-:S04]  /*0440*/  ISETP.LT.AND.EX P4, PT, R21, R5, PT, P4 ;  /* 0x000000051500720c */ /* 0x000fc80003f81340 */
[----:B------:R-:W-:Y:S02]  /*0450*/  SEL R20, R20, R4, P4 ;  /* 0x0000000414147207 */ /* 0x000fe40002000000 */
[----:B------:R-:W-:-:S05]  /*0460*/  SEL R21, R21, R5, P4 ;  /* 0x0000000515157207 */ /* 0x000fca0002000000 */
[----:B------:R0:W-:Y:S01]  /*0470*/  @P2 STG.E.64 desc[UR4][R8.64], R20 ;  /* 0x0000001408002986 */ /* 0x0001e2000c101b04 */
[-C--:B---3--:R-:W-:Y:S02]  /*0480*/  ISETP.LT.U32.AND P4, PT, R14, R4.reuse, PT ;  /* 0x000000040e00720c */ /* 0x088fe40003f81070 */
[-C--:B----4-:R-:W-:Y:S02]  /*0490*/  ISETP.LT.U32.AND P5, PT, R16, R4.reuse, PT ;  /* 0x000000041000720c */ /* 0x090fe40003fa1070 */
[-C--:B------:R-:W-:Y:S02]  /*04a0*/  ISETP.LT.AND.EX P4, PT, R15, R5.reuse, PT, P4 ;  /* 0x000000050f00720c */ /* 0x080fe40003f81340 */
[----:B-----5:R-:W-:Y:S02]  /*04b0*/  ISETP.LT.U32.AND P2, PT, R18, R4, PT ;  /* 0x000000041200720c */ /* 0x020fe40003f41070 */
[-C--:B------:R-:W-:Y:S02]  /*04c0*/  ISETP.LT.AND.EX P5, PT, R17, R5.reuse, PT, P5 ;  /* 0x000000051100720c */ /* 0x080fe40003fa1350 */
[----:B------:R-:W-:-:S02]  /*04d0*/  ISETP.LT.AND.EX P2, PT, R19, R5, PT, P2 ;  /* 0x000000051300720c */ /* 0x000fc40003f41320 */
        /* <DEDUP_REMOVED lines=15> */
.L_x_128:
        /* <DEDUP_REMOVED lines=8> */
.L_x_130:
[----:B------:R-:W-:-:S04]  /*0650*/  LEA R6, P0, R17, R2, 0x5 ;  /* 0x0000000211067211 */ /* 0x000fc800078028ff */
[----:B------:R-:W-:-:S05]  /*0660*/  LEA.HI.X R7, R17, R3, R16, 0x5, P0 ;  /* 0x0000000311077211 */ /* 0x000fca00000f2c10 */
[----:B------:R-:W2:Y:S04]  /*0670*/  LDG.E.128 R8, desc[UR4][R6.64] ;  /* 0x0000000406087981 */ /* 0x000ea8000c1e1d00 */
[----:B------:R-:W3:Y:S01]  /*0680*/  LDG.E.128 R12, desc[UR4][R6.64+0x10] ;  /* 0x00001004060c7981 */ /* 0x000ee2000c1e1d00 */
[-C--:B--2---:R-:W-:Y:S02]  /*0690*/  ISETP.LT.U32.AND P0, PT, R10, R4.reuse, PT ;  /* 0x000000040a00720c */ /* 0x084fe40003f01070 */
[-C--:B------:R-:W-:Y:S02]  /*06a0*/  ISETP.LT.U32.AND P1, PT, R8, R4.reuse, PT ;  /* 0x000000040800720c */ /* 0x080fe40003f21070 */
[----:B------:R-:W-:Y:S02]  /*06b0*/  ISETP.LT.AND.EX P0, PT, R11, R5, PT, P0 ;  /* 0x000000050b00720c */ /* 0x000fe40003f01300 */
[----:B---3--:R-:W-:-:S02]  /*06c0*/  ISETP.LT.U32.AND P2, PT, R14, R4, PT ;  /* 0x000000040e00720c */ /* 0x008fc40003f41070 */
[-C--:B------:R-:W-:Y:S02]  /*06d0*/  ISETP.LT.U32.AND P3, PT, R12, R4.reuse, PT ;  /* 0x000000040c00720c */ /* 0x080fe40003f61070 */
[----:B------:R-:W-:Y:S02]  /*06e0*/  SEL R10, R10, R4, P0 ;  /* 0x000000040a0a7207 */ /* 0x000fe40000000000 */
[-C--:B------:R-:W-:Y:S02]  /*06f0*/  SEL R11, R11, R5.reuse, P0 ;  /* 0x000000050b0b7207 */ /* 0x080fe40000000000 */
[-C--:B------:R-:W-:Y:S02]  /*0700*/  ISETP.LT.AND.EX P1, PT, R9, R5.reuse, PT, P1 ;  /* 0x000000050900720c */ /* 0x080fe40003f21310 */
[-C--:B------:R-:W-:Y:S02]  /*0710*/  ISETP.LT.AND.EX P0, PT, R15, R5.reuse, PT, P2 ;  /* 0x000000050f00720c */ /* 0x080fe40003f01320 */
[----:B------:R-:W-:-:S02]  /*0720*/  ISETP.LT.AND.EX P2, PT, R13, R5, PT, P3 ;  /* 0x000000050d00720c */ /* 0x000fc40003f41330 */
        /* <DEDUP_REMOVED lines=22> */
.L_x_131:
        /* <DEDUP_REMOVED lines=15> */
.L_x_3958:


//--------------------- .text._ZN2at6native61_GLOBAL__N__44eb8e94_28_ForeachBinaryOpScalarList_cu_dda10a6925multi_tensor_apply_kernelINS1_28TensorListScalarListMetadataIiLi1EEENS1_25BinaryOpScalarListFunctorIiLi1ELi1ELi0EEEJNS0_7minimumIiEEEEEvT_T0_DpT1_ --------------------------
	.section	.text._ZN2at6native61_GLOBAL__N__44eb8e94_28_ForeachBinaryOpScalarList_cu_dda10a6925multi_tensor_apply_kernelINS1_28TensorListScalarListMetadataIiLi1EEENS1_25BinaryOpScalarListFunctorIiLi1ELi1ELi0EEEJNS0_7minimumIiEEEEEvT_T0_DpT1_,"ax",@progbits
	.align	128
.text._ZN2at6native61_GLOBAL__N__44eb8e94_28_ForeachBinaryOpScalarList_cu_dda10a6925multi_tensor_apply_kernelINS1_28TensorListScalarListMetadataIiLi1EEENS1_25BinaryOpScalarListFunctorIiLi1ELi1ELi0EEEJNS0_7minimumIiEEEEEvT_T0_DpT1_:
        .type           _ZN2at6native61_GLOBAL__N__44eb8e94_28_ForeachBinaryOpScalarList_cu_dda10a6925multi_tensor_apply_kernelINS1_28TensorListScalarListMetadataIiLi1EEENS1_25BinaryOpScalarListFunctorIiLi1ELi1ELi0EEEJNS0_7minimumIiEEEEEvT_T0_DpT1_,@function
        .size           _ZN2at6native61_GLOBAL__N__44eb8e94_28_ForeachBinaryOpScalarList_cu_dda10a6925multi_tensor_apply_kernelINS1_28TensorListScalarListMetadataIiLi1EEENS1_25BinaryOpScalarListFunctorIiLi1ELi1ELi0EEEJNS0_7minimumIiEEEEEvT_T0_DpT1_,(.L_x_3959 - _ZN2at6native61_GLOBAL__N__44eb8e94_28_ForeachBinaryOpScalarList_cu_dda10a6925multi_tensor_apply_kernelINS1_28TensorListScalarListMetadataIiLi1EEENS1_25BinaryOpScalarListFunctorIiLi1ELi1ELi0EEEJNS0_7minimumIiEEEEEvT_T0_DpT1_)
        .other          _ZN2at6native61_GLOBAL__N__44eb8e94_28_ForeachBinaryOpScalarList_cu_dda10a6925multi_tensor_apply_kernelINS1_28TensorListScalarListMetadataIiLi1EEENS1_25BinaryOpScalarListFunctorIiLi1ELi1ELi0EEEJNS0_7minimumIiEEEEEvT_T0_DpT1_,@"STO_CUDA_ENTRY STV_DEFAULT"
_ZN2at6native61_GLOBAL__N__44eb8e94_28_ForeachBinaryOpScalarList_cu_dda10a6925multi_tensor_apply_kernelINS1_28TensorListScalarListMetadataIiLi1EEENS1_25BinaryOpScalarListFunctorIiLi1ELi1ELi0EEEJNS0_7minimumIiEEEEEvT_T0_DpT1_:
        /* <DEDUP_REMOVED lines=27> */
.L_x_133:
        /* <DEDUP_REMOVED lines=42> */
[C---:B--2---:R-:W-:Y:S02]  /*0450*/  VIMNMX R19, R0.reuse, R19, PT ;  /* 0x0000001300137248 */ /* 0x044fe40003fe0100 */
[C---:B---3--:R-:W-:Y:S02]  /*0460*/  VIMNMX R25, R0.reuse, R25, PT ;  /* 0x0000001900197248 */ /* 0x048fe40003fe0100 */
[----:B----4-:R-:W-:-:S02]  /*0470*/  VIMNMX R21, R0, R21, PT ;  /* 0x0000001500157248 */ /* 0x010fc40003fe0100 */
[----:B-----5:R-:W-:-:S03]  /*0480*/  VIMNMX R23, R0, R23, PT ;  /* 0x0000001700177248 */ /* 0x020fc60003fe0100 */
        /* <DEDUP_REMOVED lines=10> */
.L_x_132:
        /* <DEDUP_REMOVED lines=8> */
.L_x_134:
        /* <DEDUP_REMOVED lines=11> */
[C---:B--2---:R-:W-:Y:S02]  /*0660*/  VIMNMX R11, R0.reuse, R11, PT ;  /* 0x0000000b000b7248 */ /* 0x044fe40003fe0100 */
[----:B------:R-:W-:-:S02]  /*0670*/  VIMNMX R10, R0, R10, PT ;  /* 0x0000000a000a7248 */ /* 0x000fc40003fe0100 */
[C---:B------:R-:W-:Y:S02]  /*0680*/  VIMNMX R9, R0.reuse, R9, PT ;  /* 0x0000000900097248 */ /* 0x040fe40003fe0100 */
[----:B------:R-:W-:-:S05]  /*0690*/  VIMNMX R8, R0, R8, PT ;  /* 0x0000000800087248 */ /* 0x000fca0003fe0100 */
[----:B------:R0:W-:Y:S01]  /*06a0*/  STG.E.128 desc[UR4][R6.64], R8 ;  /* 0x0000000806007986 */ /* 0x0001e2000c101d04 */
[----:B------:R-:W-:Y:S05]  /*06b0*/  @!P0 BRA P1, `(.L_x_134) ;  /* 0xfffffffc00bc8947 */ /* 0x000fea000083ffff */
[----:B------:R-:W-:Y:S05]  /*06c0*/  EXIT ;  /* 0x000000000000794d */ /* 0x000fea0003800000 */
.L_x_135:
        /* <DEDUP_REMOVED lines=11> */
.L_x_3959:


//--------------------- .text._ZN2at6native61_GLOBAL__N__44eb8e94_28_ForeachBinaryOpScalarList_cu_dda10a6925multi_tensor_apply_kernelINS1_28TensorListScalarListMetadataIaLi1EEENS1_25BinaryOpScalarListFunctorIaLi1ELi1ELi0EEEJNS0_7minimumIaEEEEEvT_T0_DpT1_ --------------------------
	.section	.text._ZN2at6native61_GLOBAL__N__44eb8e94_28_ForeachBinaryOpScalarList_cu_dda10a6925multi_tensor_apply_kernelINS1_28TensorListScalarListMetadataIaLi1EEENS1_25BinaryOpScalarListFunctorIaLi1ELi1ELi0EEEJNS0_7minimumIaEEEEEvT_T0_DpT1_,"ax",@progbits
	.align	128
.text._ZN2at6native61_GLOBAL__N__44eb8e94_28_ForeachBinaryOpScalarList_cu_dda10a6925multi_tensor_apply_kernelINS1_28TensorListScalarListMetadataIaLi1EEENS1_25BinaryOpScalarListFunctorIaLi1ELi1ELi0EEEJNS0_7minimumIaEEEEEvT_T0_DpT1_:
        .type           _ZN2at6native61_GLOBAL__N__44eb8e94_28_ForeachBinaryOpScalarList_cu_dda10a6925multi_tensor_apply_kernelINS1_28TensorListScalarListMetadataIaLi1EEENS1_25BinaryOpScalarListFunctorIaLi1ELi1ELi0EEEJNS0_7minimumIaEEEEEvT_T0_DpT1_,@function
        .size           _ZN2at6native61_GLOBAL__N__44eb8e94_28_ForeachBinaryOpScalarList_cu_dda10a6925multi_tensor_apply_kernelINS1_28TensorListScalarListMetadataIaLi1EEENS1_25BinaryOpScalarListFunctorIaLi1ELi1ELi0EEEJNS0_7minimumIaEEEEEvT_T0_DpT1_,(.L_x_3960 - _ZN2at6native61_GLOBAL__N__44eb8e94_28_ForeachBinaryOpScalarList_cu_dda10a6925multi_tensor_apply_kernelINS1_28TensorListScalarListMetadataIaLi1EEENS1_25BinaryOpScalarListFunctorIaLi1ELi1ELi0EEEJNS0_7minimumIaEEEEEvT_T0_DpT1_)
        .other          _ZN2at6native61_GLOBAL__N__44eb8e94_28_ForeachBinaryOpScalarList_cu_dda10a6925multi_tensor_apply_kernelINS1_28TensorListScalarListMetadataIaLi1EEENS1_25BinaryOpScalarListFunctorIaLi1ELi1ELi0EEEJNS0_7minimumIaEEEEEvT_T0_DpT1_,@"STO_CUDA_ENTRY STV_DEFAULT"
_ZN2at6native61_GLOBAL__N__44eb8e94_28_ForeachBinaryOpScalarList_cu_dda10a6925multi_tensor_apply_kernelINS1_28TensorListScalarListMetadataIaLi1EEENS1_25BinaryOpScalarListFunctorIaLi1ELi1ELi0EEEJNS0_7minimumIaEEEEEvT_T0_DpT1_:
        /* <DEDUP_REMOVED lines=25> */
.L_x_137:
        /* <DEDUP_REMOVED lines=50> */
[-C--:B------:R-:W-:Y:S02]  /*04b0*/  VIMNMX.S16x2 R2, R2, R0.reuse, PT ;  /* 0x0000000002027248 */ /* 0x080fe40003fe0300 */
[-C--:B------:R-:W-:Y:S02]  /*04c0*/  VIMNMX.S16x2 R4, R4, R0.reuse, PT ;  /* 0x0000000004047248 */ /* 0x080fe40003fe0300 */
[-C--:B------:R-:W-:Y:S02]  /*04d0*/  VIMNMX.S16x2 R6, R6, R0.reuse, PT ;  /* 0x0000000006067248 */ /* 0x080fe40003fe0300 */
[----:B------:R-:W-:Y:S01]  /*04e0*/  VIMNMX.S16x2 R8, R8, R0, PT ;  /* 0x0000000008087248 */ /* 0x000fe20003fe0300 */
        /* <DEDUP_REMOVED lines=10> */
.L_x_136:
        /* <DEDUP_REMOVED lines=8> */
.L_x_138:
        /* <DEDUP_REMOVED lines=14> */
[-C--:B------:R-:W-:Y:S02]  /*06f0*/  VIMNMX.S16x2 R13, R2, R0.reuse, PT ;  /* 0x00000000020d7248 */ /* 0x080fe40003fe0300 */
[-C--:B------:R-:W-:Y:S02]  /*0700*/  VIMNMX.S16x2 R14, R4, R0.reuse, PT ;  /* 0x00000000040e7248 */ /* 0x080fe40003fe0300 */
[----:B------:R-:W-:Y:S02]  /*0710*/  VIMNMX.S16x2 R4, R12, R0, PT ;  /* 0x000000000c047248 */ /* 0x000fe40003fe0300 */
[----:B------:R-:W-:-:S02]  /*0720*/  PRMT R2, R11, 0x7710, RZ ;  /* 0x000077100b027816 */ /* 0x000fc400000000ff */
[----:B------:R-:W-:Y:S01]  /*0730*/  PRMT R11, R13, 0x7610, R11 ;  /* 0x000076100d0b7816 */ /* 0x000fe2000000000b */
[----:B------:R-:W-:Y:S01]  /*0740*/  IMAD.SHL.U32 R13, R10, 0x4, RZ ;  /* 0x000000040a0d7824 */ /* 0x000fe200078e00ff */
[----:B------:R-:W-:Y:S02]  /*0750*/  PRMT R12, R14, 0x7610, R12 ;  /* 0x000076100e0c7816 */ /* 0x000fe4000000000c */
[----:B------:R-:W-:Y:S02]  /*0760*/  VIMNMX.S16x2 R2, R2, R0, PT ;  /* 0x0000000002027248 */ /* 0x000fe40003fe0300 */
        /* <DEDUP_REMOVED lines=9> */
.L_x_139:
        /* <DEDUP_REMOVED lines=16> */
.L_x_3960:


//--------------------- .text._ZN2at6native61_GLOBAL__N__44eb8e94_28_ForeachBinaryOpScalarList_cu_dda10a6925multi_tensor_apply_kernelINS1_28TensorListScalarListMetadataIhLi1EEENS1_25BinaryOpScalarListFunctorIhLi1ELi1ELi0EEEJNS0_7minimumIhEEEEEvT_T0_DpT1_ --------------------------
	.section	.text._ZN2at6native61_GLOBAL__N__44eb8e94_28_ForeachBinaryOpScalarList_cu_dda10a6925multi_tensor_apply_kernelINS1_28TensorListScalarListMetadataIhLi1EEENS1_25BinaryOpScalarListFunctorIhLi1ELi1ELi0EEEJNS0_7minimumIhEEEEEvT_T0_DpT1_,"ax",@progbits
	.align	128
.text._ZN2at6native61_GLOBAL__N__44eb8e94_28_ForeachBinaryOpScalarList_cu_dda10a6925multi_tensor_apply_kernelINS1_28TensorListScalarListMetadataIhLi1EEENS1_25BinaryOpScalarListFunctorIhLi1ELi1ELi0EEEJNS0_7minimumIhEEEEEvT_T0_DpT1_:
        .type           _ZN2at6native61_GLOBAL__N__44eb8e94_28_ForeachBinaryOpScalarList_cu_dda10a6925multi_tensor_apply_kernelINS1_28TensorListScalarListMetadataIhLi1EEENS1_25BinaryOpScalarListFunctorIhLi1ELi1ELi0EEEJNS0_7minimumIhEEEEEvT_T0_DpT1_,@function
        .size           _ZN2at6native61_GLOBAL__N__44eb8e94_28_ForeachBinaryOpScalarList_cu_dda10a6925multi_tensor_apply_kernelINS1_28TensorListScalarListMetadataIhLi1EEENS1_25BinaryOpScalarListFunctorIhLi1ELi1ELi0EEEJNS0_7minimumIhEEEEEvT_T0_DpT1_,(.L_x_3961 - _ZN2at6native61_GLOBAL__N__44eb8e94_28_ForeachBinaryOpScalarList_cu_dda10a6925multi_tensor_apply_kernelINS1_28TensorListScalarListMetadataIhLi1EEENS1_25BinaryOpScalarListFunctorIhLi1ELi1ELi0EEEJNS0_7minimumIhEEEEEvT_T0_DpT1_)
        .other          _ZN2at6native61_GLOBAL__N__44eb8e94_28_ForeachBinaryOpScalarList_cu_dda10a6925multi_tensor_apply_kernelINS1_28TensorListScalarListMetadataIhLi1EEENS1_25BinaryOpScalarListFunctorIhLi1ELi1ELi0EEEJNS0_7minimumIhEEEEEvT_T0_DpT1_,@"STO_CUDA_ENTRY STV_DEFAULT"
_ZN2at6native61_GLOBAL__N__44eb8e94_28_ForeachBinaryOpScalarList_cu_dda10a6925multi_tensor_apply_kernelINS1_28TensorListScalarListMetadataIhLi1EEENS1_25BinaryOpScalarListFunctorIhLi1ELi1ELi0EEEJNS0_7minimumIhEEEEEvT_T0_DpT1_:
        /* <DEDUP_REMOVED lines=25> */
.L_x_141:
        /* <DEDUP_REMOVED lines=43> */
[-C--:B------:R-:W-:Y:S02]  /*0440*/  VIMNMX.U16x2 R2, R2, R0.reuse, PT ;  /* 0x0000000002027248 */ /* 0x080fe40003fe0200 */
[----:B---3--:R-:W-:Y:S02]  /*0450*/  LOP3.LUT R4, R4, 0xff, RZ, 0xc0, !PT ;  /* 0x000000ff04047812 */ /* 0x008fe400078ec0ff */
[----:B----4-:R-:W-:Y:S02]  /*0460*/  LOP3.LUT R6, R6, 0xff, RZ, 0xc0, !PT ;  /* 0x000000ff06067812 */ /* 0x010fe400078ec0ff */
[-C--:B------:R-:W-:Y:S02]  /*0470*/  VIMNMX.U16x2 R4, R4, R0.reuse, PT ;  /* 0x0000000004047248 */ /* 0x080fe40003fe0200 */
[----:B-----5:R-:W-:Y:S02]  /*0480*/  LOP3.LUT R8, R8, 0xff, RZ, 0xc0, !PT ;  /* 0x000000ff08087812 */ /* 0x020fe400078ec0ff */
[----:B------:R-:W-:-:S02]  /*0490*/  VIMNMX.U16x2 R6, R6, R0, PT ;  /* 0x0000000006067248 */ /* 0x000fc40003fe0200 */
[----:B------:R-:W-:Y:S01]  /*04a0*/  VIMNMX.U16x2 R8, R8, R0, PT ;  /* 0x0000000008087248 */ /* 0x000fe20003fe0200 */
        /* <DEDUP_REMOVED lines=10> */
.L_x_140:
        /* <DEDUP_REMOVED lines=8> */
.L_x_142:
        /* <DEDUP_REMOVED lines=10> */
[-C--:B------:R-:W-:Y:S02]  /*0670*/  VIMNMX.U16x2 R11, R4, R0.reuse, PT ;  /* 0x00000000040b7248 */ /* 0x080fe40003fe0200 */
[----:B------:R-:W-:-:S02]  /*0680*/  VIMNMX.U16x2 R6, R6, R0, PT ;  /* 0x0000000006067248 */ /* 0x000fc40003fe0200 */
[-C--:B------:R-:W-:Y:S02]  /*0690*/  VIMNMX.U16x2 R4, R2, R0.reuse, PT ;  /* 0x0000000002047248 */ /* 0x080fe40003fe0200 */
[----:B------:R-:W-:Y:S02]  /*06a0*/  PRMT R2, R10, 0x7773, RZ ;  /* 0x000077730a027816 */ /* 0x000fe400000000ff */
[----:B------:R-:W-:Y:S02]  /*06b0*/  PRMT R11, R6, 0x7604, R11 ;  /* 0x00007604060b7816 */ /* 0x000fe4000000000b */
[----:B------:R-:W-:Y:S02]  /*06c0*/  VIMNMX.U16x2 R2, R2, R0, PT ;  /* 0x0000000002027248 */ /* 0x000fe40003fe0200 */
        /* <DEDUP_REMOVED lines=9> */
.L_x_143:
        /* <DEDUP_REMOVED lines=10> */
.L_x_3961:


//--------------------- .text._ZN2at6native61_GLOBAL__N__44eb8e94_28_ForeachBinaryOpScalarList_cu_dda10a6925multi_tensor_apply_kernelINS1_28TensorListScalarListMetadataIfLi2EEENS1_25BinaryOpScalarListFunctorIN3c108BFloat16ELi2ELi1ELi1EEEJSt5minusIfEEEEvT_T0_DpT1_ --------------------------
	.section	.text._ZN2at6native61_GLOBAL__N__44eb8e94_28_ForeachBinaryOpScalarList_cu_dda10a6925multi_tensor_apply_kernelINS1_28TensorListScalarListMetadataIfLi2EEENS1_25BinaryOpScalarListFunctorIN3c108BFloat16ELi2ELi1ELi1EEEJSt5minusIfEEEEvT_T0_DpT1_,"ax",@progbits
	.align	128
.text._ZN2at6native61_GLOBAL__N__44eb8e94_28_ForeachBinaryOpScalarList_cu_dda10a6925multi_tensor_apply_kernelINS1_28TensorListScalarListMetadataIfLi2EEENS1_25BinaryOpScalarListFunctorIN3c108BFloat16ELi2ELi1ELi1EEEJSt5minusIfEEEEvT_T0_DpT1_:
        .type           _ZN2at6native61_GLOBAL__N__44eb8e94_28_ForeachBinaryOpScalarList_cu_dda10a6925multi_tensor_apply_kernelINS1_28TensorListScalarListMetadataIfLi2EEENS1_25BinaryOpScalarListFunctorIN3c108BFloat16ELi2ELi1ELi1EEEJSt5minusIfEEEEvT_T0_DpT1_,@function
        .size           _ZN2at6native61_GLOBAL__N__44eb8e94_28_ForeachBinaryOpScalarList_cu_dda10a6925multi_tensor_apply_kernelINS1_28TensorListScalarListMetadataIfLi2EEENS1_25BinaryOpScalarListFunctorIN3c108BFloat16ELi2ELi1ELi1EEEJSt5minusIfEEEEvT_T0_DpT1_,(.L_x_3962 - _ZN2at6native61_GLOBAL__N__44eb8e94_28_ForeachBinaryOpScalarList_cu_dda10a6925multi_tensor_apply_kernelINS1_28TensorListScalarListMetadataIfLi2EEENS1_25BinaryOpScalarListFunctorIN3c108BFloat16ELi2ELi1ELi1EEEJSt5minusIfEEEEvT_T0_DpT1_)
        .other          _ZN2at6native61_GLOBAL__N__44eb8e94_28_ForeachBinaryOpScalarList_cu_dda10a6925multi_tensor_apply_kernelINS1_28TensorListScalarListMetadataIfLi2EEENS1_25BinaryOpScalarListFunctorIN3c108BFloat16ELi2ELi1ELi1EEEJSt5minusIfEEEEvT_T0_DpT1_,@"STO_CUDA_ENTRY STV_DEFAULT"
_ZN2at6native61_GLOBAL__N__44eb8e94_28_ForeachBinaryOpScalarList_cu_dda10a6925multi_tensor_apply_kernelINS1_28TensorListScalarListMetadataIfLi2EEENS1_25BinaryOpScalarListFunctorIN3c108BFloat16ELi2ELi1ELi1EEEJSt5minusIfEEEEvT_T0_DpT1_:
        /* <DEDUP_REMOVED lines=29> */
.L_x_145:
        /* <DEDUP_REMOVED lines=9> */
[----:B------:R-:W-:Y:S02]  /*0260*/  LEA R29, P4, R5, R9, 0x1 ;  /* 0x00000009051d7211 */ /* 0x000fe400078808ff */
[C---:B------:R-:W-:Y:S02]  /*0270*/  ISETP.GE.U32.AND P2, PT, R19.reuse, 0x10000, PT ;  /* 0x000100001300780c */ /* 0x040fe40003f46070 */
[----:B------:R-:W-:Y:S01]  /*0280*/  ISETP.LT.AND.EX P1, PT, R6, R3, !P1, P0 ;  /* 0x000000030600720c */ /* 0x000fe20004f21300 */
[----:B------:R-:W-:Y:S01]  /*0290*/  IMAD.X R27, RZ, RZ, R6, P4 ;  /* 0x000000ffff1b7224 */ /* 0x000fe200020e0606 */
[----:B------:R-:W-:Y:S02]  /*02a0*/  ISETP.LT.U32.AND P0, PT, R19, R2, PT ;  /* 0x000000021300720c */ /* 0x000fe40003f01070 */
[----:B------:R-:W-:Y:S02]  /*02b0*/  ISETP.GE.U32.AND.EX P2, PT, R8, RZ, PT, P2 ;  /* 0x000000ff0800720c */ /* 0x000fe40003f46120 */
[----:B------:R-:W-:-:S02]  /*02c0*/  IADD3 R25, P5, R16, R9, RZ ;  /* 0x0000000910197210 */ /* 0x000fc40007fbe0ff */
[C---:B------:R-:W-:Y:S02]  /*02d0*/  ISETP.GE.U32.AND P3, PT, R29.reuse, 0x10000, PT ;  /* 0x000100001d00780c */ /* 0x040fe40003f66070 */
[-C--:B------:R-:W-:Y:S01]  /*02e0*/  ISETP.LT.AND.EX P0, PT, R8, R3.reuse, !P2, P0 ;  /* 0x000000030800720c */ /* 0x080fe20005701300 */
[----:B------:R-:W-:Y:S01]  /*02f0*/  IMAD.X R23, RZ, RZ, R6, P5 ;  /* 0x000000ffff177224 */ /* 0x000fe200028e0606 */
[----:B------:R-:W-:Y:S02]  /*0300*/  ISETP.LT.U32.AND P4, PT, R29, R2, PT ;  /* 0x000000021d00720c */ /* 0x000fe40003f81070 */
[----:B------:R-:W-:Y:S02]  /*0310*/  ISETP.GE.U32.AND.EX P3, PT, R27, RZ, PT, P3 ;  /* 0x000000ff1b00720c */ /* 0x000fe40003f66130 */
[----:B------:R-:W-:Y:S02]  /*0320*/  ISETP.GE.U32.AND P2, PT, R25, 0x10000, PT ;  /* 0x000100001900780c */ /* 0x000fe40003f46070 */
[----:B------:R-:W-:-:S02]  /*0330*/  ISETP.LT.AND.EX P4, PT, R27, R3, !P3, P4 ;  /* 0x000000031b00720c */ /* 0x000fc40005f81340 */
[----:B------:R-:W-:Y:S02]  /*0340*/  ISETP.LT.U32.AND P3, PT, R25, R2, PT ;  /* 0x000000021900720c */ /* 0x000fe40003f61070 */
[----:B------:R-:W-:Y:S02]  /*0350*/  ISETP.GE.U32.AND.EX P2, PT, R23, RZ, PT, P2 ;  /* 0x000000ff1700720c */ /* 0x000fe40003f46120 */
[-C--:B------:R-:W-:Y:S02]  /*0360*/  @P1 LEA R16, P5, R9, R12.reuse, 0x1 ;  /* 0x0000000c09101211 */ /* 0x080fe400078a08ff */
[----:B------:R-:W-:Y:S02]  /*0370*/  ISETP.LT.AND.EX P2, PT, R23, R3, !P2, P3 ;  /* 0x000000031700720c */ /* 0x000fe40005741330 */
[----:B------:R-:W-:Y:S02]  /*0380*/  @P1 LEA.HI.X R17, R9, R13, R6, 0x1, P5 ;  /* 0x0000000d09111211 */ /* 0x000fe400028f0c06 */
[----:B------:R-:W-:-:S02]  /*0390*/  @P0 LEA R20, P5, R19, R12, 0x1 ;  /* 0x0000000c13140211 */ /* 0x000fc400078a08ff */
[----:B------:R-:W-:Y:S01]  /*03a0*/  PRMT R22, RZ, 0x7610, R22 ;  /* 0x00007610ff167816 */ /* 0x000fe20000000016 */
[----:B------:R1:W2:Y:S01]  /*03b0*/  @P1 LDG.E.U16 R7, desc[UR4][R16.64] ;  /* 0x0000000410071981 */ /* 0x0002a2000c1e1500 */
[----:B------:R-:W-:Y:S02]  /*03c0*/  @P0 LEA.HI.X R21, R19, R13, R8, 0x1, P5 ;  /* 0x0000000d13150211 */ /* 0x000fe400028f0c08 */
[----:B------:R-:W-:-:S03]  /*03d0*/  PRMT R24, RZ, 0x7610, R24 ;  /* 0x00007610ff187816 */ /* 0x000fc60000000018 */
[----:B------:R3:W4:Y:S01]  /*03e0*/  @P0 LDG.E.U16 R22, desc[UR4][R20.64] ;  /* 0x0000000414160981 */ /* 0x000722000c1e1500 */
[----:B-1----:R-:W-:-:S04]  /*03f0*/  @P4 LEA R16, P3, R29, R12, 0x1 ;  /* 0x0000000c1d104211 */ /* 0x002fc800078608ff */
[-C--:B------:R-:W-:Y:S02]  /*0400*/  @P4 LEA.HI.X R17, R29, R13.reuse, R27, 0x1, P3 ;  /* 0x0000000d1d114211 */ /* 0x080fe400018f0c1b */
[C---:B---3--:R-:W-:Y:S02]  /*0410*/  @P2 LEA R20, P3, R25.reuse, R12, 0x1 ;  /* 0x0000000c19142211 */ /* 0x048fe400078608ff */
[----:B------:R-:W-:Y:S01]  /*0420*/  PRMT R26, RZ, 0x7610, R26 ;  /* 0x00007610ff1a7816 */ /* 0x000fe2000000001a */
[----:B------:R1:W3:Y:S01]  /*0430*/  @P4 LDG.E.U16 R24, desc[UR4][R16.64] ;  /* 0x0000000410184981 */ /* 0x0002e2000c1e1500 */
[----:B------:R-:W-:-:S05]  /*0440*/  @P2 LEA.HI.X R21, R25, R13, R23, 0x1, P3 ;  /* 0x0000000d19152211 */ /* 0x000fca00018f0c17 */
[----:B------:R5:W3:Y:S01]  /*0450*/  @P2 LDG.E.U16 R26, desc[UR4][R20.64] ;  /* 0x00000004141a2981 */ /* 0x000ae2000c1e1500 */
[----:B-1----:R-:W-:-:S04]  /*0460*/  @P1 LEA R16, P5, R9, R14, 0x1 ;  /* 0x0000000e09101211 */ /* 0x002fc800078a08ff */
[----:B------:R-:W-:Y:S02]  /*0470*/  @P1 LEA.HI.X R17, R9, R15, R6, 0x1, P5 ;  /* 0x0000000f09111211 */ /* 0x000fe400028f0c06 */
[-C--:B------:R-:W-:Y:S02]  /*0480*/  @P4 LEA R6, P5, R29, R14.reuse, 0x1 ;  /* 0x0000000e1d064211 */ /* 0x080fe400078a08ff */
[----:B------:R-:W-:-:S04]  /*0490*/  @P0 LEA R18, P3, R19, R14, 0x1 ;  /* 0x0000000e13120211 */ /* 0x000fc800078608ff */
[----:B------:R-:W-:Y:S02]  /*04a0*/  @P0 LEA.HI.X R19, R19, R15, R8, 0x1, P3 ;  /* 0x0000000f13130211 */ /* 0x000fe400018f0c08 */
[----:B------:R-:W-:Y:S01]  /*04b0*/  @P2 LEA R8, P3, R25, R14, 0x1 ;  /* 0x0000000e19082211 */ /* 0x000fe200078608ff */
[----:B------:R-:W-:-:S04]  /*04c0*/  IMAD.WIDE.U32 R10, R5, 0x4, R10 ;  /* 0x00000004050a7825 */ /* 0x000fc800078e000a */
[----:B--2---:R-:W-:-:S04]  /*04d0*/  IMAD.U32 R7, R7, 0x10000, RZ ;  /* 0x0001000007077824 */ /* 0x004fc800078e00ff */
[----:B0-----:R-:W-:Y:S01]  /*04e0*/  FADD.FTZ R9, -R0, R7 ;  /* 0x0000000700097221 */ /* 0x001fe20000010100 */
[----:B------:R-:W-:Y:S01]  /*04f0*/  @P4 LEA.HI.X R7, R29, R15, R27, 0x1, P5 ;  /* 0x0000000f1d074211 */ /* 0x000fe200028f0c1b */
[----:B----4-:R-:W-:-:S04]  /*0500*/  IMAD.U32 R22, R22, 0x10000, RZ ;  /* 0x0001000016167824 */ /* 0x010fc800078e00ff */
[----:B------:R-:W-:Y:S01]  /*0510*/  FADD.FTZ R22, -R0, R22 ;  /* 0x0000001600167221 */ /* 0x000fe20000010100 */
[----:B-----5:R-:W-:Y:S01]  /*0520*/  F2FP.BF16.F32.PACK_AB R20, RZ, R9 ;  /* 0x00000009ff14723e */ /* 0x020fe200000010ff */
[----:B---3--:R-:W-:Y:S02]  /*0530*/  IMAD.U32 R27, R24, 0x10000, RZ ;  /* 0x00010000181b7824 */ /* 0x008fe400078e00ff */
[----:B------:R-:W-:Y:S02]  /*0540*/  IMAD.U32 R21, R26, 0x10000, RZ ;  /* 0x000100001a157824 */ /* 0x000fe400078e00ff */
[C---:B------:R-:W-:Y:S02]  /*0550*/  FADD.FTZ R27, -R0.reuse, R27 ;  /* 0x0000001b001b7221 */ /* 0x040fe40000010100 */
[----:B------:R-:W-:Y:S01]  /*0560*/  FADD.FTZ R21, -R0, R21 ;  /* 0x0000001500157221 */ /* 0x000fe20000010100 */
[----:B------:R-:W-:Y:S02]  /*0570*/  F2FP.BF16.F32.PACK_AB R22, RZ, R22 ;  /* 0x00000016ff16723e */ /* 0x000fe400000010ff */
[----:B------:R-:W-:-:S02]  /*0580*/  F2FP.BF16.F32.PACK_AB R27, RZ, R27 ;  /* 0x0000001bff1b723e */ /* 0x000fc400000010ff */
[----:B------:R-:W-:Y:S02]  /*0590*/  @P2 LEA.HI.X R9, R25, R15, R23, 0x1, P3 ;  /* 0x0000000f19092211 */ /* 0x000fe400018f0c17 */
[----:B------:R-:W-:Y:S01]  /*05a0*/  F2FP.BF16.F32.PACK_AB R21, RZ, R21 ;  /* 0x00000015ff15723e */ /* 0x000fe200000010ff */
[----:B------:R3:W-:Y:S01]  /*05b0*/  @P1 STG.E.U16 desc[UR4][R16.64], R20 ;  /* 0x0000001410001986 */ /* 0x0007e2000c101504 */
[----:B------:R-:W-:-:S03]  /*05c0*/  ISETP.LT.U32.AND P1, PT, R10, R2, PT ;  /* 0x000000020a00720c */ /* 0x000fc60003f21070 */
[----:B------:R3:W-:Y:S01]  /*05d0*/  @P0 STG.E.U16 desc[UR4][R18.64], R22 ;  /* 0x0000001612000986 */ /* 0x0007e2000c101504 */
[----:B------:R-:W-:-:S03]  /*05e0*/  ISETP.GE.U32.AND P0, PT, R10, 0x10000, PT ;  /* 0x000100000a00780c */ /* 0x000fc60003f06070 */
[----:B------:R3:W-:Y:S04]  /*05f0*/  @P4 STG.E.U16 desc[UR4][R6.64], R27 ;  /* 0x0000001b06004986 */ /* 0x0007e8000c101504 */
[----:B------:R3:W-:Y:S01]  /*0600*/  @P2 STG.E.U16 desc[UR4][R8.64], R21 ;  /* 0x0000001508002986 */ /* 0x0007e2000c101504 */
[C---:B------:R-:W-:Y:S02]  /*0610*/  ISETP.GE.U32.AND.EX P0, PT, R11.reuse, RZ, PT, P0 ;  /* 0x000000ff0b00720c */ /* 0x040fe40003f06100 */
[----:B------:R-:W-:-:S13]  /*0620*/  ISETP.LT.AND.EX P1, PT, R11, R3, PT, P1 ;  /* 0x000000030b00720c */ /* 0x000fda0003f21310 */
[----:B---3--:R-:W-:Y:S05]  /*0630*/  @!P0 BRA P1, `(.L_x_145) ;  /* 0xfffffff800e48947 */ /* 0x008fea000083ffff */
[----:B------:R-:W-:Y:S05]  /*0640*/  EXIT ;  /* 0x000000000000794d */ /* 0x000fea0003800000 */
.L_x_144:
        /* <DEDUP_REMOVED lines=8> */
.L_x_146:
        /* <DEDUP_REMOVED lines=10> */
[----:B------:R-:W-:Y:S01]  /*0770*/  IADD3 R4, P0, R14, R21, RZ ;  /* 0x000000150e047210 */ /* 0x000fe20007f1e0ff */
[----:B------:R-:W-:Y:S02]  /*0780*/  IMAD.U32 R5, R5, 0x10000, RZ ;  /* 0x0001000005057824 */ /* 0x000fe400078e00ff */
[C---:B0-----:R-:W-:Y:S01]  /*0790*/  FADD.FTZ R11, -R0.reuse, R11 ;  /* 0x0000000b000b7221 */ /* 0x041fe20000010100 */
[C---:B------:R-:W-:Y:S01]  /*07a0*/  FADD.FTZ R10, -R0.reuse, R17 ;  /* 0x00000011000a7221 */ /* 0x040fe20000010100 */
[C---:B------:R-:W-:Y:S01]  /*07b0*/  FADD.FTZ R19, -R0.reuse, R19 ;  /* 0x0000001300137221 */ /* 0x040fe20000010100 */
[----:B------:R-:W-:Y:S01]  /*07c0*/  FADD.FTZ R8, -R0, R5 ;  /* 0x0000000500087221 */ /* 0x000fe20000010100 */
[----:B------:R-:W-:Y:S01]  /*07d0*/  IMAD.X R5, R15, 0x1, R23, P0 ;  /* 0x000000010f057824 */ /* 0x000fe200000e0617 */
[----:B------:R-:W-:-:S02]  /*07e0*/  IADD3 R7, P0, R7, UR6, RZ ;  /* 0x0000000607077c10 */ /* 0x000fc4000ff1e0ff */
[----:B------:R-:W-:Y:S02]  /*07f0*/  F2FP.BF16.F32.PACK_AB R10, R10, R11 ;  /* 0x0000000b0a0a723e */ /* 0x000fe400000010ff */
[----:B------:R-:W-:Y:S01]  /*0800*/  F2FP.BF16.F32.PACK_AB R11, R8, R19 ;  /* 0x00000013080b723e */ /* 0x000fe200000010ff */
[C---:B------:R-:W-:Y:S01]  /*0810*/  IMAD.SHL.U32 R9, R7.reuse, 0x4, RZ ;  /* 0x0000000407097824 */ /* 0x040fe200078e00ff */
[----:B------:R-:W-:Y:S01]  /*0820*/  ISETP.LT.U32.AND P1, PT, R7, 0x4000, PT ;  /* 0x000040000700780c */ /* 0x000fe20003f21070 */
[----:B------:R-:W-:Y:S02]  /*0830*/  IMAD.X R6, RZ, RZ, R6, P0 ;  /* 0x000000ffff067224 */ /* 0x000fe400000e0606 */
[----:B------:R1:W-:Y:S01]  /*0840*/  STG.E.64 desc[UR4][R4.64], R10 ;  /* 0x0000000a04007986 */ /* 0x0003e2000c101b04 */
[----:B------:R-:W-:Y:S02]  /*0850*/  ISETP.GE.U32.AND P0, PT, R9, R2, PT ;  /* 0x000000020900720c */ /* 0x000fe40003f06070 */
[----:B------:R-:W-:-:S02]  /*0860*/  SHF.L.U64.HI R8, R7, 0x2, R6 ;  /* 0x0000000207087819 */ /* 0x000fc40000010206 */
[----:B------:R-:W-:Y:S02]  /*0870*/  ISETP.LT.U32.AND.EX P1, PT, R6, RZ, PT, P1 ;  /* 0x000000ff0600720c */ /* 0x000fe40003f21110 */
[----:B------:R-:W-:-:S13]  /*0880*/  ISETP.GE.AND.EX P0, PT, R8, R3, PT, P0 ;  /* 0x000000030800720c */ /* 0x000fda0003f06300 */
[----:B-1----:R-:W-:Y:S05]  /*0890*/  @!P0 BRA P1, `(.L_x_146) ;  /* 0xfffffffc008c8947 */ /* 0x002fea000083ffff */
[----:B------:R-:W-:Y:S05]  /*08a0*/  EXIT ;  /* 0x000000000000794d */ /* 0x000fea0003800000 */
.L_x_147:
        /* <DEDUP_REMOVED lines=13> */
.L_x_3962:


//--------------------- .text._ZN2at6native61_GLOBAL__N__44eb8e94_28_ForeachBinaryOpScalarList_cu_dda10a6925multi_tensor_apply_kernelINS1_28TensorListScalarListMetadataIfLi2EEENS1_25BinaryOpScalarListFunctorIN3c104HalfELi2ELi1ELi1EEEJSt5minusIfEEEEvT_T0_DpT1_ --------------------------
	.section	.text._ZN2at6native61_GLOBAL__N__44eb8e94_28_ForeachBinaryOpScalarList_cu_dda10a6925multi_tensor_apply_kernelINS1_28TensorListScalarListMetadataIfLi2EEENS1_25BinaryOpScalarListFunctorIN3c104HalfELi2ELi1ELi1EEEJSt5minusIfEEEEvT_T0_DpT1_,"ax",@progbits
	.align	128
.text._ZN2at6native61_GLOBAL__N__44eb8e94_28_ForeachBinaryOpScalarList_cu_dda10a6925multi_tensor_apply_kernelINS1_28TensorListScalarListMetadataIfLi2EEENS1_25BinaryOpScalarListFunctorIN3c104HalfELi2ELi1ELi1EEEJSt5minusIfEEEEvT_T0_DpT1_:
        .type           _ZN2at6native61_GLOBAL__N__44eb8e94_28_ForeachBinaryOpScalarList_cu_dda10a6925multi_tensor_apply_kernelINS1_28TensorListScalarListMetadataIfLi2EEENS1_25BinaryOpScalarListFunctorIN3c104HalfELi2ELi1ELi1EEEJSt5minusIfEEEEvT_T0_DpT1_,@function
        .size           _ZN2at6native61_GLOBAL__N__44eb8e94_28_ForeachBinaryOpScalarList_cu_dda10a6925multi_tensor_apply_kernelINS1_28TensorListScalarListMetadataIfLi2EEENS1_25BinaryOpScalarListFunctorIN3c104HalfELi2ELi1ELi1EEEJSt5minusIfEEEEvT_T0_DpT1_,(.L_x_3963 - _ZN2at6native61_GLOBAL__N__44eb8e94_28_ForeachBinaryOpScalarList_cu_dda10a6925multi_tensor_apply_kernelINS1_28TensorListScalarListMetadataIfLi2EEENS1_25BinaryOpScalarListFunctorIN3c104HalfELi2ELi1ELi1EEEJSt5minusIfEEEEvT_T0_DpT1_)
        .other          _ZN2at6native61_GLOBAL__N__44eb8e94_28_ForeachBinaryOpScalarList_cu_dda10a6925multi_tensor_apply_kernelINS1_28TensorListScalarListMetadataIfLi2EEENS1_25BinaryOpScalarListFunctorIN3c104HalfELi2ELi1ELi1EEEJSt5minusIfEEEEvT_T0_DpT1_,@"STO_CUDA_ENTRY STV_DEFAULT"
_ZN2at6native61_GLOBAL__N__44eb8e94_28_ForeachBinaryOpScalarList_cu_dda10a6925multi_tensor_apply_kernelINS1_28TensorListScalarListMetadataIfLi2EEENS1_25BinaryOpScalarListFunctorIN3c104HalfELi2ELi1ELi1EEEJSt5minusIfEEEEvT_T0_DpT1_:
        /* <DEDUP_REMOVED lines=29> */
.L_x_149:
        /* <DEDUP_REMOVED lines=40> */
[----:B------:R-:W5:Y:S01]  /*0450*/  @P2 LDG.E.U16 R26, desc[UR4][R20.64] ;  /* 0x00000004141a2981 */ /* 0x000f62000c1e1500 */
[----:B-1----:R-:W-:-:S04]  /*0460*/  @P1 LEA R16, P5, R9, R14, 0x1 ;  /* 0x0000000e09101211 */ /* 0x002fc800078a08ff */
[----:B------:R-:W-:Y:S02]  /*0470*/  @P1 LEA.HI.X R17, R9, R15, R6, 0x1, P5 ;  /* 0x0000000f09111211 */ /* 0x000fe400028f0c06 */
[-C--:B------:R-:W-:Y:S02]  /*0480*/  @P4 LEA R6, P5, R29, R14.reuse, 0x1 ;  /* 0x0000000e1d064211 */ /* 0x080fe400078a08ff */
[----:B------:R-:W-:-:S04]  /*0490*/  @P0 LEA R18, P3, R19, R14, 0x1 ;  /* 0x0000000e13120211 */ /* 0x000fc800078608ff */
[----:B------:R-:W-:Y:S02]  /*04a0*/  @P0 LEA.HI.X R19, R19, R15, R8, 0x1, P3 ;  /* 0x0000000f13130211 */ /* 0x000fe400018f0c08 */
[----:B------:R-:W-:Y:S01]  /*04b0*/  @P2 LEA R8, P3, R25, R14, 0x1 ;  /* 0x0000000e19082211 */ /* 0x000fe200078608ff */
[----:B------:R-:W-:-:S04]  /*04c0*/  IMAD.WIDE.U32 R10, R5, 0x4, R10 ;  /* 0x00000004050a7825 */ /* 0x000fc800078e000a */
[----:B--2---:R-:W-:-:S05]  /*04d0*/  HADD2.F32 R7, -RZ, R7.H0_H0 ;  /* 0x20000007ff077230 */ /* 0x004fca0000004100 */
[----:B0-----:R-:W-:Y:S01]  /*04e0*/  FADD.FTZ R9, -R0, R7 ;  /* 0x0000000700097221 */ /* 0x001fe20000010100 */
[----:B----4-:R-:W-:Y:S01]  /*04f0*/  HADD2.F32 R22, -RZ, R22.H0_H0 ;  /* 0x20000016ff167230 */ /* 0x010fe20000004100 */
[----:B------:R-:W-:-:S04]  /*0500*/  @P4 LEA.HI.X R7, R29, R15, R27, 0x1, P5 ;  /* 0x0000000f1d074211 */ /* 0x000fc800028f0c1b */
[----:B------:R-:W-:Y:S01]  /*0510*/  FADD.FTZ R22, -R0, R22 ;  /* 0x0000001600167221 */ /* 0x000fe20000010100 */
[----:B---3--:R-:W-:Y:S02]  /*0520*/  HADD2.F32 R27, -RZ, R24.H0_H0 ;  /* 0x20000018ff1b7230 */ /* 0x008fe40000004100 */
[----:B-----5:R-:W-:-:S03]  /*0530*/  HADD2.F32 R21, -RZ, R26.H0_H0 ;  /* 0x2000001aff157230 */ /* 0x020fc60000004100 */
[C---:B------:R-:W-:Y:S01]  /*0540*/  FADD.FTZ R27, -R0.reuse, R27 ;  /* 0x0000001b001b7221 */ /* 0x040fe20000010100 */
[----:B------:R-:W-:Y:S01]  /*0550*/  F2FP.F16.F32.PACK_AB R20, RZ, R9 ;  /* 0x00000009ff14723e */ /* 0x000fe200000000ff */
[----:B------:R-:W-:Y:S01]  /*0560*/  FADD.FTZ R21, -R0, R21 ;  /* 0x0000001500157221 */ /* 0x000fe20000010100 */
[----:B------:R-:W-:Y:S02]  /*0570*/  F2FP.F16.F32.PACK_AB R22, RZ, R22 ;  /* 0x00000016ff16723e */ /* 0x000fe400000000ff */
[----:B------:R-:W-:Y:S02]  /*0580*/  F2FP.F16.F32.PACK_AB R27, RZ, R27 ;  /* 0x0000001bff1b723e */ /* 0x000fe400000000ff */
[----:B------:R-:W-:Y:S02]  /*0590*/  @P2 LEA.HI.X R9, R25, R15, R23, 0x1, P3 ;  /* 0x0000000f19092211 */ /* 0x000fe400018f0c17 */
[----:B------:R-:W-:Y:S01]  /*05a0*/  F2FP.F16.F32.PACK_AB R21, RZ, R21 ;  /* 0x00000015ff15723e */ /* 0x000fe200000000ff */
        /* <DEDUP_REMOVED lines=10> */
.L_x_148:
        /* <DEDUP_REMOVED lines=8> */
.L_x_150:
[C---:B------:R-:W-:Y:S01]  /*06d0*/  IMAD.SHL.U32 R19, R16.reuse, 0x8, RZ ;  /* 0x0000000810137824 */ /* 0x040fe200078e00ff */
[----:B------:R-:W-:-:S04]  /*06e0*/  SHF.L.U64.HI R21, R16, 0x3, R23 ;  /* 0x0000000310157819 */ /* 0x000fc80000010217 */
[----:B------:R-:W-:-:S05]  /*06f0*/  IADD3 R6, P0, R12, R19, RZ ;  /* 0x000000130c067210 */ /* 0x000fca0007f1e0ff */
[----:B------:R-:W-:-:S06]  /*0700*/  IMAD.X R7, R13, 0x1, R21, P0 ;  /* 0x000000010d077824 */ /* 0x000fcc00000e0615 */
[----:B------:R-:W2:Y:S01]  /*0710*/  LDG.E.64 R6, desc[UR4][R6.64] ;  /* 0x0000000406067981 */ /* 0x000ea2000c1e1b00 */
[----:B------:R-:W-:Y:S01]  /*0720*/  IADD3 R4, P0, R14, R19, RZ ;  /* 0x000000130e047210 */ /* 0x000fe20007f1e0ff */
[--C-:B--2---:R-:W-:Y:S02]  /*0730*/  HADD2.F32 R5, -RZ, R6.reuse.H0_H0 ;  /* 0x20000006ff057230 */ /* 0x104fe40000004100 */
[----:B------:R-:W-:Y:S02]  /*0740*/  HADD2.F32 R9, -RZ, R6.H1_H1 ;  /* 0x30000006ff097230 */ /* 0x000fe40000004100 */
[--C-:B------:R-:W-:Y:S02]  /*0750*/  HADD2.F32 R11, -RZ, R7.reuse.H0_H0 ;  /* 0x20000007ff0b7230 */ /* 0x100fe40000004100 */
[C---:B0-----:R-:W-:Y:S01]  /*0760*/  FADD.FTZ R5, -R0.reuse, R5 ;  /* 0x0000000500057221 */ /* 0x041fe20000010100 */
[----:B------:R-:W-:Y:S02]  /*0770*/  HADD2.F32 R17, -RZ, R7.H1_H1 ;  /* 0x30000007ff117230 */ /* 0x000fe40000004100 */
[C---:B------:R-:W-:Y:S01]  /*0780*/  FADD.FTZ R8, -R0.reuse, R9 ;  /* 0x0000000900087221 */ /* 0x040fe20000010100 */
[----:B------:R-:W-:-:S02]  /*0790*/  FADD.FTZ R11, -R0, R11 ;  /* 0x0000000b000b7221 */ /* 0x000fc40000010100 */
[----:B------:R-:W-:Y:S02]  /*07a0*/  FADD.FTZ R10, -R0, R17 ;  /* 0x00000011000a7221 */ /* 0x000fe40000010100 */
[----:B------:R-:W-:Y:S01]  /*07b0*/  F2FP.F16.F32.PACK_AB R8, R8, R5 ;  /* 0x000000050808723e */ /* 0x000fe200000000ff */
[----:B------:R-:W-:Y:S01]  /*07c0*/  IMAD.X R5, R15, 0x1, R21, P0 ;  /* 0x000000010f057824 */ /* 0x000fe200000e0615 */
[----:B------:R-:W-:Y:S02]  /*07d0*/  IADD3 R16, P0, R16, UR6, RZ ;  /* 0x0000000610107c10 */ /* 0x000fe4000ff1e0ff */
[----:B------:R-:W-:Y:S02]  /*07e0*/  F2FP.F16.F32.PACK_AB R9, R10, R11 ;  /* 0x0000000b0a09723e */ /* 0x000fe400000000ff */
[C---:B------:R-:W-:Y:S01]  /*07f0*/  ISETP.LT.U32.AND P1, PT, R16.reuse, 0x4000, PT ;  /* 0x000040001000780c */ /* 0x040fe20003f21070 */
[----:B------:R-:W-:Y:S02]  /*0800*/  IMAD.SHL.U32 R7, R16, 0x4, RZ ;  /* 0x0000000410077824 */ /* 0x000fe400078e00ff */
[----:B------:R-:W-:Y:S01]  /*0810*/  IMAD.X R23, RZ, RZ, R23, P0 ;  /* 0x000000ffff177224 */ /* 0x000fe200000e0617 */
[----:B------:R1:W-:Y:S02]  /*0820*/  STG.E.64 desc[UR4][R4.64], R8 ;  /* 0x0000000804007986 */ /* 0x0003e4000c101b04 */
[----:B------:R-:W-:-:S02]  /*0830*/  ISETP.GE.U32.AND P0, PT, R7, R2, PT ;  /* 0x000000020700720c */ /* 0x000fc40003f06070 */
[----:B------:R-:W-:Y:S02]  /*0840*/  SHF.L.U64.HI R6, R16, 0x2, R23 ;  /* 0x0000000210067819 */ /* 0x000fe40000010217 */
[----:B------:R-:W-:Y:S02]  /*0850*/  ISETP.LT.U32.AND.EX P1, PT, R23, RZ, PT, P1 ;  /* 0x000000ff1700720c */ /* 0x000fe40003f21110 */
[----:B------:R-:W-:-:S13]  /*0860*/  ISETP.GE.AND.EX P0, PT, R6, R3, PT, P0 ;  /* 0x000000030600720c */ /* 0x000fda0003f06300 */
[----:B-1----:R-:W-:Y:S05]  /*0870*/  @!P0 BRA P1, `(.L_x_150) ;  /* 0xfffffffc00948947 */ /* 0x002fea000083ffff */
[----:B------:R-:W-:Y:S05]  /*0880*/  EXIT ;  /* 0x000000000000794d */ /* 0x000fea0003800000 */
.L_x_151:
        /* <DEDUP_REMOVED lines=15> */
.L_x_3963:


//--------------------- .text._ZN2at6native61_GLOBAL__N__44eb8e94_28_ForeachBinaryOpScalarList_cu_dda10a6925multi_tensor_apply_kernelINS1_28TensorListScalarListMetadataIbLi2EEENS1_25BinaryOpScalarListFunctorIbLi2ELi1ELi1EEEJSt5minusIbEEEEvT_T0_DpT1_ --------------------------
	.section	.text._ZN2at6native61_GLOBAL__N__44eb8e94_28_ForeachBinaryOpScalarList_cu_dda10a6925multi_tensor_apply_kernelINS1_28TensorListScalarListMetadataIbLi2EEENS1_25BinaryOpScalarListFunctorIbLi2ELi1ELi1EEEJSt5minusIbEEEEvT_T0_DpT1_,"ax",@progbits
	.align	128
.text._ZN2at6native61_GLOBAL__N__44eb8e94_28_ForeachBinaryOpScalarList_cu_dda10a6925multi_tensor_apply_kernelINS1_28TensorListScalarListMetadataIbLi2EEENS1_25BinaryOpScalarListFunctorIbLi2ELi1ELi1EEEJSt5minusIbEEEEvT_T0_DpT1_:
        .type           _ZN2at6native61_GLOBAL__N__44eb8e94_28_ForeachBinaryOpScalarList_cu_dda10a6925multi_tensor_apply_kernelINS1_28TensorListScalarListMetadataIbLi2EEENS1_25BinaryOpScalarListFunctorIbLi2ELi1ELi1EEEJSt5minusIbEEEEvT_T0_DpT1_,@function
        .size           _ZN2at6native61_GLOBAL__N__44eb8e94_28_ForeachBinaryOpScalarList_cu_dda10a6925multi_tensor_apply_kernelINS1_28TensorListScalarListMetadataIbLi2EEENS1_25BinaryOpScalarListFunctorIbLi2ELi1ELi1EEEJSt5minusIbEEEEvT_T0_DpT1_,(.L_x_3964 - _ZN2at6native61_GLOBAL__N__44eb8e94_28_ForeachBinaryOpScalarList_cu_dda10a6925multi_tensor_apply_kernelINS1_28TensorListScalarListMetadataIbLi2EEENS1_25BinaryOpScalarListFunctorIbLi2ELi1ELi1EEEJSt5minusIbEEEEvT_T0_DpT1_)
        .other          _ZN2at6native61_GLOBAL__N__44eb8e94_28_ForeachBinaryOpScalarList_cu_dda10a6925multi_tensor_apply_kernelINS1_28TensorListScalarListMetadataIbLi2EEENS1_25BinaryOpScalarListFunctorIbLi2ELi1ELi1EEEJSt5minusIbEEEEvT_T0_DpT1_,@"STO_CUDA_ENTRY STV_DEFAULT"
_ZN2at6native61_GLOBAL__N__44eb8e94_28_ForeachBinaryOpScalarList_cu_dda10a6925multi_tensor_apply_kernelINS1_28TensorListScalarListMetadataIbLi2EEENS1_25BinaryOpScalarListFunctorIbLi2ELi1ELi1EEEJSt5minusIbEEEEvT_T0_DpT1_:
        /* <DEDUP_REMOVED lines=16> */
[----:B-1----:R-:W-:-:S05]  /*0100*/  IADD3 R11, P2, R2, R14, RZ ;  /* 0x0000000e020b7210 */ /* 0x002fca0007f5e0ff */
[----:B------:R-:W-:Y:S01]  /*0110*/  IMAD.X R14, R3, 0x1, R15, P2 ;  /* 0x00000001030e7824 */ /* 0x000fe200010e060f */
[----:B--2---:R-:W-:-:S04]  /*0120*/  IADD3 R12, P3, -R2, R6, RZ ;  /* 0x00000006020c7210 */ /* 0x004fc80007f7e1ff */
        /* <DEDUP_REMOVED lines=10> */
.L_x_153:
[----:B-1----:R-:W-:Y:S01]  /*01d0*/  IADD3 R28, P0, R16, R18, RZ ;  /* 0x00000012101c7210 */ /* 0x002fe20007f1e0ff */
[C---:B--2---:R-:W-:Y:S01]  /*01e0*/  IMAD R21, R17.reuse, 0x3, RZ ;  /* 0x0000000311157824 */ /* 0x044fe200078e02ff */
[----:B------:R-:W-:Y:S02]  /*01f0*/  PRMT R29, RZ, 0x7610, R29 ;  /* 0x00007610ff1d7816 */ /* 0x000fe4000000001d */
[C---:B------:R-:W-:Y:S01]  /*0200*/  ISETP.GE.U32.AND P2, PT, R28.reuse, 0x10000, PT ;  /* 0x000100001c00780c */ /* 0x040fe20003f46070 */
[----:B------:R-:W-:Y:S01]  /*0210*/  IMAD.X R26, RZ, RZ, R19, P0 ;  /* 0x000000ffff1a7224 */ /* 0x000fe200000e0613 */
[C---:B------:R-:W-:Y:S02]  /*0220*/  IADD3 R25, P1, R17.reuse, R28, RZ ;  /* 0x0000001c11197210 */ /* 0x040fe40007f3e0ff */
        /* <DEDUP_REMOVED lines=9> */
[----:B------:R-:W-:Y:S02]  /*02c0*/  IADD3 R21, P4, R21, R28, RZ ;  /* 0x0000001c15157210 */ /* 0x000fe40007f9e0ff */
[----:B------:R-:W-:-:S02]  /*02d0*/  ISETP.GE.U32.AND P0, PT, R23, 0x10000, PT ;  /* 0x000100001700780c */ /* 0x000fc40003f06070 */
[-C--:B------:R-:W-:Y:S01]  /*02e0*/  ISETP.LT.AND.EX P3, PT, R24, R15.reuse, !P3, P1 ;  /* 0x0000000f1800720c */ /* 0x080fe20005f61310 */
[----:B------:R-:W-:Y:S01]  /*02f0*/  IMAD.X R22, RZ, RZ, R26, P4 ;  /* 0x000000ffff167224 */ /* 0x000fe200020e061a */
[----:B------:R-:W-:Y:S02]  /*0300*/  ISETP.LT.U32.AND P1, PT, R23, R12, PT ;  /* 0x0000000c1700720c */ /* 0x000fe40003f21070 */
[C---:B------:R-:W-:Y:S02]  /*0310*/  ISETP.GE.U32.AND.EX P6, PT, R20.reuse, RZ, PT, P0 ;  /* 0x000000ff1400720c */ /* 0x040fe40003fc6100 */
[----:B------:R-:W-:Y:S02]  /*0320*/  ISETP.GE.U32.AND P0, PT, R21, 0x10000, PT ;  /* 0x000100001500780c */ /* 0x000fe40003f06070 */
[----:B------:R-:W-:Y:S02]  /*0330*/  ISETP.LT.AND.EX P1, PT, R20, R15, !P6, P1 ;  /* 0x0000000f1400720c */ /* 0x000fe40007721310 */
[----:B------:R-:W-:-:S02]  /*0340*/  @P2 IADD3 R6, P5, R28, R10, RZ ;  /* 0x0000000a1c062210 */ /* 0x000fc40007fbe0ff */
[----:B------:R-:W-:Y:S02]  /*0350*/  ISETP.LT.U32.AND P4, PT, R21, R12, PT ;  /* 0x0000000c1500720c */ /* 0x000fe40003f81070 */
[----:B------:R-:W-:Y:S01]  /*0360*/  ISETP.GE.U32.AND.EX P0, PT, R22, RZ, PT, P0 ;  /* 0x000000ff1600720c */ /* 0x000fe20003f06100 */
[--C-:B------:R-:W-:Y:S01]  /*0370*/  @P2 IMAD.X R7, R26, 0x1, R13.reuse, P5 ;  /* 0x000000011a072824 */ /* 0x100fe200028e060d */
[-C--:B------:R-:W-:Y:S02]  /*0380*/  @P3 IADD3 R2, P5, R25, R10.reuse, RZ ;  /* 0x0000000a19023210 */ /* 0x080fe40007fbe0ff */
[----:B------:R-:W-:Y:S02]  /*0390*/  ISETP.LT.AND.EX P0, PT, R22, R15, !P0, P4 ;  /* 0x0000000f1600720c */ /* 0x000fe40004701340 */
[----:B------:R1:W2:Y:S01]  /*03a0*/  @P2 LDG.E.U8 R29, desc[UR4][R6.64] ;  /* 0x00000004061d2981 */ /* 0x0002a2000c1e1100 */
[----:B------:R-:W-:Y:S01]  /*03b0*/  @P1 IADD3 R4, P4, R23, R10, RZ ;  /* 0x0000000a17041210 */ /* 0x000fe20007f9e0ff */
[----:B------:R-:W-:Y:S01]  /*03c0*/  @P3 IMAD.X R3, R24, 0x1, R13, P5 ;  /* 0x0000000118033824 */ /* 0x000fe200028e060d */
[----:B-1----:R-:W-:-:S03]  /*03d0*/  PRMT R6, RZ, 0x7610, R6 ;  /* 0x00007610ff067816 */ /* 0x002fc60000000006 */
[----:B------:R-:W-:-:S05]  /*03e0*/  @P1 IMAD.X R5, R20, 0x1, R13, P4 ;  /* 0x0000000114051824 */ /* 0x000fca00020e060d */
[----:B------:R-:W-:Y:S01]  /*03f0*/  @P0 IADD3 R8, P4, R21, R10, RZ ;  /* 0x0000000a15080210 */ /* 0x000fe20007f9e0ff */
[----:B------:R1:W3:Y:S01]  /*0400*/  @P3 LDG.E.U8 R6, desc[UR4][R2.64] ;  /* 0x0000000402063981 */ /* 0x0002e2000c1e1100 */
[----:B------:R-:W-:-:S03]  /*0410*/  PRMT R27, RZ, 0x7610, R27 ;  /* 0x00007610ff1b7816 */ /* 0x000fc6000000001b */
[----:B------:R-:W-:-:S03]  /*0420*/  @P0 IMAD.X R9, R22, 0x1, R13, P4 ;  /* 0x0000000116090824 */ /* 0x000fc600020e060d */
[----:B------:R-:W4:Y:S01]  /*0430*/  @P1 LDG.E.U8 R27, desc[UR4][R4.64] ;  /* 0x00000004041b1981 */ /* 0x000f22000c1e1100 */
[----:B-1----:R-:W-:-:S06]  /*0440*/  PRMT R3, RZ, 0x7610, R3 ;  /* 0x00007610ff037816 */ /* 0x002fcc0000000003 */
[----:B------:R1:W5:Y:S01]  /*0450*/  @P0 LDG.E.U8 R3, desc[UR4][R8.64] ;  /* 0x0000000408030981 */ /* 0x000362000c1e1100 */
[----:B------:R-:W-:Y:S01]  /*0460*/  IMAD.WIDE.U32 R18, R17, 0x4, R18 ;  /* 0x0000000411127825 */ /* 0x000fe200078e0012 */
[----:B--2---:R-:W-:-:S04]  /*0470*/  LOP3.LUT P5, RZ, R29, 0xff, RZ, 0xc0, !PT ;  /* 0x000000ff1dff7812 */ /* 0x004fc800078ac0ff */
[----:B0-----:R-:W-:-:S04]  /*0480*/  ISETP.NE.XOR P5, PT, R0, RZ, P5 ;  /* 0x000000ff0000720c */ /* 0x001fc80002fa5a70 */
[----:B------:R-:W-:Y:S02]  /*0490*/  @P2 SEL R29, RZ, 0x1, !P5 ;  /* 0x00000001ff1d2807 */ /* 0x000fe40006800000 */
[-C--:B------:R-:W-:Y:S02]  /*04a0*/  @P3 IADD3 R2, P5, R25, R11.reuse, RZ ;  /* 0x0000000b19023210 */ /* 0x080fe40007fbe0ff */
[----:B---3--:R-:W-:Y:S02]  /*04b0*/  LOP3.LUT P4, RZ, R6, 0xff, RZ, 0xc0, !PT ;  /* 0x000000ff06ff7812 */ /* 0x008fe4000788c0ff */
[----:B------:R-:W-:Y:S02]  /*04c0*/  @P2 IADD3 R6, P6, R28, R11, RZ ;  /* 0x0000000b1c062210 */ /* 0x000fe40007fde0ff */
[----:B------:R-:W-:-:S03]  /*04d0*/  ISETP.NE.XOR P4, PT, R0, RZ, P4 ;  /* 0x000000ff0000720c */ /* 0x000fc60002785a70 */
[--C-:B------:R-:W-:Y:S01]  /*04e0*/  @P2 IMAD.X R7, R26, 0x1, R14.reuse, P6 ;  /* 0x000000011a072824 */ /* 0x100fe200030e060e */
[----:B------:R-:W-:Y:S02]  /*04f0*/  SEL R25, RZ, 0x1, !P4 ;  /* 0x00000001ff197807 */ /* 0x000fe40006000000 */
[----:B----4-:R-:W-:Y:S02]  /*0500*/  LOP3.LUT P4, RZ, R27, 0xff, RZ, 0xc0, !PT ;  /* 0x000000ff1bff7812 */ /* 0x010fe4000788c0ff */
[----:B------:R3:W-:Y:S01]  /*0510*/  @P2 STG.E.U8 desc[UR4][R6.64], R29 ;  /* 0x0000001d06002986 */ /* 0x0007e2000c101104 */
[-C--:B-1----:R-:W-:Y:S02]  /*0520*/  @P0 IADD3 R8, P2, R21, R11.reuse, RZ ;  /* 0x0000000b15080210 */ /* 0x082fe40007f5e0ff */
[----:B------:R-:W-:Y:S02]  /*0530*/  ISETP.NE.XOR P4, PT, R0, RZ, P4 ;  /* 0x000000ff0000720c */ /* 0x000fe40002785a70 */
[----:B-----5:R-:W-:Y:S01]  /*0540*/  LOP3.LUT P6, RZ, R3, 0xff, RZ, 0xc0, !PT ;  /* 0x000000ff03ff7812 */ /* 0x020fe200078cc0ff */
[--C-:B------:R-:W-:Y:S01]  /*0550*/  @P3 IMAD.X R3, R24, 0x1, R14.reuse, P5 ;  /* 0x0000000118033824 */ /* 0x100fe200028e060e */
[----:B------:R-:W-:Y:S01]  /*0560*/  @P1 IADD3 R4, P5, R23, R11, RZ ;  /* 0x0000000b17041210 */ /* 0x000fe20007fbe0ff */
[----:B------:R-:W-:Y:S01]  /*0570*/  @P0 IMAD.X R9, R22, 0x1, R14, P2 ;  /* 0x0000000116090824 */ /* 0x000fe200010e060e */
[----:B------:R-:W-:-:S02]  /*0580*/  ISETP.NE.XOR P6, PT, R0, RZ, P6 ;  /* 0x000000ff0000720c */ /* 0x000fc400037c5a70 */
[----:B------:R-:W-:Y:S01]  /*0590*/  SEL R23, RZ, 0x1, !P4 ;  /* 0x00000001ff177807 */ /* 0x000fe20006000000 */
[----:B------:R-:W-:Y:S01]  /*05a0*/  @P1 IMAD.X R5, R20, 0x1, R14, P5 ;  /* 0x0000000114051824 */ /* 0x000fe200028e060e */
[----:B------:R-:W-:Y:S01]  /*05b0*/  @P0 SEL R21, RZ, 0x1, !P6 ;  /* 0x00000001ff150807 */ /* 0x000fe20007000000 */
[----:B------:R3:W-:Y:S04]  /*05c0*/  @P3 STG.E.U8 desc[UR4][R2.64], R25 ;  /* 0x0000001902003986 */ /* 0x0007e8000c101104 */
[----:B------:R3:W-:Y:S01]  /*05d0*/  @P1 STG.E.U8 desc[UR4][R4.64], R23 ;  /* 0x0000001704001986 */ /* 0x0007e2000c101104 */
[----:B------:R-:W-:-:S03]  /*05e0*/  ISETP.LT.U32.AND P1, PT, R18, R12, PT ;  /* 0x0000000c1200720c */ /* 0x000fc60003f21070 */
[----:B------:R3:W-:Y:S01]  /*05f0*/  @P0 STG.E.U8 desc[UR4][R8.64], R21 ;  /* 0x0000001508000986 */ /* 0x0007e2000c101104 */
[----:B------:R-:W-:Y:S02]  /*0600*/  ISETP.GE.U32.AND P0, PT, R18, 0x10000, PT ;  /* 0x000100001200780c */ /* 0x000fe40003f06070 */
[C---:B------:R-:W-:Y:S02]  /*0610*/  ISETP.LT.AND.EX P1, PT, R19.reuse, R15, PT, P1 ;  /* 0x0000000f1300720c */ /* 0x040fe40003f21310 */
[----:B------:R-:W-:-:S13]  /*0620*/  ISETP.GE.U32.AND.EX P0, PT, R19, RZ, PT, P0 ;  /* 0x000000ff1300720c */ /* 0x000fda0003f06100 */
[----:B---3--:R-:W-:Y:S05]  /*0630*/  @!P0 BRA P1, `(.L_x_153) ;  /* 0xfffffff800e48947 */ /* 0x008fea000083ffff */
[----:B------:R-:W-:Y:S05]  /*0640*/  EXIT ;  /* 0x000000000000794d */ /* 0x000fea0003800000 */
.L_x_152:
[----:B------:R-:W1:Y:S02]  /*0650*/  S2R R8, SR_TID.X ;  /* 0x0000000000087919 */ /* 0x000e640000002100 */
[----:B-1----:R-:W-:-:S03]  /*0660*/  IMAD.WIDE.U32 R2, R8, 0x4, RZ ;  /* 0x0000000408027825 */ /* 0x002fc600078e00ff */
[----:B------:R-:W-:-:S04]  /*0670*/  ISETP.GE.U32.AND P0, PT, R2, R12, PT ;  /* 0x0000000c0200720c */ /* 0x000fc80003f06070 */
[----:B------:R-:W-:-:S04]  /*0680*/  ISETP.GE.AND.EX P0, PT, R3, R15, PT, P0 ;  /* 0x0000000f0300720c */ /* 0x000fc80003f06300 */
[----:B------:R-:W-:-:S13]  /*0690*/  ISETP.GT.U32.OR P0, PT, R8, 0x3fff, P0 ;  /* 0x00003fff0800780c */ /* 0x000fda0000704470 */
[----:B------:R-:W-:Y:S05]  /*06a0*/  @P0 EXIT ;  /* 0x000000000000094d */ /* 0x000fea0003800000 */
[----:B0-----:R-:W-:Y:S01]  /*06b0*/  ISETP.NE.AND P2, PT, R0, RZ, PT ;  /* 0x000000ff0000720c */ /* 0x001fe20003f45270 */
[----:B------:R-:W-:Y:S01]  /*06c0*/  IMAD.MOV.U32 R9, RZ, RZ, RZ ;  /* 0x000000ffff097224 */ /* 0x000fe200078e00ff */
[----:B------:R-:W-:-:S11]  /*06d0*/  ULDC UR6, c[0x0][0x0] ;  /* 0x0000000000067ab9 */ /* 0x000fd60000000800 */
.L_x_154:
        /* <DEDUP_REMOVED lines=8> */
[----:B------:R-:W-:Y:S02]  /*0760*/  ISETP.NE.XOR P0, PT, R0, RZ, P2 ;  /* 0x000000ff0000720c */ /* 0x000fe40001705a70 */
[----:B------:R-:W-:-:S02]  /*0770*/  ISETP.NE.XOR P1, PT, R4, RZ, P2 ;  /* 0x000000ff0400720c */ /* 0x000fc40001725a70 */
[----:B------:R-:W-:Y:S02]  /*0780*/  ISETP.NE.XOR P3, PT, R5, RZ, P2 ;  /* 0x000000ff0500720c */ /* 0x000fe40001765a70 */
[----:B------:R-:W-:Y:S02]  /*0790*/  PRMT R0, R2, 0x7773, RZ ;  /* 0x0000777302007816 */ /* 0x000fe400000000ff */
[----:B------:R-:W-:Y:S02]  /*07a0*/  SEL R4, RZ, 0x1, !P0 ;  /* 0x00000001ff047807 */ /* 0x000fe40004000000 */
[----:B------:R-:W-:Y:S02]  /*07b0*/  SEL R5, RZ, 0x1, !P1 ;  /* 0x00000001ff057807 */ /* 0x000fe40004800000 */
[----:B------:R-:W-:Y:S02]  /*07c0*/  ISETP.NE.XOR P0, PT, R0, RZ, P2 ;  /* 0x000000ff0000720c */ /* 0x000fe40001705a70 */
[----:B------:R-:W-:-:S02]  /*07d0*/  SEL R0, RZ, 0x1, !P3 ;  /* 0x00000001ff007807 */ /* 0x000fc40005800000 */
[----:B------:R-:W-:Y:S02]  /*07e0*/  PRMT R5, R5, 0x7604, R4 ;  /* 0x0000760405057816 */ /* 0x000fe40000000004 */
[----:B------:R-:W-:Y:S02]  /*07f0*/  IADD3 R2, P1, R6, R11, RZ ;  /* 0x0000000b06027210 */ /* 0x000fe40007f3e0ff */
[----:B------:R-:W-:Y:S02]  /*0800*/  SEL R4, RZ, 0x1, !P0 ;  /* 0x00000001ff047807 */ /* 0x000fe40004000000 */
[----:B------:R-:W-:Y:S01]  /*0810*/  PRMT R5, R0, 0x7054, R5 ;  /* 0x0000705400057816 */ /* 0x000fe20000000005 */
[----:B------:R-:W-:Y:S01]  /*0820*/  IMAD.X R3, R7, 0x1, R14, P1 ;  /* 0x0000000107037824 */ /* 0x000fe200008e060e */
[----:B------:R-:W-:Y:S02]  /*0830*/  IADD3 R8, P0, R8, UR6, RZ ;  /* 0x0000000608087c10 */ /* 0x000fe4000ff1e0ff */
[----:B------:R-:W-:-:S02]  /*0840*/  PRMT R5, R4, 0x654, R5 ;  /* 0x0000065404057816 */ /* 0x000fc40000000005 */
[C---:B------:R-:W-:Y:S01]  /*0850*/  ISETP.LT.U32.AND P1, PT, R8.reuse, 0x4000, PT ;  /* 0x000040000800780c */ /* 0x040fe20003f21070 */
[C---:B------:R-:W-:Y:S02]  /*0860*/  IMAD.SHL.U32 R7, R8.reuse, 0x4, RZ ;  /* 0x0000000408077824 */ /* 0x040fe400078e00ff */
[----:B------:R-:W-:Y:S01]  /*0870*/  IMAD.X R9, RZ, RZ, R9, P0 ;  /* 0x000000ffff097224 */ /* 0x000fe200000e0609 */
[----:B------:R0:W-:Y:S02]  /*0880*/  STG.E desc[UR4][R2.64], R5 ;  /* 0x0000000502007986 */ /* 0x0001e4000c101904 */
[----:B------:R-:W-:Y:S02]  /*0890*/  ISETP.GE.U32.AND P0, PT, R7, R12, PT ;  /* 0x0000000c0700720c */ /* 0x000fe40003f06070 */
[----:B------:R-:W-:Y:S02]  /*08a0*/  SHF.L.U64.HI R0, R8, 0x2, R9 ;  /* 0x0000000208007819 */ /* 0x000fe40000010209 */
[----:B------:R-:W-:-:S02]  /*08b0*/  ISETP.LT.U32.AND.EX P1, PT, R9, RZ, PT, P1 ;  /* 0x000000ff0900720c */ /* 0x000fc40003f21110 */
[----:B------:R-:W-:-:S13]  /*08c0*/  ISETP.GE.AND.EX P0, PT, R0, R15, PT, P0 ;  /* 0x0000000f0000720c */ /* 0x000fda0003f06300 */
[----:B0-----:R-:W-:Y:S05]  /*08d0*/  @!P0 BRA P1, `(.L_x_154) ;  /* 0xfffffffc00808947 */ /* 0x001fea000083ffff */
[----:B------:R-:W-:Y:S05]  /*08e0*/  EXIT ;  /* 0x000000000000794d */ /* 0x000fea0003800000 */
.L_x_155:
        /* <DEDUP_REMOVED lines=9> */
.L_x_3964:


//--------------------- .text._ZN2at6native61_GLOBAL__N__44eb8e94_28_ForeachBinaryOpScalarList_cu_dda10a6925multi_tensor_apply_kernelINS1_28TensorListScalarListMetadataIN3c107complexIfEELi2EEENS1_25BinaryOpScalarListFunctorIS6_Li2ELi1ELi1EEEJSt5minusIS6_EEEEvT_T0_DpT1_ --------------------------
	.section	.text._ZN2at6native61_GLOBAL__N__44eb8e94_28_ForeachBinaryOpScalarList_cu_dda10a6925multi_tensor_apply_kernelINS1_28TensorListScalarListMetadataIN3c107complexIfEELi2EEENS1_25BinaryOpScalarListFunctorIS6_Li2ELi1ELi1EEEJSt5minusIS6_EEEEvT_T0_DpT1_,"ax",@progbits
	.align	128
.text._ZN2at6native61_GLOBAL__N__44eb8e94_28_ForeachBinaryOpScalarList_cu_dda10a6925multi_tensor_apply_kernelINS1_28TensorListScalarListMetadataIN3c107complexIfEELi2EEENS1_25BinaryOpScalarListFunctorIS6_Li2ELi1ELi1EEEJSt5minusIS6_EEEEvT_T0_DpT1_:
        .type           _ZN2at6native61_GLOBAL__N__44eb8e94_28_ForeachBinaryOpScalarList_cu_dda10a6925multi_tensor_apply_kernelINS1_28TensorListScalarListMetadataIN3c107complexIfEELi2EEENS1_25BinaryOpScalarListFunctorIS6_Li2ELi1ELi1EEEJSt5minusIS6_EEEEvT_T0_DpT1_,@function
        .size           _ZN2at6native61_GLOBAL__N__44eb8e94_28_ForeachBinaryOpScalarList_cu_dda10a6925multi_tensor_apply_kernelINS1_28TensorListScalarListMetadataIN3c107complexIfEELi2EEENS1_25BinaryOpScalarListFunctorIS6_Li2ELi1ELi1EEEJSt5minusIS6_EEEEvT_T0_DpT1_,(.L_x_3965 - _ZN2at6native61_GLOBAL__N__44eb8e94_28_ForeachBinaryOpScalarList_cu_dda10a6925multi_tensor_apply_kernelINS1_28TensorListScalarListMetadataIN3c107complexIfEELi2EEENS1_25BinaryOpScalarListFunctorIS6_Li2ELi1ELi1EEEJSt5minusIS6_EEEEvT_T0_DpT1_)
        .other          _ZN2at6native61_GLOBAL__N__44eb8e94_28_ForeachBinaryOpScalarList_cu_dda10a6925multi_tensor_apply_kernelINS1_28TensorListScalarListMetadataIN3c107complexIfEELi2EEENS1_25BinaryOpScalarListFunctorIS6_Li2ELi1ELi1EEEJSt5minusIS6_EEEEvT_T0_DpT1_,@"STO_CUDA_ENTRY STV_DEFAULT"
_ZN2at6native61_GLOBAL__N__44eb8e94_28_ForeachBinaryOpScalarList_cu_dda10a6925multi_tensor_apply_kernelINS1_28TensorListScalarListMetadataIN3c107complexIfEELi2EEENS1_25BinaryOpScalarListFunctorIS6_Li2ELi1ELi1EEEJSt5minusIS6_EEEEvT_T0_DpT1_:
[----:B------:R-:W-:Y:S08]  /*0000*/  LDC R1, c[0x0][0x28] ;  /* 0x00000a00ff017b82 */ /* 0x000ff00000000800 */
[----:B------:R-:W0:Y:S01]  /*0010*/  S2UR UR4, SR_CTAID.X ;  /* 0x00000000000479c3 */ /* 0x000e220000002500 */
[----:B------:R-:W-:Y:S02]  /*0020*/  UMOV UR5, 0x940 ;  /* 0x0000094000057882 */ /* 0x000fe40000000000 */
        /* <DEDUP_REMOVED lines=9> */
[----:B------:R-:W-:Y:S01]  /*00c0*/  ULDC.64 UR10, c[0x0][UR12+0x610] ;  /* 0x000184000c0a7abb */ /* 0x000fe20008000a00 */
[----:B------:R-:W-:Y:S01]  /*00d0*/  ULDC.64 UR12, c[0x0][UR12+0x810] ;  /* 0x000204000c0c7abb */ /* 0x000fe20008000a00 */
[----:B------:R-:W-:Y:S02]  /*00e0*/  UIADD3 UR14, UP1, -UR4, UR10, URZ ;  /* 0x0000000a040e7290 */ /* 0x000fe4000ff3e13f */
[----:B------:R-:W-:-:S04]  /*00f0*/  ULOP3.LUT UR4, UR8, 0x1f, UR6, 0xc8, !UPT ;  /* 0x0000001f08047892 */ /* 0x000fc8000f8ec806 */
[----:B------:R-:W-:Y:S02]  /*0100*/  ULOP3.LUT UP0, URZ, UR4, 0x3, UR14, 0xf8, !UPT ;  /* 0x00000003043f7892 */ /* 0x000fe4000f80f80e */
[----:B------:R-:W-:Y:S02]  /*0110*/  UIADD3.X UR4, ~UR5, UR11, URZ, UP1, !UPT ;  /* 0x0000000b05047290 */ /* 0x000fe40008ffe53f */
[----:B------:R-:W-:Y:S01]  /*0120*/  ULOP3.LUT UP0, URZ, URZ, URZ, URZ, 0xfc, UP0 ;  /* 0x0000003f3f3f7292 */ /* 0x000fe2000800fc3f */
[----:B------:R-:W-:-:S05]  /*0130*/  ULDC.64 UR10, c[0x0][0x208] ;  /* 0x00008200000a7ab9 */ /* 0x000fca0000000a00 */
        /* <DEDUP_REMOVED lines=9> */
.L_x_157:
[----:B0-----:R-:W-:Y:S01]  /*01d0*/  IADD3 R5, P0, R0, R6, RZ ;  /* 0x0000000600057210 */ /* 0x001fe20007f1e0ff */
[C---:B-1----:R-:W-:Y:S01]  /*01e0*/  IMAD R26, R2.reuse, 0x3, RZ ;  /* 0x00000003021a7824 */ /* 0x042fe200078e02ff */
[----:B------:R-:W-:Y:S02]  /*01f0*/  CS2R R8, SRZ ;  /* 0x0000000000087805 */ /* 0x000fe4000001ff00 */
[----:B------:R-:W-:Y:S02]  /*0200*/  CS2R R10, SRZ ;  /* 0x00000000000a7805 */ /* 0x000fe4000001ff00 */
[CC--:B------:R-:W-:Y:S01]  /*0210*/  IADD3 R22, P2, R2.reuse, R5.reuse, RZ ;  /* 0x0000000502167210 */ /* 0x0c0fe20007f5e0ff */
[----:B------:R-:W-:Y:S01]  /*0220*/  IMAD.X R4, RZ, RZ, R7, P0 ;  /* 0x000000ffff047224 */ /* 0x000fe200000e0607 */
[C---:B------:R-:W-:Y:S02]  /*0230*/  ISETP.GE.U32.AND P1, PT, R5.reuse, 0x10000, PT ;  /* 0x000100000500780c */ /* 0x040fe40003f26070 */
[----:B------:R-:W-:Y:S01]  /*0240*/  LEA R28, P5, R2, R5, 0x1 ;  /* 0x00000005021c7211 */ /* 0x000fe200078a08ff */
[----:B------:R-:W-:Y:S01]  /*0250*/  IMAD.X R19, RZ, RZ, R4, P2 ;  /* 0x000000ffff137224 */ /* 0x000fe200010e0604 */
[----:B------:R-:W-:-:S02]  /*0260*/  ISETP.LT.U32.AND P0, PT, R5, UR14, PT ;  /* 0x0000000e05007c0c */ /* 0x000fc4000bf01070 */
[----:B------:R-:W-:Y:S01]  /*0270*/  IADD3 R26, P4, R26, R5, RZ ;  /* 0x000000051a1a7210 */ /* 0x000fe20007f9e0ff */
[--C-:B------:R-:W-:Y:S01]  /*0280*/  IMAD.X R3, RZ, RZ, R4.reuse, P5 ;  /* 0x000000ffff037224 */ /* 0x100fe200028e0604 */
[----:B------:R-:W-:Y:S02]  /*0290*/  ISETP.GE.U32.AND P3, PT, R22, 0x10000, PT ;  /* 0x000100001600780c */ /* 0x000fe40003f66070 */
[----:B------:R-:W-:Y:S01]  /*02a0*/  ISETP.GE.U32.AND.EX P1, PT, R4, RZ, PT, P1 ;  /* 0x000000ff0400720c */ /* 0x000fe20003f26110 */
[----:B------:R-:W-:Y:S01]  /*02b0*/  IMAD.X R23, RZ, RZ, R4, P4 ;  /* 0x000000ffff177224 */ /* 0x000fe200020e0604 */
[----:B------:R-:W-:Y:S02]  /*02c0*/  ISETP.LT.U32.AND P2, PT, R22, UR14, PT ;  /* 0x0000000e16007c0c */ /* 0x000fe4000bf41070 */
[----:B------:R-:W-:Y:S02]  /*02d0*/  ISETP.GE.U32.AND.EX P3, PT, R19, RZ, PT, P3 ;  /* 0x000000ff1300720c */ /* 0x000fe40003f66130 */
[----:B------:R-:W-:-:S02]  /*02e0*/  ISETP.LT.AND.EX P0, PT, R4, UR4, !P1, P0 ;  /* 0x0000000404007c0c */ /* 0x000fc4000cf01300 */
[----:B------:R-:W-:Y:S02]  /*02f0*/  ISETP.GE.U32.AND P1, PT, R28, 0x10000, PT ;  /* 0x000100001c00780c */ /* 0x000fe40003f26070 */
[----:B------:R-:W-:Y:S02]  /*0300*/  ISETP.GE.U32.AND P5, PT, R26, 0x10000, PT ;  /* 0x000100001a00780c */ /* 0x000fe40003fa6070 */
[----:B------:R-:W-:Y:S02]  /*0310*/  ISETP.LT.AND.EX P2, PT, R19, UR4, !P3, P2 ;  /* 0x0000000413007c0c */ /* 0x000fe4000df41320 */
[----:B------:R-:W-:Y:S02]  /*0320*/  ISETP.LT.U32.AND P3, PT, R28, UR14, PT ;  /* 0x0000000e1c007c0c */ /* 0x000fe4000bf61070 */
[----:B------:R-:W-:Y:S02]  /*0330*/  ISETP.GE.U32.AND.EX P4, PT, R3, RZ, PT, P1 ;  /* 0x000000ff0300720c */ /* 0x000fe40003f86110 */
[----:B------:R-:W-:-:S02]  /*0340*/  ISETP.LT.U32.AND P1, PT, R26, UR14, PT ;  /* 0x0000000e1a007c0c */ /* 0x000fc4000bf21070 */
[----:B------:R-:W-:Y:S02]  /*0350*/  ISETP.GE.U32.AND.EX P5, PT, R23, RZ, PT, P5 ;  /* 0x000000ff1700720c */ /* 0x000fe40003fa6150 */
[----:B------:R-:W-:Y:S02]  /*0360*/  ISETP.LT.AND.EX P3, PT, R3, UR4, !P4, P3 ;  /* 0x0000000403007c0c */ /* 0x000fe4000e761330 */
[----:B------:R-:W-:Y:S02]  /*0370*/  ISETP.LT.AND.EX P1, PT, R23, UR4, !P5, P1 ;  /* 0x0000000417007c0c */ /* 0x000fe4000ef21310 */
[C---:B------:R-:W-:Y:S02]  /*0380*/  @P0 LEA R14, P4, R5.reuse, UR6, 0x3 ;  /* 0x00000006050e0c11 */ /* 0x040fe4000f8818ff */
[----:B------:R-:W-:Y:S02]  /*0390*/  @P2 LEA R20, P5, R22, UR6, 0x3 ;  /* 0x0000000616142c11 */ /* 0x000fe4000f8a18ff */
[----:B------:R-:W-:-:S02]  /*03a0*/  @P0 LEA.HI.X R15, R5, UR7, R4, 0x3, P4 ;  /* 0x00000007050f0c11 */ /* 0x000fc4000a0f1c04 */
[----:B------:R-:W-:-:S03]  /*03b0*/  @P2 LEA.HI.X R21, R22, UR7, R19, 0x3, P5 ;  /* 0x0000000716152c11 */ /* 0x000fc6000a8f1c13 */
[----:B------:R-:W-:Y:S01]  /*03c0*/  @P3 LEA R16, P4, R28, UR6, 0x3 ;  /* 0x000000061c103c11 */ /* 0x000fe2000f8818ff */
[----:B------:R0:W2:Y:S01]  /*03d0*/  @P0 LDG.E.64 R8, desc[UR10][R14.64] ;  /* 0x0000000a0e080981 */ /* 0x0000a2000c1e1b00 */
[----:B------:R-:W-:Y:S02]  /*03e0*/  @P1 LEA R24, P5, R26, UR6, 0x3 ;  /* 0x000000061a181c11 */ /* 0x000fe4000f8a18ff */
[----:B------:R-:W-:Y:S02]  /*03f0*/  CS2R R12, SRZ ;  /* 0x00000000000c7805 */ /* 0x000fe4000001ff00 */
[----:B------:R-:W-:Y:S01]  /*0400*/  @P3 LEA.HI.X R17, R28, UR7, R3, 0x3, P4 ;  /* 0x000000071c113c11 */ /* 0x000fe2000a0f1c03 */
[----:B------:R-:W3:Y:S01]  /*0410*/  @P2 LDG.E.64 R10, desc[UR10][R20.64] ;  /* 0x0000000a140a2981 */ /* 0x000ee2000c1e1b00 */
[----:B------:R-:W-:-:S03]  /*0420*/  @P1 LEA.HI.X R25, R26, UR7, R23, 0x3, P5 ;  /* 0x000000071a191c11 */ /* 0x000fc6000a8f1c17 */
[----:B------:R1:W4:Y:S01]  /*0430*/  @P3 LDG.E.64 R12, desc[UR10][R16.64] ;  /* 0x0000000a100c3981 */ /* 0x000322000c1e1b00 */
[----:B0-----:R-:W-:-:S06]  /*0440*/  CS2R R14, SRZ ;  /* 0x00000000000e7805 */ /* 0x001fcc000001ff00 */
[----:B------:R-:W5:Y:S01]  /*0450*/  @P1 LDG.E.64 R14, desc[UR10][R24.64] ;  /* 0x0000000a180e1981 */ /* 0x000f62000c1e1b00 */
[C---:B-1----:R-:W-:Y:S02]  /*0460*/  @P0 LEA R16, P5, R5.reuse, UR8, 0x3 ;  /* 0x0000000805100c11 */ /* 0x042fe4000f8a18ff */
[----:B------:R-:W-:Y:S02]  /*0470*/  @P2 LEA R18, P6, R22, UR8, 0x3 ;  /* 0x0000000816122c11 */ /* 0x000fe4000f8c18ff */
[----:B------:R-:W-:Y:S02]  /*0480*/  @P3 LEA R20, P4, R28, UR8, 0x3 ;  /* 0x000000081c143c11 */ /* 0x000fe4000f8818ff */
[----:B------:R-:W-:Y:S02]  /*0490*/  @P0 LEA.HI.X R17, R5, UR9, R4, 0x3, P5 ;  /* 0x0000000905110c11 */ /* 0x000fe4000a8f1c04 */
[----:B------:R-:W-:Y:S02]  /*04a0*/  @P1 LEA R4, P5, R26, UR8, 0x3 ;  /* 0x000000081a041c11 */ /* 0x000fe4000f8a18ff */
[----:B------:R-:W-:-:S02]  /*04b0*/  @P2 LEA.HI.X R19, R22, UR9, R19, 0x3, P6 ;  /* 0x0000000916132c11 */ /* 0x000fc4000b0f1c13 */
[----:B------:R-:W-:Y:S01]  /*04c0*/  @P3 LEA.HI.X R21, R28, UR9, R3, 0x3, P4 ;  /* 0x000000091c153c11 */ /* 0x000fe2000a0f1c03 */
[----:B------:R-:W-:Y:S01]  /*04d0*/  IMAD.WIDE.U32 R6, R2, 0x4, R6 ;  /* 0x0000000402067825 */ /* 0x000fe200078e0006 */
[----:B------:R-:W-:-:S03]  /*04e0*/  @P1 LEA.HI.X R5, R26, UR9, R23, 0x3, P5 ;  /* 0x000000091a051c11 */ /* 0x000fc6000a8f1c17 */
[----:B--2---:R-:W-:Y:S01]  /*04f0*/  FADD.FTZ R8, R8, -UR12 ;  /* 0x8000000c08087e21 */ /* 0x004fe20008010000 */
[----:B------:R-:W-:Y:S01]  /*0500*/  FADD.FTZ R9, R9, -UR13 ;  /* 0x8000000d09097e21 */ /* 0x000fe20008010000 */
[----:B---3--:R-:W-:Y:S01]  /*0510*/  FADD.FTZ R10, R10, -UR12 ;  /* 0x8000000c0a0a7e21 */ /* 0x008fe20008010000 */
[----:B------:R-:W-:Y:S01]  /*0520*/  FADD.FTZ R11, R11, -UR13 ;  /* 0x8000000d0b0b7e21 */ /* 0x000fe20008010000 */
[----:B----4-:R-:W-:Y:S01]  /*0530*/  FADD.FTZ R12, R12, -UR12 ;  /* 0x8000000c0c0c7e21 */ /* 0x010fe20008010000 */
[----:B------:R-:W-:Y:S01]  /*0540*/  FADD.FTZ R13, R13, -UR13 ;  /* 0x8000000d0d0d7e21 */ /* 0x000fe20008010000 */
[----:B------:R2:W-:Y:S01]  /*0550*/  @P0 STG.E.64 desc[UR10][R16.64], R8 ;  /* 0x0000000810000986 */ /* 0x0005e2000c101b0a */
[----:B-----5:R-:W-:Y:S01]  /*0560*/  FADD.FTZ R14, R14, -UR12 ;  /* 0x8000000c0e0e7e21 */ /* 0x020fe20008010000 */
[----:B------:R-:W-:Y:S02]  /*0570*/  FADD.FTZ R15, R15, -UR13 ;  /* 0x8000000d0f0f7e21 */ /* 0x000fe40008010000 */
[----:B------:R2:W-:Y:S01]  /*0580*/  @P2 STG.E.64 desc[UR10][R18.64], R10 ;  /* 0x0000000a12002986 */ /* 0x0005e2000c101b0a */
[----:B------:R-:W-:-:S03]  /*0590*/  ISETP.GE.U32.AND P0, PT, R6, 0x10000, PT ;  /* 0x000100000600780c */ /* 0x000fc60003f06070 */
[----:B------:R2:W-:Y:S04]  /*05a0*/  @P3 STG.E.64 desc[UR10][R20.64], R12 ;  /* 0x0000000c14003986 */ /* 0x0005e8000c101b0a */
[----:B------:R2:W-:Y:S01]  /*05b0*/  @P1 STG.E.64 desc[UR10][R4.64], R14 ;  /* 0x0000000e04001986 */ /* 0x0005e2000c101b0a */
[----:B------:R-:W-:Y:S02]  /*05c0*/  ISETP.LT.U32.AND P1, PT, R6, UR14, PT ;  /* 0x0000000e06007c0c */ /* 0x000fe4000bf21070 */
[C---:B------:R-:W-:Y:S02]  /*05d0*/  ISETP.GE.U32.AND.EX P0, PT, R7.reuse, RZ, PT, P0 ;  /* 0x000000ff0700720c */ /* 0x040fe40003f06100 */
[----:B------:R-:W-:-:S13]  /*05e0*/  ISETP.LT.AND.EX P1, PT, R7, UR4, PT, P1 ;  /* 0x0000000407007c0c */ /* 0x000fda000bf21310 */
[----:B--2---:R-:W-:Y:S05]  /*05f0*/  @!P0 BRA P1, `(.L_x_157) ;  /* 0xfffffff800f48947 */ /* 0x004fea000083ffff */
[----:B------:R-:W-:Y:S05]  /*0600*/  EXIT ;  /* 0x000000000000794d */ /* 0x000fea0003800000 */
.L_x_156:
        /* <DEDUP_REMOVED lines=8> */
.L_x_158:
[C---:B0-----:R-:W-:Y:S01]  /*0690*/  IMAD.SHL.U32 R12, R14.reuse, 0x20, RZ ;  /* 0x000000200e0c7824 */ /* 0x041fe200078e00ff */
[----:B------:R-:W-:-:S04]  /*06a0*/  SHF.L.U64.HI R0, R14, 0x5, R15 ;  /* 0x000000050e007819 */ /* 0x000fc8000001020f */
[----:B------:R-:W-:-:S04]  /*06b0*/  IADD3 R2, P0, R12, UR6, RZ ;  /* 0x000000060c027c10 */ /* 0x000fc8000ff1e0ff */
[----:B------:R-:W-:-:S05]  /*06c0*/  IADD3.X R3, R0, UR7, RZ, P0, !PT ;  /* 0x0000000700037c10 */ /* 0x000fca00087fe4ff */
[----:B------:R-:W2:Y:S04]  /*06d0*/  LDG.E.128 R4, desc[UR10][R2.64] ;  /* 0x0000000a02047981 */ /* 0x000ea8000c1e1d00 */
[----:B------:R-:W3:Y:S01]  /*06e0*/  LDG.E.128 R8, desc[UR10][R2.64+0x10] ;  /* 0x0000100a02087981 */ /* 0x000ee2000c1e1d00 */
[----:B------:R-:W-:-:S04]  /*06f0*/  IADD3 R12, P0, R12, UR8, RZ ;  /* 0x000000080c0c7c10 */ /* 0x000fc8000ff1e0ff */
[----:B------:R-:W-:Y:S02]  /*0700*/  IADD3.X R13, R0, UR9, RZ, P0, !PT ;  /* 0x00000009000d7c10 */ /* 0x000fe400087fe4ff */
[----:B------:R-:W-:-:S04]  /*0710*/  IADD3 R14, P0, R14, UR5, RZ ;  /* 0x000000050e0e7c10 */ /* 0x000fc8000ff1e0ff */
[C---:B------:R-:W-:Y:S01]  /*0720*/  ISETP.LT.U32.AND P1, PT, R14.reuse, 0x4000, PT ;  /* 0x000040000e00780c */ /* 0x040fe20003f21070 */
[----:B------:R-:W-:Y:S02]  /*0730*/  IMAD.SHL.U32 R0, R14, 0x4, RZ ;  /* 0x000000040e007824 */ /* 0x000fe400078e00ff */
[----:B------:R-:W-:-:S03]  /*0740*/  IMAD.X R15, RZ, RZ, R15, P0 ;  /* 0x000000ffff0f7224 */ /* 0x000fc600000e060f */
[----:B------:R-:W-:Y:S02]  /*0750*/  ISETP.GE.U32.AND P0, PT, R0, UR14, PT ;  /* 0x0000000e00007c0c */ /* 0x000fe4000bf06070 */
[----:B------:R-:W-:Y:S02]  /*0760*/  SHF.L.U64.HI R0, R14, 0x2, R15 ;  /* 0x000000020e007819 */ /* 0x000fe4000001020f */
[----:B------:R-:W-:Y:S02]  /*0770*/  ISETP.LT.U32.AND.EX P1, PT, R15, RZ, PT, P1 ;  /* 0x000000ff0f00720c */ /* 0x000fe40003f21110 */
[----:B------:R-:W-:Y:S01]  /*0780*/  ISETP.GE.AND.EX P0, PT, R0, UR4, PT, P0 ;  /* 0x0000000400007c0c */ /* 0x000fe2000bf06300 */
[----:B--2---:R-:W-:Y:S01]  /*0790*/  FADD.FTZ R7, R7, -UR13 ;  /* 0x8000000d07077e21 */ /* 0x004fe20008010000 */
[----:B------:R-:W-:Y:S01]  /*07a0*/  FADD.FTZ R6, R6, -UR12 ;  /* 0x8000000c06067e21 */ /* 0x000fe20008010000 */
[----:B------:R-:W-:Y:S01]  /*07b0*/  FADD.FTZ R5, R5, -UR13 ;  /* 0x8000000d05057e21 */ /* 0x000fe20008010000 */
[----:B------:R-:W-:Y:S01]  /*07c0*/  FADD.FTZ R4, R4, -UR12 ;  /* 0x8000000c04047e21 */ /* 0x000fe20008010000 */
[----:B---3--:R-:W-:Y:S01]  /*07d0*/  FADD.FTZ R11, R11, -UR13 ;  /* 0x8000000d0b0b7e21 */ /* 0x008fe20008010000 */
[----:B------:R-:W-:Y:S01]  /*07e0*/  FADD.FTZ R10, R10, -UR12 ;  /* 0x8000000c0a0a7e21 */ /* 0x000fe20008010000 */
[----:B------:R-:W-:Y:S01]  /*07f0*/  FADD.FTZ R9, R9, -UR13 ;  /* 0x8000000d09097e21 */ /* 0x000fe20008010000 */
[----:B------:R-:W-:Y:S01]  /*0800*/  FADD.FTZ R8, R8, -UR12 ;  /* 0x8000000c08087e21 */ /* 0x000fe20008010000 */
[----:B------:R0:W-:Y:S04]  /*0810*/  STG.E.128 desc[UR10][R12.64], R4 ;  /* 0x000000040c007986 */ /* 0x0001e8000c101d0a */
[----:B------:R0:W-:Y:S01]  /*0820*/  STG.E.128 desc[UR10][R12.64+0x10], R8 ;  /* 0x000010080c007986 */ /* 0x0001e2000c101d0a */
[----:B------:R-:W-:Y:S05]  /*0830*/  @!P0 BRA P1, `(.L_x_158) ;  /* 0xfffffffc00948947 */ /* 0x000fea000083ffff */
[----:B------:R-:W-:Y:S05]  /*0840*/  EXIT ;  /* 0x000000000000794d */ /* 0x000fea0003800000 */
.L_x_159:
        /* <DEDUP_REMOVED lines=11> */
.L_x_3965:


//--------------------- .text._ZN2at6native61_GLOBAL__N__44eb8e94_28_ForeachBinaryOpScalarList_cu_dda10a6925multi_tensor_apply_kernelINS1_28TensorListScalarListMetadataIN3c107complexIdEELi2EEENS1_25BinaryOpScalarListFunctorIS6_Li2ELi1ELi1EEEJSt5minusIS6_EEEEvT_T0_DpT1_ --------------------------
	.section	.text._ZN2at6native61_GLOBAL__N__44eb8e94_28_ForeachBinaryOpScalarList_cu_dda10a6925multi_tensor_apply_kernelINS1_28TensorListScalarListMetadataIN3c107complexIdEELi2EEENS1_25BinaryOpScalarListFunctorIS6_Li2ELi1ELi1EEEJSt5minusIS6_EEEEvT_T0_DpT1_,"ax",@progbits
	.align	128
.text._ZN2at6native61_GLOBAL__N__44eb8e94_28_ForeachBinaryOpScalarList_cu_dda10a6925multi_tensor_apply_kernelINS1_28TensorListScalarListMetadataIN3c107complexIdEELi2EEENS1_25BinaryOpScalarListFunctorIS6_Li2ELi1ELi1EEEJSt5minusIS6_EEEEvT_T0_DpT1_:
        .type           _ZN2at6native61_GLOBAL__N__44eb8e94_28_ForeachBinaryOpScalarList_cu_dda10a6925multi_tensor_apply_kernelINS1_28TensorListScalarListMetadataIN3c107complexIdEELi2EEENS1_25BinaryOpScalarListFunctorIS6_Li2ELi1ELi1EEEJSt5minusIS6_EEEEvT_T0_DpT1_,@function
        .size           _ZN2at6native61_GLOBAL__N__44eb8e94_28_ForeachBinaryOpScalarList_cu_dda10a6925multi_tensor_apply_kernelINS1_28TensorListScalarListMetadataIN3c107complexIdEELi2EEENS1_25BinaryOpScalarListFunctorIS6_Li2ELi1ELi1EEEJSt5minusIS6_EEEEvT_T0_DpT1_,(.L_x_3966 - _ZN2at6native61_GLOBAL__N__44eb8e94_28_ForeachBinaryOpScalarList_cu_dda10a6925multi_tensor_apply_kernelINS1_28TensorListScalarListMetadataIN3c107complexIdEELi2EEENS1_25BinaryOpScalarListFunctorIS6_Li2ELi1ELi1EEEJSt5minusIS6_EEEEvT_T0_DpT1_)
        .other          _ZN2at6native61_GLOBAL__N__44eb8e94_28_ForeachBinaryOpScalarList_cu_dda10a6925multi_tensor_apply_kernelINS1_28TensorListScalarListMetadataIN3c107complexIdEELi2EEENS1_25BinaryOpScalarListFunctorIS6_Li2ELi1ELi1EEEJSt5minusIS6_EEEEvT_T0_DpT1_,@"STO_CUDA_ENTRY STV_DEFAULT"
_ZN2at6native61_GLOBAL__N__44eb8e94_28_ForeachBinaryOpScalarList_cu_dda10a6925multi_tensor_apply_kernelINS1_28TensorListScalarListMetadataIN3c107complexIdEELi2EEENS1_25BinaryOpScalarListFunctorIS6_Li2ELi1ELi1EEEJSt5minusIS6_EEEEvT_T0_DpT1_:
        /* <DEDUP_REMOVED lines=15> */
[----:B------:R-:W-:Y:S01]  /*00f0*/  ULOP3.LUT UR4, UR8, 0x3f, UR6, 0xc8, !UPT ;  /* 0x0000003f08047892 */ /* 0x000fe2000f8ec806 */
[----:B------:R-:W-:-:S03]  /*0100*/  UMOV UR10, 0x5a0 ;  /* 0x000005a0000a7882 */ /* 0x000fc60000000000 */
[----:B------:R-:W-:Y:S02]  /*0110*/  ULOP3.LUT UP0, URZ, UR4, 0x3, UR18, 0xf8, !UPT ;  /* 0x00000003043f7892 */ /* 0x000fe4000f80f812 */
[----:B------:R-:W-:Y:S02]  /*0120*/  ULEA UR10, UR12, UR10, 0x4 ;  /* 0x0000000a0c0a7291 */ /* 0x000fe4000f8e203f */
[----:B------:R-:W-:Y:S02]  /*0130*/  ULOP3.LUT UP0, URZ, URZ, URZ, URZ, 0xfc, UP0 ;  /* 0x0000003f3f3f7292 */ /* 0x000fe4000800fc3f */
[----:B------:R-:W-:-:S04]  /*0140*/  UIADD3.X UR12, ~UR5, UR11, URZ, UP1, !UPT ;  /* 0x0000000b050c7290 */ /* 0x000fc80008ffe53f */
[----:B------:R-:W-:-:S04]  /*0150*/  PLOP3.LUT P0, PT, PT, PT, UP0, 0x80, 0x0 ;  /* 0x000000000000781c */ /* 0x000fc80003f0f008 */
[----:B------:R-:W-:Y:S01]  /*0160*/  ULDC.64 UR14, c[0x0][UR10+0x210] ;  /* 0x000084000a0e7abb */ /* 0x000fe20008000a00 */
[----:B------:R-:W-:-:S08]  /*0170*/  ULDC.64 UR10, c[0x0][UR10+0x218] ;  /* 0x000086000a0a7abb */ /* 0x000fd00008000a00 */
[----:B------:R-:W-:Y:S05]  /*0180*/  @!P0 BRA `(.L_x_160) ;  /* 0x0000000400588947 */ /* 0x000fea0003800000 */
[----:B------:R-:W-:-:S04]  /*0190*/  UISETP.GE.U32.AND UP0, UPT, UR18, 0x1, UPT ;  /* 0x000000011200788c */ /* 0x000fc8000bf06070 */
[----:B------:R-:W-:-:S06]  /*01a0*/  UISETP.GE.AND.EX UP0, UPT, UR12, URZ, UPT, UP0 ;  /* 0x0000003f0c00728c */ /* 0x000fcc000bf06300 */
[----:B------:R-:W-:-:S13]  /*01b0*/  PLOP3.LUT P0, PT, PT, PT, UP0, 0x80, 0x0 ;  /* 0x000000000000781c */ /* 0x000fda0003f0f008 */
[----:B------:R-:W-:Y:S05]  /*01c0*/  @!P0 EXIT ;  /* 0x000000000000894d */ /* 0x000fea0003800000 */
[----:B------:R-:W0:Y:S01]  /*01d0*/  S2R R0, SR_TID.X ;  /* 0x0000000000007919 */ /* 0x000e220000002100 */
[----:B------:R-:W-:Y:S01]  /*01e0*/  ULDC UR13, c[0x0][0x0] ;  /* 0x00000000000d7ab9 */ /* 0x000fe20000000800 */
[----:B------:R-:W-:Y:S01]  /*01f0*/  UMOV UR4, URZ ;  /* 0x0000003f00047c82 */ /* 0x000fe20008000000 */
[----:B------:R-:W-:-:S05]  /*0200*/  UMOV UR5, URZ ;  /* 0x0000003f00057c82 */ /* 0x000fca0008000000 */
.L_x_161:
[----:B01----:R-:W-:Y:S01]  /*0210*/  IADD3 R25, P1, R0, UR4, RZ ;  /* 0x0000000400197c10 */ /* 0x003fe2000ff3e0ff */
[----:B------:R-:W-:Y:S01]  /*0220*/  IMAD.U32 R20, RZ, RZ, UR13 ;  /* 0x0000000dff147e24 */ /* 0x000fe2000f8e00ff */
[----:B------:R-:W-:Y:S01]  /*0230*/  CS2R R18, SRZ ;  /* 0x0000000000127805 */ /* 0x000fe2000001ff00 */
[----:B------:R-:W-:Y:S01]  /*0240*/  IMAD.U32 R2, RZ, RZ, UR13 ;  /* 0x0000000dff027e24 */ /* 0x000fe2000f8e00ff */
[C---:B------:R-:W-:Y:S01]  /*0250*/  IADD3 R24, P3, R25.reuse, UR13, RZ ;  /* 0x0000000d19187c10 */ /* 0x040fe2000ff7e0ff */
[----:B------:R-:W-:Y:S01]  /*0260*/  IMAD.X R22, RZ, RZ, UR5, P1 ;  /* 0x00000005ff167e24 */ /* 0x000fe200088e06ff */
[C---:B------:R-:W-:Y:S01]  /*0270*/  ISETP.GE.U32.AND P0, PT, R25.reuse, 0x10000, PT ;  /* 0x000100001900780c */ /* 0x040fe20003f06070 */
[----:B------:R-:W-:Y:S01]  /*0280*/  IMAD R2, R2, 0x3, RZ ;  /* 0x0000000302027824 */ /* 0x000fe200078e02ff */
[----:B------:R-:W-:Y:S01]  /*0290*/  ISETP.LT.U32.AND P1, PT, R25, UR18, PT ;  /* 0x0000001219007c0c */ /* 0x000fe2000bf21070 */
[----:B------:R-:W-:Y:S01]  /*02a0*/  IMAD.X R23, RZ, RZ, R22, P3 ;  /* 0x000000ffff177224 */ /* 0x000fe200018e0616 */
[----:B------:R-:W-:-:S02]  /*02b0*/  ISETP.GE.U32.AND.EX P0, PT, R22, RZ, PT, P0 ;  /* 0x000000ff1600720c */ /* 0x000fc40003f06100 */
[----:B------:R-:W-:Y:S02]  /*02c0*/  CS2R R16, SRZ ;  /* 0x0000000000107805 */ /* 0x000fe4000001ff00 */
[----:B------:R-:W-:Y:S02]  /*02d0*/  ISETP.GE.U32.AND P2, PT, R24, 0x10000, PT ;  /* 0x000100001800780c */ /* 0x000fe40003f46070 */
[----:B------:R-:W-:Y:S02]  /*02e0*/  LEA R20, P5, R20, R25, 0x1 ;  /* 0x0000001914147211 */ /* 0x000fe400078a08ff */
[----:B------:R-:W-:Y:S02]  /*02f0*/  ISETP.LT.AND.EX P0, PT, R22, UR12, !P0, P1 ;  /* 0x0000000c16007c0c */ /* 0x000fe4000c701310 */
[----:B------:R-:W-:Y:S01]  /*0300*/  ISETP.LT.U32.AND P4, PT, R24, UR18, PT ;  /* 0x0000001218007c0c */ /* 0x000fe2000bf81070 */
[----:B------:R-:W-:Y:S01]  /*0310*/  IMAD.X R21, RZ, RZ, R22, P5 ;  /* 0x000000ffff157224 */ /* 0x000fe200028e0616 */
[----:B------:R-:W-:-:S02]  /*0320*/  ISETP.GE.U32.AND.EX P1, PT, R23, RZ, PT, P2 ;  /* 0x000000ff1700720c */ /* 0x000fc40003f26120 */
[----:B------:R-:W-:Y:S02]  /*0330*/  ISETP.GE.U32.AND P3, PT, R20, 0x10000, PT ;  /* 0x000100001400780c */ /* 0x000fe40003f66070 */
[----:B------:R-:W-:Y:S02]  /*0340*/  ISETP.LT.AND.EX P1, PT, R23, UR12, !P1, P4 ;  /* 0x0000000c17007c0c */ /* 0x000fe4000cf21340 */
[----:B------:R-:W-:Y:S02]  /*0350*/  IADD3 R2, P4, R2, R25, RZ ;  /* 0x0000001902027210 */ /* 0x000fe40007f9e0ff */
[----:B------:R-:W-:Y:S02]  /*0360*/  ISETP.LT.U32.AND P2, PT, R20, UR18, PT ;  /* 0x0000001214007c0c */ /* 0x000fe4000bf41070 */
[----:B------:R-:W-:Y:S01]  /*0370*/  ISETP.GE.U32.AND.EX P6, PT, R21, RZ, PT, P3 ;  /* 0x000000ff1500720c */ /* 0x000fe20003fc6130 */
[----:B------:R-:W-:Y:S01]  /*0380*/  IMAD.X R3, RZ, RZ, R22, P4 ;  /* 0x000000ffff037224 */ /* 0x000fe200020e0616 */
[----:B------:R-:W-:-:S02]  /*0390*/  ISETP.GE.U32.AND P3, PT, R2, 0x10000, PT ;  /* 0x000100000200780c */ /* 0x000fc40003f66070 */
[----:B------:R-:W-:Y:S02]  /*03a0*/  ISETP.LT.AND.EX P2, PT, R21, UR12, !P6, P2 ;  /* 0x0000000c15007c0c */ /* 0x000fe4000f741320 */
[----:B------:R-:W-:Y:S02]  /*03b0*/  ISETP.LT.U32.AND P4, PT, R2, UR18, PT ;  /* 0x0000001202007c0c */ /* 0x000fe4000bf81070 */
[----:B------:R-:W-:Y:S02]  /*03c0*/  ISETP.GE.U32.AND.EX P3, PT, R3, RZ, PT, P3 ;  /* 0x000000ff0300720c */ /* 0x000fe40003f66130 */
[----:B------:R-:W-:Y:S02]  /*03d0*/  @P0 LEA R26, P5, R25, UR6, 0x4 ;  /* 0x00000006191a0c11 */ /* 0x000fe4000f8a20ff */
[----:B------:R-:W-:Y:S02]  /*03e0*/  ISETP.LT.AND.EX P3, PT, R3, UR12, !P3, P4 ;  /* 0x0000000c03007c0c */ /* 0x000fe4000df61340 */
[----:B------:R-:W-:-:S02]  /*03f0*/  @P0 LEA.HI.X R27, R25, UR7, R22, 0x4, P5 ;  /* 0x00000007191b0c11 */ /* 0x000fc4000a8f2416 */
[----:B------:R-:W-:Y:S02]  /*0400*/  @P1 LEA R6, P5, R24, UR6, 0x4 ;  /* 0x0000000618061c11 */ /* 0x000fe4000f8a20ff */
[----:B------:R-:W-:Y:S01]  /*0410*/  @P2 LEA R4, P4, R20, UR6, 0x4 ;  /* 0x0000000614042c11 */ /* 0x000fe2000f8820ff */
[----:B------:R0:W2:Y:S01]  /*0420*/  @P0 LDG.E.128 R16, desc[UR16][R26.64] ;  /* 0x000000101a100981 */ /* 0x0000a2000c1e1d00 */
[----:B------:R-:W-:Y:S02]  /*0430*/  CS2R R14, SRZ ;  /* 0x00000000000e7805 */ /* 0x000fe4000001ff00 */
[----:B------:R-:W-:Y:S02]  /*0440*/  CS2R R12, SRZ ;  /* 0x00000000000c7805 */ /* 0x000fe4000001ff00 */
[----:B------:R-:W-:Y:S02]  /*0450*/  CS2R R10, SRZ ;  /* 0x00000000000a7805 */ /* 0x000fe4000001ff00 */
[----:B------:R-:W-:-:S02]  /*0460*/  CS2R R8, SRZ ;  /* 0x0000000000087805 */ /* 0x000fc4000001ff00 */
[----:B------:R-:W-:Y:S02]  /*0470*/  @P1 LEA.HI.X R7, R24, UR7, R23, 0x4, P5 ;  /* 0x0000000718071c11 */ /* 0x000fe4000a8f2417 */
[----:B------:R-:W-:Y:S02]  /*0480*/  @P2 LEA.HI.X R5, R20, UR7, R21, 0x4, P4 ;  /* 0x0000000714052c11 */ /* 0x000fe4000a0f2415 */
[----:B0-----:R-:W-:Y:S01]  /*0490*/  @P3 LEA R26, P4, R2, UR6, 0x4 ;  /* 0x00000006021a3c11 */ /* 0x001fe2000f8820ff */
[----:B------:R0:W3:Y:S01]  /*04a0*/  @P1 LDG.E.128 R12, desc[UR16][R6.64] ;  /* 0x00000010060c1981 */ /* 0x0000e2000c1e1d00 */
[----:B------:R-:W-:-:S03]  /*04b0*/  @P0 LEA R28, P5, R25, UR8, 0x4 ;  /* 0x00000008191c0c11 */ /* 0x000fc6000f8a20ff */
[----:B------:R1:W4:Y:S01]  /*04c0*/  @P2 LDG.E.128 R8, desc[UR16][R4.64] ;  /* 0x0000001004082981 */ /* 0x000322000c1e1d00 */
[----:B------:R-:W-:Y:S02]  /*04d0*/  @P3 LEA.HI.X R27, R2, UR7, R3, 0x4, P4 ;  /* 0x00000007021b3c11 */ /* 0x000fe4000a0f2403 */
[----:B------:R-:W-:Y:S02]  /*04e0*/  @P0 LEA.HI.X R29, R25, UR9, R22, 0x4, P5 ;  /* 0x00000009191d0c11 */ /* 0x000fe4000a8f2416 */
[----:B0-----:R-:W-:Y:S02]  /*04f0*/  CS2R R6, SRZ ;  /* 0x0000000000067805 */ /* 0x001fe4000001ff00 */
[----:B-1----:R-:W-:-:S06]  /*0500*/  CS2R R4, SRZ ;  /* 0x0000000000047805 */ /* 0x002fcc000001ff00 */
[----:B------:R0:W5:Y:S01]  /*0510*/  @P3 LDG.E.128 R4, desc[UR16][R26.64] ;  /* 0x000000101a043981 */ /* 0x000162000c1e1d00 */
[----:B------:R-:W-:Y:S01]  /*0520*/  @P2 LEA R22, P4, R20, UR8, 0x4 ;  /* 0x0000000814162c11 */ /* 0x000fe2000f8820ff */
[----:B------:R-:W-:-:S04]  /*0530*/  UIMAD.WIDE.U32 UR4, UR13, 0x4, UR4 ;  /* 0x000000040d0478a5 */ /* 0x000fc8000f8e0004 */
[----:B------:R-:W-:Y:S02]  /*0540*/  UISETP.LT.U32.AND UP1, UPT, UR4, UR18, UPT ;  /* 0x000000120400728c */ /* 0x000fe4000bf21070 */
[----:B------:R-:W-:-:S04]  /*0550*/  UISETP.GE.U32.AND UP0, UPT, UR4, 0x10000, UPT ;  /* 0x000100000400788c */ /* 0x000fc8000bf06070 */
[----:B------:R-:W-:Y:S01]  /*0560*/  UISETP.GE.U32.AND.EX UP0, UPT, UR5, URZ, UPT, UP0 ;  /* 0x0000003f0500728c */ /* 0x000fe2000bf06100 */
[----:B--2---:R-:W-:Y:S02]  /*0570*/  DADD R16, R16, -UR14 ;  /* 0x8000000e10107e29 */ /* 0x004fe40008000000 */
[----:B------:R-:W-:-:S07]  /*0580*/  DADD R18, R18, -UR10 ;  /* 0x8000000a12127e29 */ /* 0x000fce0008000000 */
[----:B------:R1:W-:Y:S01]  /*0590*/  @P0 STG.E.128 desc[UR16][R28.64], R16 ;  /* 0x000000101c000986 */ /* 0x0003e2000c101d10 */
[C---:B0-----:R-:W-:Y:S01]  /*05a0*/  @P1 LEA R26, P0, R24.reuse, UR8, 0x4 ;  /* 0x00000008181a1c11 */ /* 0x041fe2000f8020ff */
[----:B---3--:R-:W-:Y:S02]  /*05b0*/  DADD R12, R12, -UR14 ;  /* 0x8000000e0c0c7e29 */ /* 0x008fe40008000000 */
[----:B------:R-:W-:Y:S01]  /*05c0*/  DADD R14, R14, -UR10 ;  /* 0x8000000a0e0e7e29 */ /* 0x000fe20008000000 */
[----:B------:R-:W-:Y:S01]  /*05d0*/  @P1 LEA.HI.X R27, R24, UR9, R23, 0x4, P0 ;  /* 0x00000009181b1c11 */ /* 0x000fe200080f2417 */
[----:B----4-:R-:W-:Y:S01]  /*05e0*/  DADD R8, R8, -UR14 ;  /* 0x8000000e08087e29 */ /* 0x010fe20008000000 */
[----:B------:R-:W-:Y:S01]  /*05f0*/  @P3 LEA R24, P0, R2, UR8, 0x4 ;  /* 0x0000000802183c11 */ /* 0x000fe2000f8020ff */
[----:B------:R-:W-:Y:S01]  /*0600*/  DADD R10, R10, -UR10 ;  /* 0x8000000a0a0a7e29 */ /* 0x000fe20008000000 */
[----:B------:R-:W-:Y:S02]  /*0610*/  @P2 LEA.HI.X R23, R20, UR9, R21, 0x4, P4 ;  /* 0x0000000914172c11 */ /* 0x000fe4000a0f2415 */
[----:B------:R-:W-:Y:S01]  /*0620*/  @P3 LEA.HI.X R25, R2, UR9, R3, 0x4, P0 ;  /* 0x0000000902193c11 */ /* 0x000fe200080f2403 */
[----:B------:R1:W-:Y:S01]  /*0630*/  @P1 STG.E.128 desc[UR16][R26.64], R12 ;  /* 0x0000000c1a001986 */ /* 0x0003e2000c101d10 */
[----:B------:R-:W-:Y:S01]  /*0640*/  IMAD.U32 R3, RZ, RZ, UR5 ;  /* 0x00000005ff037e24 */ /* 0x000fe2000f8e00ff */
[----:B------:R-:W-:-:S02]  /*0650*/  PLOP3.LUT P0, PT, PT, PT, UP1, 0x80, 0x0 ;  /* 0x000000000000781c */ /* 0x000fc40003f0f018 */
[----:B------:R1:W-:Y:S01]  /*0660*/  @P2 STG.E.128 desc[UR16][R22.64], R8 ;  /* 0x0000000816002986 */ /* 0x0003e2000c101d10 */
[----:B-----5:R-:W-:Y:S02]  /*0670*/  DADD R4, R4, -UR14 ;  /* 0x8000000e04047e29 */ /* 0x020fe40008000000 */
[----:B------:R-:W-:Y:S01]  /*0680*/  DADD R6, R6, -UR10 ;  /* 0x8000000a06067e29 */ /* 0x000fe20008000000 */
[----:B------:R-:W-:-:S06]  /*0690*/  ISETP.LT.AND.EX P0, PT, R3, UR12, PT, P0 ;  /* 0x0000000c03007c0c */ /* 0x000fcc000bf01300 */
[----:B------:R1:W-:Y:S01]  /*06a0*/  @P3 STG.E.128 desc[UR16][R24.64], R4 ;  /* 0x0000000418003986 */ /* 0x0003e2000c101d10 */
[----:B------:R-:W-:Y:S01]  /*06b0*/  PLOP3.LUT P1, PT, PT, PT, UP0, 0x80, 0x0 ;  /* 0x000000000000781c */ /* 0x000fe20003f2f008 */
[----:B------:R-:W-:-:S12]  /*06c0*/  IMAD.U32 R2, RZ, RZ, UR4 ;  /* 0x00000004ff027e24 */ /* 0x000fd8000f8e00ff */
[----:B------:R-:W-:Y:S05]  /*06d0*/  @!P1 BRA P0, `(.L_x_161) ;  /* 0xfffffff800cc9947 */ /* 0x000fea000003ffff */
[----:B------:R-:W-:Y:S05]  /*06e0*/  EXIT ;  /* 0x000000000000794d */ /* 0x000fea0003800000 */
.L_x_160:
        /* <DEDUP_REMOVED lines=8> */
.L_x_162:
[C---:B0-----:R-:W-:Y:S01]  /*0770*/  IMAD.SHL.U32 R20, R0.reuse, 0x40, RZ ;  /* 0x0000004000147824 */ /* 0x041fe200078e00ff */
[----:B------:R-:W-:-:S04]  /*0780*/  SHF.L.U64.HI R2, R0, 0x6, R3 ;  /* 0x0000000600027819 */ /* 0x000fc80000010203 */
[----:B------:R-:W-:-:S04]  /*0790*/  IADD3 R22, P0, R20, UR6, RZ ;  /* 0x0000000614167c10 */ /* 0x000fc8000ff1e0ff */
[----:B------:R-:W-:-:S05]  /*07a0*/  IADD3.X R23, R2, UR7, RZ, P0, !PT ;  /* 0x0000000702177c10 */ /* 0x000fca00087fe4ff */
[----:B------:R-:W2:Y:S04]  /*07b0*/  LDG.E.128 R8, desc[UR16][R22.64] ;  /* 0x0000001016087981 */ /* 0x000ea8000c1e1d00 */
[----:B------:R-:W3:Y:S04]  /*07c0*/  LDG.E.128 R16, desc[UR16][R22.64+0x10] ;  /* 0x0000101016107981 */ /* 0x000ee8000c1e1d00 */
[----:B------:R-:W4:Y:S04]  /*07d0*/  LDG.E.128 R12, desc[UR16][R22.64+0x20] ;  /* 0x00002010160c7981 */ /* 0x000f28000c1e1d00 */
[----:B------:R-:W5:Y:S01]  /*07e0*/  LDG.E.128 R4, desc[UR16][R22.64+0x30] ;  /* 0x0000301016047981 */ /* 0x000f62000c1e1d00 */
        /* <DEDUP_REMOVED lines=10> */
[----:B--2---:R-:W-:Y:S02]  /*0890*/  DADD R10, R10, -UR10 ;  /* 0x8000000a0a0a7e29 */ /* 0x004fe40008000000 */
[----:B------:R-:W-:Y:S02]  /*08a0*/  DADD R8, R8, -UR14 ;  /* 0x8000000e08087e29 */ /* 0x000fe40008000000 */
[----:B---3--:R-:W-:-:S02]  /*08b0*/  DADD R18, R18, -UR10 ;  /* 0x8000000a12127e29 */ /* 0x008fc40008000000 */
[----:B------:R-:W-:Y:S02]  /*08c0*/  DADD R16, R16, -UR14 ;  /* 0x8000000e10107e29 */ /* 0x000fe40008000000 */
[----:B----4-:R-:W-:Y:S01]  /*08d0*/  DADD R14, R14, -UR10 ;  /* 0x8000000a0e0e7e29 */ /* 0x010fe20008000000 */
[----:B------:R0:W-:Y:S01]  /*08e0*/  STG.E.128 desc[UR16][R20.64], R8 ;  /* 0x0000000814007986 */ /* 0x0001e2000c101d10 */
[----:B------:R-:W-:Y:S02]  /*08f0*/  DADD R12, R12, -UR14 ;  /* 0x8000000e0c0c7e29 */ /* 0x000fe40008000000 */
[----:B-----5:R-:W-:Y:S01]  /*0900*/  DADD R6, R6, -UR10 ;  /* 0x8000000a06067e29 */ /* 0x020fe20008000000 */
[----:B------:R0:W-:Y:S01]  /*0910*/  STG.E.128 desc[UR16][R20.64+0x10], R16 ;  /* 0x0000101014007986 */ /* 0x0001e2000c101d10 */
[----:B------:R-:W-:-:S03]  /*0920*/  DADD R4, R4, -UR14 ;  /* 0x8000000e04047e29 */ /* 0x000fc60008000000 */
[----:B------:R0:W-:Y:S04]  /*0930*/  STG.E.128 desc[UR16][R20.64+0x20], R12 ;  /* 0x0000200c14007986 */ /* 0x0001e8000c101d10 */
[----:B------:R0:W-:Y:S01]  /*0940*/  STG.E.128 desc[UR16][R20.64+0x30], R4 ;  /* 0x0000300414007986 */ /* 0x0001e2000c101d10 */
[----:B------:R-:W-:Y:S05]  /*0950*/  @!P0 BRA P1, `(.L_x_162) ;  /* 0xfffffffc00848947 */ /* 0x000fea000083ffff */
[----:B------:R-:W-:Y:S05]  /*0960*/  EXIT ;  /* 0x000000000000794d */ /* 0x000fea0003800000 */
.L_x_163:
        /* <DEDUP_REMOVED lines=9> */
.L_x_3966:


//--------------------- .text._ZN2at6native61_GLOBAL__N__44eb8e94_28_ForeachBinaryOpScalarList_cu_dda10a6925multi_tensor_apply_kernelINS1_28TensorListScalarListMetadataIfLi2EEENS1_25BinaryOpScalarListFunctorIfLi2ELi1ELi1EEEJSt5minusIfEEEEvT_T0_DpT1_ --------------------------
	.section	.text._ZN2at6native61_GLOBAL__N__44eb8e94_28_ForeachBinaryOpScalarList_cu_dda10a6925multi_tensor_apply_kernelINS1_28TensorListScalarListMetadataIfLi2EEENS1_25BinaryOpScalarListFunctorIfLi2ELi1ELi1EEEJSt5minusIfEEEEvT_T0_DpT1_,"ax",@progbits
	.align	128
.text._ZN2at6native61_GLOBAL__N__44eb8e94_28_ForeachBinaryOpScalarList_cu_dda10a6925multi_tensor_apply_kernelINS1_28TensorListScalarListMetadataIfLi2EEENS1_25BinaryOpScalarListFunctorIfLi2ELi1ELi1EEEJSt5minusIfEEEEvT_T0_DpT1_:
        .type           _ZN2at6native61_GLOBAL__N__44eb8e94_28_ForeachBinaryOpScalarList_cu_dda10a6925multi_tensor_apply_kernelINS1_28TensorListScalarListMetadataIfLi2EEENS1_25BinaryOpScalarListFunctorIfLi2ELi1ELi1EEEJSt5minusIfEEEEvT_T0_DpT1_,@function
        .size           _ZN2at6native61_GLOBAL__N__44eb8e94_28_ForeachBinaryOpScalarList_cu_dda10a6925multi_tensor_apply_kernelINS1_28TensorListScalarListMetadataIfLi2EEENS1_25BinaryOpScalarListFunctorIfLi2ELi1ELi1EEEJSt5minusIfEEEEvT_T0_DpT1_,(.L_x_3967 - _ZN2at6native61_GLOBAL__N__44eb8e94_28_ForeachBinaryOpScalarList_cu_dda10a6925multi_tensor_apply_kernelINS1_28TensorListScalarListMetadataIfLi2EEENS1_25BinaryOpScalarListFunctorIfLi2ELi1ELi1EEEJSt5minusIfEEEEvT_T0_DpT1_)
        .other          _ZN2at6native61_GLOBAL__N__44eb8e94_28_ForeachBinaryOpScalarList_cu_dda10a6925multi_tensor_apply_kernelINS1_28TensorListScalarListMetadataIfLi2EEENS1_25BinaryOpScalarListFunctorIfLi2ELi1ELi1EEEJSt5minusIfEEEEvT_T0_DpT1_,@"STO_CUDA_ENTRY STV_DEFAULT"
_ZN2at6native61_GLOBAL__N__44eb8e94_28_ForeachBinaryOpScalarList_cu_dda10a6925multi_tensor_apply_kernelINS1_28TensorListScalarListMetadataIfLi2EEENS1_25BinaryOpScalarListFunctorIfLi2ELi1ELi1EEEJSt5minusIfEEEEvT_T0_DpT1_:
        /* <DEDUP_REMOVED lines=29> */
.L_x_165:
        /* <DEDUP_REMOVED lines=49> */
[----:B------:R-:W-:-:S03]  /*04e0*/  @P2 LEA.HI.X R11, R22, R15, R23, 0x2, P5 ;  /* 0x0000000f160b2211 */ /* 0x000fc600028f1417 */
[C---:B0-----:R-:W-:Y:S01]  /*04f0*/  FADD.FTZ R6, -R0.reuse, R6 ;  /* 0x0000000600067221 */ /* 0x041fe20000010100 */
[----:B--2---:R-:W-:-:S04]  /*0500*/  FADD.FTZ R21, -R0, R21 ;  /* 0x0000001500157221 */ /* 0x004fc80000010100 */
[----:B------:R0:W-:Y:S01]  /*0510*/  @P1 STG.E desc[UR4][R16.64], R6 ;  /* 0x0000000610001986 */ /* 0x0001e2000c101904 */
[----:B----4-:R-:W-:-:S03]  /*0520*/  FADD.FTZ R25, -R0, R25 ;  /* 0x0000001900197221 */ /* 0x010fc60000010100 */
[----:B------:R0:W-:Y:S01]  /*0530*/  @P0 STG.E desc[UR4][R18.64], R21 ;  /* 0x0000001512000986 */ /* 0x0001e2000c101904 */
[----:B------:R-:W-:-:S03]  /*0540*/  ISETP.GE.U32.AND P0, PT, R8, 0x10000, PT ;  /* 0x000100000800780c */ /* 0x000fc60003f06070 */
[----:B------:R0:W-:Y:S01]  /*0550*/  @P4 STG.E desc[UR4][R28.64], R25 ;  /* 0x000000191c004986 */ /* 0x0001e2000c101904 */
[----:B------:R-:W-:Y:S01]  /*0560*/  ISETP.LT.U32.AND P1, PT, R8, R2, PT ;  /* 0x000000020800720c */ /* 0x000fe20003f21070 */
[----:B---3--:R-:W-:-:S05]  /*0570*/  FADD.FTZ R7, -R0, R26 ;  /* 0x0000001a00077221 */ /* 0x008fca0000010100 */
[----:B------:R0:W-:Y:S01]  /*0580*/  @P2 STG.E desc[UR4][R10.64], R7 ;  /* 0x000000070a002986 */ /* 0x0001e2000c101904 */
[C---:B------:R-:W-:Y:S02]  /*0590*/  ISETP.GE.U32.AND.EX P0, PT, R9.reuse, RZ, PT, P0 ;  /* 0x000000ff0900720c */ /* 0x040fe40003f06100 */
[----:B------:R-:W-:-:S13]  /*05a0*/  ISETP.LT.AND.EX P1, PT, R9, R3, PT, P1 ;  /* 0x000000030900720c */ /* 0x000fda0003f21310 */
[----:B0-----:R-:W-:Y:S05]  /*05b0*/  @!P0 BRA P1, `(.L_x_165) ;  /* 0xfffffffc00048947 */ /* 0x001fea000083ffff */
[----:B------:R-:W-:Y:S05]  /*05c0*/  EXIT ;  /* 0x000000000000794d */ /* 0x000fea0003800000 */
.L_x_164:
        /* <DEDUP_REMOVED lines=8> */
.L_x_166:
        /* <DEDUP_REMOVED lines=14> */
[----:B------:R-:W-:Y:S01]  /*0730*/  ISETP.GE.AND.EX P0, PT, R8, R3, PT, P0 ;  /* 0x000000030800720c */ /* 0x000fe20003f06300 */
[C---:B0-----:R-:W-:Y:S01]  /*0740*/  FADD.FTZ R7, -R0.reuse, R7 ;  /* 0x0000000700077221 */ /* 0x041fe20000010100 */
[C---:B------:R-:W-:Y:S01]  /*0750*/  FADD.FTZ R6, -R0.reuse, R6 ;  /* 0x0000000600067221 */ /* 0x040fe20000010100 */
[C---:B------:R-:W-:Y:S01]  /*0760*/  FADD.FTZ R5, -R0.reuse, R5 ;  /* 0x0000000500057221 */ /* 0x040fe20000010100 */
[----:B------:R-:W-:-:S05]  /*0770*/  FADD.FTZ R4, -R0, R4 ;  /* 0x0000000400047221 */ /* 0x000fca0000010100 */
[----:B------:R1:W-:Y:S04]  /*0780*/  STG.E.128 desc[UR4][R10.64], R4 ;  /* 0x000000040a007986 */ /* 0x0003e8000c101d04 */
[----:B------:R-:W-:Y:S05]  /*0790*/  @!P0 BRA P1, `(.L_x_166) ;  /* 0xfffffffc00ac8947 */ /* 0x000fea000083ffff */
[----:B------:R-:W-:Y:S05]  /*07a0*/  EXIT ;  /* 0x000000000000794d */ /* 0x000fea0003800000 */
.L_x_167:
        /* <DEDUP_REMOVED lines=13> */
.L_x_3967:


//--------------------- .text._ZN2at6native61_GLOBAL__N__44eb8e94_28_ForeachBinaryOpScalarList_cu_dda10a6925multi_tensor_apply_kernelINS1_28TensorListScalarListMetadataIdLi2EEENS1_25BinaryOpScalarListFunctorIdLi2ELi1ELi1EEEJSt5minusIdEEEEvT_T0_DpT1_ --------------------------
	.section	.text._ZN2at6native61_GLOBAL__N__44eb8e94_28_ForeachBinaryOpScalarList_cu_dda10a6925multi_tensor_apply_kernelINS1_28TensorListScalarListMetadataIdLi2EEENS1_25BinaryOpScalarListFunctorIdLi2ELi1ELi1EEEJSt5minusIdEEEEvT_T0_DpT1_,"ax",@progbits
	.align	128
.text._ZN2at6native61_GLOBAL__N__44eb8e94_28_ForeachBinaryOpScalarList_cu_dda10a6925multi_tensor_apply_kernelINS1_28TensorListScalarListMetadataIdLi2EEENS1_25BinaryOpScalarListFunctorIdLi2ELi1ELi1EEEJSt5minusIdEEEEvT_T0_DpT1_:
        .type           _ZN2at6native61_GLOBAL__N__44eb8e94_28_ForeachBinaryOpScalarList_cu_dda10a6925multi_tensor_apply_kernelINS1_28TensorListScalarListMetadataIdLi2EEENS1_25BinaryOpScalarListFunctorIdLi2ELi1ELi1EEEJSt5minusIdEEEEvT_T0_DpT1_,@function
        .size           _ZN2at6native61_GLOBAL__N__44eb8e94_28_ForeachBinaryOpScalarList_cu_dda10a6925multi_tensor_apply_kernelINS1_28TensorListScalarListMetadataIdLi2EEENS1_25BinaryOpScalarListFunctorIdLi2ELi1ELi1EEEJSt5minusIdEEEEvT_T0_DpT1_,(.L_x_3968 - _ZN2at6native61_GLOBAL__N__44eb8e94_28_ForeachBinaryOpScalarList_cu_dda10a6925multi_tensor_apply_kernelINS1_28TensorListScalarListMetadataIdLi2EEENS1_25BinaryOpScalarListFunctorIdLi2ELi1ELi1EEEJSt5minusIdEEEEvT_T0_DpT1_)
        .other          _ZN2at6native61_GLOBAL__N__44eb8e94_28_ForeachBinaryOpScalarList_cu_dda10a6925multi_tensor_apply_kernelINS1_28TensorListScalarListMetadataIdLi2EEENS1_25BinaryOpScalarListFunctorIdLi2ELi1ELi1EEEJSt5minusIdEEEEvT_T0_DpT1_,@"STO_CUDA_ENTRY STV_DEFAULT"
_ZN2at6native61_GLOBAL__N__44eb8e94_28_ForeachBinaryOpScalarList_cu_dda10a6925multi_tensor_apply_kernelINS1_28TensorListScalarListMetadataIdLi2EEENS1_25BinaryOpScalarListFunctorIdLi2ELi1ELi1EEEJSt5minusIdEEEEvT_T0_DpT1_:
        /* <DEDUP_REMOVED lines=29> */
.L_x_169:
[----:B0-----:R-:W-:Y:S01]  /*01d0*/  IADD3 R11, P0, R0, R4, RZ ;  /* 0x00000004000b7210 */ /* 0x001fe20007f1e0ff */
[C---:B-1----:R-:W-:Y:S01]  /*01e0*/  IMAD R24, R2.reuse, 0x3, RZ ;  /* 0x0000000302187824 */ /* 0x042fe200078e02ff */
[----:B------:R-:W-:Y:S02]  /*01f0*/  CS2R R22, SRZ ;  /* 0x0000000000167805 */ /* 0x000fe4000001ff00 */
[CC--:B------:R-:W-:Y:S01]  /*0200*/  IADD3 R6, P5, R2.reuse, R11.reuse, RZ ;  /* 0x0000000b02067210 */ /* 0x0c0fe20007fbe0ff */
[----:B------:R-:W-:Y:S01]  /*0210*/  IMAD.X R8, RZ, RZ, R5, P0 ;  /* 0x000000ffff087224 */ /* 0x000fe200000e0605 */
[-C--:B------:R-:W-:Y:S02]  /*0220*/  LEA R26, P4, R2, R11.reuse, 0x1 ;  /* 0x0000000b021a7211 */ /* 0x080fe400078808ff */
[----:B------:R-:W-:Y:S01]  /*0230*/  ISETP.GE.U32.AND P2, PT, R11, 0x10000, PT ;  /* 0x000100000b00780c */ /* 0x000fe20003f46070 */
[--C-:B------:R-:W-:Y:S01]  /*0240*/  IMAD.X R9, RZ, RZ, R8.reuse, P5 ;  /* 0x000000ffff097224 */ /* 0x100fe200028e0608 */
[----:B------:R-:W-:Y:S01]  /*0250*/  IADD3 R24, P6, R24, R11, RZ ;  /* 0x0000000b18187210 */ /* 0x000fe20007fde0ff */
[----:B------:R-:W-:Y:S01]  /*0260*/  IMAD.X R3, RZ, RZ, R8, P4 ;  /* 0x000000ffff037224 */ /* 0x000fe200020e0608 */
[----:B------:R-:W-:-:S02]  /*0270*/  ISETP.GE.U32.AND P3, PT, R6, 0x10000, PT ;  /* 0x000100000600780c */ /* 0x000fc40003f66070 */
[----:B------:R-:W-:Y:S01]  /*0280*/  ISETP.LT.U32.AND P1, PT, R11, UR13, PT ;  /* 0x0000000d0b007c0c */ /* 0x000fe2000bf21070 */
[----:B------:R-:W-:Y:S01]  /*0290*/  IMAD.X R7, RZ, RZ, R8, P6 ;  /* 0x000000ffff077224 */ /* 0x000fe200030e0608 */
[----:B------:R-:W-:Y:S02]  /*02a0*/  ISETP.GE.U32.AND.EX P2, PT, R8, RZ, PT, P2 ;  /* 0x000000ff0800720c */ /* 0x000fe40003f46120 */
[----:B------:R-:W-:Y:S02]  /*02b0*/  ISETP.LT.U32.AND P0, PT, R6, UR13, PT ;  /* 0x0000000d06007c0c */ /* 0x000fe4000bf01070 */
[----:B------:R-:W-:Y:S02]  /*02c0*/  ISETP.GE.U32.AND P5, PT, R26, 0x10000, PT ;  /* 0x000100001a00780c */ /* 0x000fe40003fa6070 */
[----:B------:R-:W-:Y:S02]  /*02d0*/  ISETP.GE.U32.AND.EX P3, PT, R9, RZ, PT, P3 ;  /* 0x000000ff0900720c */ /* 0x000fe40003f66130 */
[----:B------:R-:W-:-:S02]  /*02e0*/  ISETP.GE.U32.AND P4, PT, R24, 0x10000, PT ;  /* 0x000100001800780c */ /* 0x000fc40003f86070 */
[----:B------:R-:W-:Y:S02]  /*02f0*/  ISETP.LT.AND.EX P1, PT, R8, UR10, !P2, P1 ;  /* 0x0000000a08007c0c */ /* 0x000fe4000d721310 */
[----:B------:R-:W-:Y:S02]  /*0300*/  ISETP.LT.U32.AND P2, PT, R26, UR13, PT ;  /* 0x0000000d1a007c0c */ /* 0x000fe4000bf41070 */
[----:B------:R-:W-:Y:S02]  /*0310*/  ISETP.GE.U32.AND.EX P5, PT, R3, RZ, PT, P5 ;  /* 0x000000ff0300720c */ /* 0x000fe40003fa6150 */
[----:B------:R-:W-:Y:S02]  /*0320*/  ISETP.LT.AND.EX P3, PT, R9, UR10, !P3, P0 ;  /* 0x0000000a09007c0c */ /* 0x000fe4000df61300 */
[----:B------:R-:W-:Y:S02]  /*0330*/  ISETP.LT.U32.AND P0, PT, R24, UR13, PT ;  /* 0x0000000d18007c0c */ /* 0x000fe4000bf01070 */
[----:B------:R-:W-:-:S02]  /*0340*/  ISETP.GE.U32.AND.EX P4, PT, R7, RZ, PT, P4 ;  /* 0x000000ff0700720c */ /* 0x000fc40003f86140 */
[----:B------:R-:W-:Y:S02]  /*0350*/  ISETP.LT.AND.EX P2, PT, R3, UR10, !P5, P2 ;  /* 0x0000000a03007c0c */ /* 0x000fe4000ef41320 */
[----:B------:R-:W-:Y:S02]  /*0360*/  ISETP.LT.AND.EX P0, PT, R7, UR10, !P4, P0 ;  /* 0x0000000a07007c0c */ /* 0x000fe4000e701300 */
[----:B------:R-:W-:-:S03]  /*0370*/  @P1 LEA R14, P5, R11, UR6, 0x3 ;  /* 0x000000060b0e1c11 */ /* 0x000fc6000f8a18ff */
[C---:B------:R-:W-:Y:S02]  /*0380*/  @P3 LEA R12, P4, R6.reuse, UR6, 0x3 ;  /* 0x00000006060c3c11 */ /* 0x040fe4000f8818ff */
[----:B------:R-:W-:Y:S02]  /*0390*/  @P1 LEA.HI.X R15, R11, UR7, R8, 0x3, P5 ;  /* 0x000000070b0f1c11 */ /* 0x000fe4000a8f1c08 */
[----:B------:R-:W-:Y:S02]  /*03a0*/  @P3 LEA.HI.X R13, R6, UR7, R9, 0x3, P4 ;  /* 0x00000007060d3c11 */ /* 0x000fe4000a0f1c09 */
[----:B------:R-:W-:Y:S02]  /*03b0*/  @P2 LEA R10, P5, R26, UR6, 0x3 ;  /* 0x000000061a0a2c11 */ /* 0x000fe4000f8a18ff */
[----:B------:R-:W-:Y:S02]  /*03c0*/  CS2R R20, SRZ ;  /* 0x0000000000147805 */ /* 0x000fe4000001ff00 */
[----:B------:R-:W-:-:S02]  /*03d0*/  @P0 LEA R28, P4, R24, UR6, 0x3 ;  /* 0x00000006181c0c11 */ /* 0x000fc4000f8818ff */
[----:B------:R-:W-:Y:S02]  /*03e0*/  CS2R R18, SRZ ;  /* 0x0000000000127805 */ /* 0x000fe4000001ff00 */
[----:B------:R-:W-:Y:S02]  /*03f0*/  @P2 LEA.HI.X R11, R26, UR7, R3, 0x3, P5 ;  /* 0x000000071a0b2c11 */ /* 0x000fe4000a8f1c03 */
[----:B------:R-:W-:Y:S02]  /*0400*/  CS2R R16, SRZ ;  /* 0x0000000000107805 */ /* 0x000fe4000001ff00 */
[----:B------:R-:W-:Y:S01]  /*0410*/  @P0 LEA.HI.X R29, R24, UR7, R7, 0x3, P4 ;  /* 0x00000007181d0c11 */ /* 0x000fe2000a0f1c07 */
[----:B------:R0:W2:Y:S04]  /*0420*/  @P1 LDG.E.64 R22, desc[UR14][R14.64] ;  /* 0x0000000e0e161981 */ /* 0x0000a8000c1e1b00 */
[----:B------:R-:W3:Y:S04]  /*0430*/  @P3 LDG.E.64 R20, desc[UR14][R12.64] ;  /* 0x0000000e0c143981 */ /* 0x000ee8000c1e1b00 */
[----:B------:R1:W4:Y:S04]  /*0440*/  @P2 LDG.E.64 R18, desc[UR14][R10.64] ;  /* 0x0000000e0a122981 */ /* 0x000328000c1e1b00 */
[----:B------:R-:W5:Y:S01]  /*0450*/  @P0 LDG.E.64 R16, desc[UR14][R28.64] ;  /* 0x0000000e1c100981 */ /* 0x000f62000c1e1b00 */
[----:B0-----:R-:W-:-:S02]  /*0460*/  IMAD.IADD R15, R0, 0x1, R4 ;  /* 0x00000001000f7824 */ /* 0x001fc400078e0204 */
[----:B------:R-:W-:-:S03]  /*0470*/  IMAD.WIDE.U32 R4, R2, 0x4, R4 ;  /* 0x0000000402047825 */ /* 0x000fc600078e0004 */
[C---:B------:R-:W-:Y:S02]  /*0480*/  @P1 LEA R14, P4, R15.reuse, UR8, 0x3 ;  /* 0x000000080f0e1c11 */ /* 0x040fe4000f8818ff */
[----:B-1----:R-:W-:Y:S02]  /*0490*/  @P2 LEA R10, P5, R26, UR8, 0x3 ;  /* 0x000000081a0a2c11 */ /* 0x002fe4000f8a18ff */
[----:B------:R-:W-:Y:S02]  /*04a0*/  @P1 LEA.HI.X R15, R15, UR9, R8, 0x3, P4 ;  /* 0x000000090f0f1c11 */ /* 0x000fe4000a0f1c08 */
[----:B------:R-:W-:Y:S02]  /*04b0*/  @P3 LEA R12, P4, R6, UR8, 0x3 ;  /* 0x00000008060c3c11 */ /* 0x000fe4000f8818ff */
[----:B------:R-:W-:Y:S02]  /*04c0*/  @P0 LEA R8, P6, R24, UR8, 0x3 ;  /* 0x0000000818080c11 */ /* 0x000fe4000f8c18ff */
[----:B------:R-:W-:-:S02]  /*04d0*/  @P3 LEA.HI.X R13, R6, UR9, R9, 0x3, P4 ;  /* 0x00000009060d3c11 */ /* 0x000fc4000a0f1c09 */
[----:B------:R-:W-:Y:S02]  /*04e0*/  @P2 LEA.HI.X R11, R26, UR9, R3, 0x3, P5 ;  /* 0x000000091a0b2c11 */ /* 0x000fe4000a8f1c03 */
[----:B------:R-:W-:Y:S01]  /*04f0*/  @P0 LEA.HI.X R9, R24, UR9, R7, 0x3, P6 ;  /* 0x0000000918090c11 */ /* 0x000fe2000b0f1c07 */
[----:B--2---:R-:W-:Y:S02]  /*0500*/  DADD R22, R22, -UR4 ;  /* 0x8000000416167e29 */ /* 0x004fe40008000000 */
[----:B---3--:R-:W-:-:S05]  /*0510*/  DADD R20, R20, -UR4 ;  /* 0x8000000414147e29 */ /* 0x008fca0008000000 */
[----:B------:R2:W-:Y:S01]  /*0520*/  @P1 STG.E.64 desc[UR14][R14.64], R22 ;  /* 0x000000160e001986 */ /* 0x0005e2000c101b0e */
[----:B----4-:R-:W-:Y:S01]  /*0530*/  DADD R18, R18, -UR4 ;  /* 0x8000000412127e29 */ /* 0x010fe20008000000 */
[C---:B------:R-:W-:Y:S02]  /*0540*/  ISETP.LT.U32.AND P1, PT, R4.reuse, UR13, PT ;  /* 0x0000000d04007c0c */ /* 0x040fe4000bf21070 */
[----:B------:R2:W-:Y:S01]  /*0550*/  @P3 STG.E.64 desc[UR14][R12.64], R20 ;  /* 0x000000140c003986 */ /* 0x0005e2000c101b0e */
[----:B-----5:R-:W-:Y:S01]  /*0560*/  DADD R16, R16, -UR4 ;  /* 0x8000000410107e29 */ /* 0x020fe20008000000 */
[----:B------:R-:W-:Y:S02]  /*0570*/  ISETP.LT.AND.EX P1, PT, R5, UR10, PT, P1 ;  /* 0x0000000a05007c0c */ /* 0x000fe4000bf21310 */
[----:B------:R2:W-:Y:S04]  /*0580*/  @P2 STG.E.64 desc[UR14][R10.64], R18 ;  /* 0x000000120a002986 */ /* 0x0005e8000c101b0e */
[----:B------:R2:W-:Y:S01]  /*0590*/  @P0 STG.E.64 desc[UR14][R8.64], R16 ;  /* 0x0000001008000986 */ /* 0x0005e2000c101b0e */
[----:B------:R-:W-:-:S04]  /*05a0*/  ISETP.GE.U32.AND P0, PT, R4, 0x10000, PT ;  /* 0x000100000400780c */ /* 0x000fc80003f06070 */
[----:B------:R-:W-:-:S13]  /*05b0*/  ISETP.GE.U32.AND.EX P0, PT, R5, RZ, PT, P0 ;  /* 0x000000ff0500720c */ /* 0x000fda0003f06100 */
[----:B--2---:R-:W-:Y:S05]  /*05c0*/  @!P0 BRA P1, `(.L_x_169) ;  /* 0xfffffffc00008947 */ /* 0x004fea000083ffff */
[----:B------:R-:W-:Y:S05]  /*05d0*/  EXIT ;  /* 0x000000000000794d */ /* 0x000fea0003800000 */
.L_x_168:
        /* <DEDUP_REMOVED lines=8> */
.L_x_170:
        /* <DEDUP_REMOVED lines=19> */
[----:B------:R-:W-:-:S03]  /*0790*/  DADD R8, R8, -UR4 ;  /* 0x8000000408087e29 */ /* 0x000fc60008000000 */
[----:B------:R0:W-:Y:S04]  /*07a0*/  STG.E.128 desc[UR14][R12.64], R4 ;  /* 0x000000040c007986 */ /* 0x0001e8000c101d0e */
[----:B------:R0:W-:Y:S01]  /*07b0*/  STG.E.128 desc[UR14][R12.64+0x10], R8 ;  /* 0x000010080c007986 */ /* 0x0001e2000c101d0e */
[----:B------:R-:W-:Y:S05]  /*07c0*/  @!P0 BRA P1, `(.L_x_170) ;  /* 0xfffffffc00a48947 */ /* 0x000fea000083ffff */
[----:B------:R-:W-:Y:S05]  /*07d0*/  EXIT ;  /* 0x000000000000794d */ /* 0x000fea0003800000 */
.L_x_171:
        /* <DEDUP_REMOVED lines=10> */
.L_x_3968:


//--------------------- .text._ZN2at6native61_GLOBAL__N__44eb8e94_28_ForeachBinaryOpScalarList_cu_dda10a6925multi_tensor_apply_kernelINS1_28TensorListScalarListMetadataIsLi2EEENS1_25BinaryOpScalarListFunctorIsLi2ELi1ELi1EEEJSt5minusIsEEEEvT_T0_DpT1_ --------------------------
	.section	.text._ZN2at6native61_GLOBAL__N__44eb8e94_28_ForeachBinaryOpScalarList_cu_dda10a6925multi_tensor_apply_kernelINS1_28TensorListScalarListMetadataIsLi2EEENS1_25BinaryOpScalarListFunctorIsLi2ELi1ELi1EEEJSt5minusIsEEEEvT_T0_DpT1_,"ax",@progbits
	.align	128
.text._ZN2at6native61_GLOBAL__N__44eb8e94_28_ForeachBinaryOpScalarList_cu_dda10a6925multi_tensor_apply_kernelINS1_28TensorListScalarListMetadataIsLi2EEENS1_25BinaryOpScalarListFunctorIsLi2ELi1ELi1EEEJSt5minusIsEEEEvT_T0_DpT1_:
        .type           _ZN2at6native61_GLOBAL__N__44eb8e94_28_ForeachBinaryOpScalarList_cu_dda10a6925multi_tensor_apply_kernelINS1_28TensorListScalarListMetadataIsLi2EEENS1_25BinaryOpScalarListFunctorIsLi2ELi1ELi1EEEJSt5minusIsEEEEvT_T0_DpT1_,@function
        .size           _ZN2at6native61_GLOBAL__N__44eb8e94_28_ForeachBinaryOpScalarList_cu_dda10a6925multi_tensor_apply_kernelINS1_28TensorListScalarListMetadataIsLi2EEENS1_25BinaryOpScalarListFunctorIsLi2ELi1ELi1EEEJSt5minusIsEEEEvT_T0_DpT1_,(.L_x_3969 - _ZN2at6native61_GLOBAL__N__44eb8e94_28_ForeachBinaryOpScalarList_cu_dda10a6925multi_tensor_apply_kernelINS1_28TensorListScalarListMetadataIsLi2EEENS1_25BinaryOpScalarListFunctorIsLi2ELi1ELi1EEEJSt5minusIsEEEEvT_T0_DpT1_)
        .other          _ZN2at6native61_GLOBAL__N__44eb8e94_28_ForeachBinaryOpScalarList_cu_dda10a6925multi_tensor_apply_kernelINS1_28TensorListScalarListMetadataIsLi2EEENS1_25BinaryOpScalarListFunctorIsLi2ELi1ELi1EEEJSt5minusIsEEEEvT_T0_DpT1_,@"STO_CUDA_ENTRY STV_DEFAULT"
_ZN2at6native61_GLOBAL__N__44eb8e94_28_ForeachBinaryOpScalarList_cu_dda10a6925multi_tensor_apply_kernelINS1_28TensorListScalarListMetadataIsLi2EEENS1_25BinaryOpScalarListFunctorIsLi2ELi1ELi1EEEJSt5minusIsEEEEvT_T0_DpT1_:
        /* <DEDUP_REMOVED lines=29> */
.L_x_173:
[----:B-1----:R-:W-:Y:S01]  /*01d0*/  IADD3 R9, P0, R4, R10, RZ ;  /* 0x0000000a04097210 */ /* 0x002fe20007f1e0ff */
[----:B--2---:R-:W-:-:S03]  /*01e0*/  IMAD R6, R5, 0x3, RZ ;  /* 0x0000000305067824 */ /* 0x004fc600078e02ff */
[-C--:B------:R-:W-:Y:S01]  /*01f0*/  IADD3 R27, P3, R5, R9.reuse, RZ ;  /* 0x00000009051b7210 */ /* 0x080fe20007f7e0ff */
[----:B------:R-:W-:Y:S01]  /*0200*/  IMAD.X R8, RZ, RZ, R11, P0 ;  /* 0x000000ffff087224 */ /* 0x000fe200000e060b */
[----:B------:R-:W-:Y:S02]  /*0210*/  ISETP.GE.U32.AND P1, PT, R9, 0x10000, PT ;  /* 0x000100000900780c */ /* 0x000fe40003f26070 */
[----:B------:R-:W-:Y:S01]  /*0220*/  LEA R7, P4, R5, R9, 0x1 ;  /* 0x0000000905077211 */ /* 0x000fe200078808ff */
[--C-:B------:R-:W-:Y:S01]  /*0230*/  IMAD.X R19, RZ, RZ, R8.reuse, P3 ;  /* 0x000000ffff137224 */ /* 0x100fe200018e0608 */
[----:B------:R-:W-:Y:S02]  /*0240*/  ISETP.LT.U32.AND P0, PT, R9, R2, PT ;  /* 0x000000020900720c */ /* 0x000fe40003f01070 */
[----:B------:R-:W-:Y:S01]  /*0250*/  ISETP.GE.U32.AND.EX P1, PT, R8, RZ, PT, P1 ;  /* 0x000000ff0800720c */ /* 0x000fe20003f26110 */
[----:B------:R-:W-:Y:S01]  /*0260*/  IMAD.X R22, RZ, RZ, R8, P4 ;  /* 0x000000ffff167224 */ /* 0x000fe200020e0608 */
[----:B------:R-:W-:-:S02]  /*0270*/  ISETP.GE.U32.AND P2, PT, R27, 0x10000, PT ;  /* 0x000100001b00780c */ /* 0x000fc40003f46070 */
[----:B------:R-:W-:Y:S02]  /*0280*/  ISETP.GE.U32.AND P3, PT, R7, 0x10000, PT ;  /* 0x000100000700780c */ /* 0x000fe40003f66070 */
[----:B------:R-:W-:Y:S02]  /*0290*/  ISETP.LT.AND.EX P1, PT, R8, R3, !P1, P0 ;  /* 0x000000030800720c */ /* 0x000fe40004f21300 */
[----:B------:R-:W-:Y:S02]  /*02a0*/  IADD3 R25, P5, R6, R9, RZ ;  /* 0x0000000906197210 */ /* 0x000fe40007fbe0ff */
[-C--:B------:R-:W-:Y:S02]  /*02b0*/  ISETP.LT.U32.AND P0, PT, R27, R2.reuse, PT ;  /* 0x000000021b00720c */ /* 0x080fe40003f01070 */
[----:B------:R-:W-:Y:S01]  /*02c0*/  ISETP.GE.U32.AND.EX P2, PT, R19, RZ, PT, P2 ;  /* 0x000000ff1300720c */ /* 0x000fe20003f46120 */
[----:B------:R-:W-:Y:S01]  /*02d0*/  IMAD.X R23, RZ, RZ, R8, P5 ;  /* 0x000000ffff177224 */ /* 0x000fe200028e0608 */
[----:B------:R-:W-:-:S02]  /*02e0*/  ISETP.LT.U32.AND P4, PT, R7, R2, PT ;  /* 0x000000020700720c */ /* 0x000fc40003f81070 */
[C---:B------:R-:W-:Y:S02]  /*02f0*/  ISETP.GE.U32.AND.EX P3, PT, R22.reuse, RZ, PT, P3 ;  /* 0x000000ff1600720c */ /* 0x040fe40003f66130 */
[-C--:B------:R-:W-:Y:S02]  /*0300*/  ISETP.LT.AND.EX P0, PT, R19, R3.reuse, !P2, P0 ;  /* 0x000000031300720c */ /* 0x080fe40005701300 */
[C---:B------:R-:W-:Y:S02]  /*0310*/  ISETP.GE.U32.AND P2, PT, R25.reuse, 0x10000, PT ;  /* 0x000100001900780c */ /* 0x040fe40003f46070 */
[----:B------:R-:W-:Y:S02]  /*0320*/  ISETP.LT.AND.EX P4, PT, R22, R3, !P3, P4 ;  /* 0x000000031600720c */ /* 0x000fe40005f81340 */
[----:B------:R-:W-:Y:S02]  /*0330*/  ISETP.LT.U32.AND P3, PT, R25, R2, PT ;  /* 0x000000021900720c */ /* 0x000fe40003f61070 */
[----:B------:R-:W-:-:S02]  /*0340*/  ISETP.GE.U32.AND.EX P2, PT, R23, RZ, PT, P2 ;  /* 0x000000ff1700720c */ /* 0x000fc40003f46120 */
[-C--:B------:R-:W-:Y:S02]  /*0350*/  @P1 LEA R20, P5, R9, R12.reuse, 0x1 ;  /* 0x0000000c09141211 */ /* 0x080fe400078a08ff */
[----:B------:R-:W-:Y:S02]  /*0360*/  ISETP.LT.AND.EX P2, PT, R23, R3, !P2, P3 ;  /* 0x000000031700720c */ /* 0x000fe40005741330 */
[----:B------:R-:W-:Y:S02]  /*0370*/  PRMT R6, RZ, 0x7610, R6 ;  /* 0x00007610ff067816 */ /* 0x000fe40000000006 */
[-C--:B------:R-:W-:Y:S02]  /*0380*/  @P1 LEA.HI.X R21, R9, R13.reuse, R8, 0x1, P5 ;  /* 0x0000000d09151211 */ /* 0x080fe400028f0c08 */
[C---:B------:R-:W-:Y:S02]  /*0390*/  @P4 LEA R28, P3, R7.reuse, R12, 0x1 ;  /* 0x0000000c071c4211 */ /* 0x040fe400078608ff */
[----:B------:R-:W-:Y:S01]  /*03a0*/  PRMT R26, RZ, 0x7610, R26 ;  /* 0x00007610ff1a7816 */ /* 0x000fe2000000001a */
[----:B------:R1:W2:Y:S01]  /*03b0*/  @P1 LDG.E.U16 R6, desc[UR4][R20.64] ;  /* 0x0000000414061981 */ /* 0x0002a2000c1e1500 */
[----:B------:R-:W-:-:S02]  /*03c0*/  @P4 LEA.HI.X R29, R7, R13, R22, 0x1, P3 ;  /* 0x0000000d071d4211 */ /* 0x000fc400018f0c16 */
[CC--:B------:R-:W-:Y:S02]  /*03d0*/  @P0 LEA R16, P5, R27.reuse, R12.reuse, 0x1 ;  /* 0x0000000c1b100211 */ /* 0x0c0fe400078a08ff */
[----:B------:R-:W-:Y:S01]  /*03e0*/  PRMT R24, RZ, 0x7610, R24 ;  /* 0x00007610ff187816 */ /* 0x000fe20000000018 */
[----:B------:R3:W4:Y:S01]  /*03f0*/  @P4 LDG.E.U16 R26, desc[UR4][R28.64] ;  /* 0x000000041c1a4981 */ /* 0x000722000c1e1500 */
[----:B------:R-:W-:Y:S02]  /*0400*/  @P0 LEA.HI.X R17, R27, R13, R19, 0x1, P5 ;  /* 0x0000000d1b110211 */ /* 0x000fe400028f0c13 */
[----:B-1----:R-:W-:-:S03]  /*0410*/  @P2 LEA R20, P3, R25, R12, 0x1 ;  /* 0x0000000c19142211 */ /* 0x002fc600078608ff */
[----:B------:R1:W5:Y:S01]  /*0420*/  @P0 LDG.E.U16 R24, desc[UR4][R16.64] ;  /* 0x0000000410180981 */ /* 0x000362000c1e1500 */
[----:B------:R-:W-:Y:S02]  /*0430*/  @P2 LEA.HI.X R21, R25, R13, R23, 0x1, P3 ;  /* 0x0000000d19152211 */ /* 0x000fe400018f0c17 */
[----:B---3--:R-:W-:-:S06]  /*0440*/  PRMT R28, RZ, 0x7610, R28 ;  /* 0x00007610ff1c7816 */ /* 0x008fcc000000001c */
[----:B------:R5:W3:Y:S01]  /*0450*/  @P2 LDG.E.U16 R28, desc[UR4][R20.64] ;  /* 0x00000004141c2981 */ /* 0x000ae2000c1e1500 */
[-C--:B------:R-:W-:Y:S02]  /*0460*/  @P0 LEA R18, P5, R27, R14.reuse, 0x1 ;  /* 0x0000000e1b120211 */ /* 0x080fe400078a08ff */
[-C--:B-1----:R-:W-:Y:S02]  /*0470*/  @P1 LEA R16, P3, R9, R14.reuse, 0x1 ;  /* 0x0000000e09101211 */ /* 0x082fe400078608ff */
[-C--:B------:R-:W-:Y:S01]  /*0480*/  @P0 LEA.HI.X R19, R27, R15.reuse, R19, 0x1, P5 ;  /* 0x0000000f1b130211 */ /* 0x080fe200028f0c13 */
[----:B0-----:R-:W-:Y:S01]  /*0490*/  IMAD.MOV R27, RZ, RZ, -R0 ;  /* 0x000000ffff1b7224 */ /* 0x001fe200078e0a00 */
[----:B------:R-:W-:Y:S02]  /*04a0*/  @P1 LEA.HI.X R17, R9, R15, R8, 0x1, P3 ;  /* 0x0000000f09111211 */ /* 0x000fe400018f0c08 */
[----:B------:R-:W-:Y:S02]  /*04b0*/  @P4 LEA R8, P3, R7, R14, 0x1 ;  /* 0x0000000e07084211 */ /* 0x000fe400078608ff */
[----:B------:R-:W-:-:S02]  /*04c0*/  PRMT R27, R27, 0x7710, RZ ;  /* 0x000077101b1b7816 */ /* 0x000fc400000000ff */
[----:B------:R-:W-:Y:S02]  /*04d0*/  @P4 LEA.HI.X R9, R7, R15, R22, 0x1, P3 ;  /* 0x0000000f07094211 */ /* 0x000fe400018f0c16 */
[----:B------:R-:W-:Y:S01]  /*04e0*/  @P2 LEA R22, P3, R25, R14, 0x1 ;  /* 0x0000000e19162211 */ /* 0x000fe200078608ff */
[----:B------:R-:W-:-:S03]  /*04f0*/  IMAD.WIDE.U32 R10, R5, 0x4, R10 ;  /* 0x00000004050a7825 */ /* 0x000fc600078e000a */
[----:B------:R-:W-:Y:S01]  /*0500*/  @P2 LEA.HI.X R23, R25, R15, R23, 0x1, P3 ;  /* 0x0000000f19172211 */ /* 0x000fe200018f0c17 */
[C---:B--2---:R-:W-:Y:S02]  /*0510*/  IMAD.IADD R7, R27.reuse, 0x1, R6 ;  /* 0x000000011b077824 */ /* 0x044fe400078e0206 */
[----:B----4-:R-:W-:-:S03]  /*0520*/  IMAD.IADD R25, R27, 0x1, R26 ;  /* 0x000000011b197824 */ /* 0x010fc600078e021a */
[----:B------:R4:W-:Y:S01]  /*0530*/  @P1 STG.E.U16 desc[UR4][R16.64], R7 ;  /* 0x0000000710001986 */ /* 0x0009e2000c101504 */
[----:B-----5:R-:W-:Y:S01]  /*0540*/  IMAD.IADD R21, R27, 0x1, R24 ;  /* 0x000000011b157824 */ /* 0x020fe200078e0218 */
[----:B------:R-:W-:-:S04]  /*0550*/  ISETP.LT.U32.AND P1, PT, R10, R2, PT ;  /* 0x000000020a00720c */ /* 0x000fc80003f21070 */
[----:B------:R4:W-:Y:S01]  /*0560*/  @P0 STG.E.U16 desc[UR4][R18.64], R21 ;  /* 0x0000001512000986 */ /* 0x0009e2000c101504 */
[----:B---3--:R-:W-:-:S03]  /*0570*/  IMAD.IADD R27, R27, 0x1, R28 ;  /* 0x000000011b1b7824 */ /* 0x008fc600078e021c */
[----:B------:R4:W-:Y:S01]  /*0580*/  @P4 STG.E.U16 desc[UR4][R8.64], R25 ;  /* 0x0000001908004986 */ /* 0x0009e2000c101504 */
[----:B------:R-:W-:-:S03]  /*0590*/  ISETP.GE.U32.AND P0, PT, R10, 0x10000, PT ;  /* 0x000100000a00780c */ /* 0x000fc60003f06070 */
[----:B------:R4:W-:Y:S01]  /*05a0*/  @P2 STG.E.U16 desc[UR4][R22.64], R27 ;  /* 0x0000001b16002986 */ /* 0x0009e2000c101504 */
[C---:B------:R-:W-:Y:S02]  /*05b0*/  ISETP.GE.U32.AND.EX P0, PT, R11.reuse, RZ, PT, P0 ;  /* 0x000000ff0b00720c */ /* 0x040fe40003f06100 */
[----:B------:R-:W-:-:S13]  /*05c0*/  ISETP.LT.AND.EX P1, PT, R11, R3, PT, P1 ;  /* 0x000000030b00720c */ /* 0x000fda0003f21310 */
[----:B----4-:R-:W-:Y:S05]  /*05d0*/  @!P0 BRA P1, `(.L_x_173) ;  /* 0xfffffff800fc8947 */ /* 0x010fea000083ffff */
[----:B------:R-:W-:Y:S05]  /*05e0*/  EXIT ;  /* 0x000000000000794d */ /* 0x000fea0003800000 */
.L_x_172:
[----:B------:R-:W1:Y:S02]  /*05f0*/  S2R R10, SR_TID.X ;  /* 0x00000000000a7919 */ /* 0x000e640000002100 */
[----:B-1----:R-:W-:-:S03]  /*0600*/  IMAD.WIDE.U32 R4, R10, 0x4, RZ ;  /* 0x000000040a047825 */ /* 0x002fc600078e00ff */
[----:B------:R-:W-:-:S04]  /*0610*/  ISETP.GE.U32.AND P0, PT, R4, R2, PT ;  /* 0x000000020400720c */ /* 0x000fc80003f06070 */
[----:B------:R-:W-:-:S04]  /*0620*/  ISETP.GE.AND.EX P0, PT, R5, R3, PT, P0 ;  /* 0x000000030500720c */ /* 0x000fc80003f06300 */
[----:B------:R-:W-:-:S13]  /*0630*/  ISETP.GT.U32.OR P0, PT, R10, 0x3fff, P0 ;  /* 0x00003fff0a00780c */ /* 0x000fda0000704470 */
[----:B------:R-:W-:Y:S05]  /*0640*/  @P0 EXIT ;  /* 0x000000000000094d */ /* 0x000fea0003800000 */
[----:B0-----:R-:W-:Y:S01]  /*0650*/  IMAD.MOV R16, RZ, RZ, -R0 ;  /* 0x000000ffff107224 */ /* 0x001fe200078e0a00 */
[----:B------:R-:W-:Y:S01]  /*0660*/  ULDC UR6, c[0x0][0x0] ;  /* 0x0000000000067ab9 */ /* 0x000fe20000000800 */
[----:B------:R-:W-:-:S03]  /*0670*/  IMAD.MOV.U32 R19, RZ, RZ, RZ ;  /* 0x000000ffff137224 */ /* 0x000fc600078e00ff */
[----:B------:R-:W-:-:S07]  /*0680*/  PRMT R16, R16, 0x7710, RZ ;  /* 0x0000771010107816 */ /* 0x000fce00000000ff */
.L_x_174:
[C---:B------:R-:W-:Y:S01]  /*0690*/  IMAD.SHL.U32 R9, R10.reuse, 0x8, RZ ;  /* 0x000000080a097824 */ /* 0x040fe200078e00ff */
[----:B------:R-:W-:-:S04]  /*06a0*/  SHF.L.U64.HI R17, R10, 0x3, R19 ;  /* 0x000000030a117819 */ /* 0x000fc80000010213 */
[----:B------:R-:W-:-:S05]  /*06b0*/  IADD3 R6, P0, R12, R9, RZ ;  /* 0x000000090c067210 */ /* 0x000fca0007f1e0ff */
[----:B------:R-:W-:-:S06]  /*06c0*/  IMAD.X R7, R13, 0x1, R17, P0 ;  /* 0x000000010d077824 */ /* 0x000fcc00000e0611 */
[----:B------:R-:W2:Y:S01]  /*06d0*/  LDG.E.64 R6, desc[UR4][R6.64] ;  /* 0x0000000406067981 */ /* 0x000ea2000c1e1b00 */
[----:B------:R-:W-:Y:S02]  /*06e0*/  IADD3 R4, P0, R14, R9, RZ ;  /* 0x000000090e047210 */ /* 0x000fe40007f1e0ff */
[----:B--2---:R-:W-:Y:S01]  /*06f0*/  PRMT R5, R7, 0x7632, R5 ;  /* 0x0000763207057816 */ /* 0x004fe20000000005 */
[----:B------:R-:W-:Y:S01]  /*0700*/  IMAD.IADD R9, R16, 0x1, R7 ;  /* 0x0000000110097824 */ /* 0x000fe200078e0207 */
[----:B------:R-:W-:Y:S01]  /*0710*/  PRMT R0, R6, 0x7632, R0 ;  /* 0x0000763206007816 */ /* 0x000fe20000000000 */
[----:B------:R-:W-:Y:S02]  /*0720*/  IMAD.IADD R11, R16, 0x1, R6 ;  /* 0x00000001100b7824 */ /* 0x000fe400078e0206 */
[--C-:B------:R-:W-:Y:S02]  /*0730*/  IMAD.IADD R8, R5, 0x1, R16.reuse ;  /* 0x0000000105087824 */ /* 0x100fe400078e0210 */
[----:B------:R-:W-:-:S02]  /*0740*/  IMAD.IADD R0, R0, 0x1, R16 ;  /* 0x0000000100007824 */ /* 0x000fc400078e0210 */
[----:B------:R-:W-:Y:S01]  /*0750*/  IMAD.X R5, R15, 0x1, R17, P0 ;  /* 0x000000010f057824 */ /* 0x000fe200000e0611 */
[----:B------:R-:W-:Y:S02]  /*0760*/  IADD3 R10, P0, R10, UR6, RZ ;  /* 0x000000060a0a7c10 */ /* 0x000fe4000ff1e0ff */
[----:B------:R-:W-:Y:S02]  /*0770*/  PRMT R9, R9, 0x5410, R8 ;  /* 0x0000541009097816 */ /* 0x000fe40000000008 */
[----:B------:R-:W-:Y:S01]  /*0780*/  PRMT R8, R11, 0x5410, R0 ;  /* 0x000054100b087816 */ /* 0x000fe20000000000 */
        /* <DEDUP_REMOVED lines=10> */
.L_x_175:
        /* <DEDUP_REMOVED lines=13> */
.L_x_3969:


//--------------------- .text._ZN2at6native61_GLOBAL__N__44eb8e94_28_ForeachBinaryOpScalarList_cu_dda10a6925multi_tensor_apply_kernelINS1_28TensorListScalarListMetadataIlLi2EEENS1_25BinaryOpScalarListFunctorIlLi2ELi1ELi1EEEJSt5minusIlEEEEvT_T0_DpT1_ --------------------------
	.section	.text._ZN2at6native61_GLOBAL__N__44eb8e94_28_ForeachBinaryOpScalarList_cu_dda10a6925multi_tensor_apply_kernelINS1_28TensorListScalarListMetadataIlLi2EEENS1_25BinaryOpScalarListFunctorIlLi2ELi1ELi1EEEJSt5minusIlEEEEvT_T0_DpT1_,"ax",@progbits
	.align	128
.text._ZN2at6native61_GLOBAL__N__44eb8e94_28_ForeachBinaryOpScalarList_cu_dda10a6925multi_tensor_apply_kernelINS1_28TensorListScalarListMetadataIlLi2EEENS1_25BinaryOpScalarListFunctorIlLi2ELi1ELi1EEEJSt5minusIlEEEEvT_T0_DpT1_:
        .type           _ZN2at6native61_GLOBAL__N__44eb8e94_28_ForeachBinaryOpScalarList_cu_dda10a6925multi_tensor_apply_kernelINS1_28TensorListScalarListMetadataIlLi2EEENS1_25BinaryOpScalarListFunctorIlLi2ELi1ELi1EEEJSt5minusIlEEEEvT_T0_DpT1_,@function
        .size           _ZN2at6native61_GLOBAL__N__44eb8e94_28_ForeachBinaryOpScalarList_cu_dda10a6925multi_tensor_apply_kernelINS1_28TensorListScalarListMetadataIlLi2EEENS1_25BinaryOpScalarListFunctorIlLi2ELi1ELi1EEEJSt5minusIlEEEEvT_T0_DpT1_,(.L_x_3970 - _ZN2at6native61_GLOBAL__N__44eb8e94_28_ForeachBinaryOpScalarList_cu_dda10a6925multi_tensor_apply_kernelINS1_28TensorListScalarListMetadataIlLi2EEENS1_25BinaryOpScalarListFunctorIlLi2ELi1ELi1EEEJSt5minusIlEEEEvT_T0_DpT1_)
        .other          _ZN2at6native61_GLOBAL__N__44eb8e94_28_ForeachBinaryOpScalarList_cu_dda10a6925multi_tensor_apply_kernelINS1_28TensorListScalarListMetadataIlLi2EEENS1_25BinaryOpScalarListFunctorIlLi2ELi1ELi1EEEJSt5minusIlEEEEvT_T0_DpT1_,@"STO_CUDA_ENTRY STV_DEFAULT"
_ZN2at6native61_GLOBAL__N__44eb8e94_28_ForeachBinaryOpScalarList_cu_dda10a6925multi_tensor_apply_kernelINS1_28TensorListScalarListMetadataIlLi2EEENS1_25BinaryOpScalarListFunctorIlLi2ELi1ELi1EEEJSt5minusIlEEEEvT_T0_DpT1_:
        /* <DEDUP_REMOVED lines=29> */
.L_x_177:
[----:B0-----:R-:W-:Y:S01]  /*01d0*/  IADD3 R9, P0, R0, R4, RZ ;  /* 0x0000000400097210 */ /* 0x001fe20007f1e0ff */
[C---:B-1----:R-:W-:Y:S01]  /*01e0*/  IMAD R6, R2.reuse, 0x3, RZ ;  /* 0x0000000302067824 */ /* 0x042fe200078e02ff */
[----:B------:R-:W-:Y:S02]  /*01f0*/  CS2R R16, SRZ ;  /* 0x0000000000107805 */ /* 0x000fe4000001ff00 */
[----:B------:R-:W-:Y:S02]  /*0200*/  CS2R R12, SRZ ;  /* 0x00000000000c7805 */ /* 0x000fe4000001ff00 */
[----:B------:R-:W-:Y:S01]  /*0210*/  IADD3 R28, P3, R2, R9, RZ ;  /* 0x00000009021c7210 */ /* 0x000fe20007f7e0ff */
[----:B------:R-:W-:Y:S01]  /*0220*/  IMAD.X R8, RZ, RZ, R5, P0 ;  /* 0x000000ffff087224 */ /* 0x000fe200000e0605 */
[C---:B------:R-:W-:Y:S02]  /*0230*/  ISETP.GE.U32.AND P2, PT, R9.reuse, 0x10000, PT ;  /* 0x000100000900780c */ /* 0x040fe40003f46070 */
[----:B------:R-:W-:Y:S01]  /*0240*/  ISETP.LT.U32.AND P1, PT, R9, UR13, PT ;  /* 0x0000000d09007c0c */ /* 0x000fe2000bf21070 */
[----:B------:R-:W-:Y:S01]  /*0250*/  IMAD.X R25, RZ, RZ, R8, P3 ;  /* 0x000000ffff197224 */ /* 0x000fe200018e0608 */
[----:B------:R-:W-:-:S02]  /*0260*/  ISETP.GE.U32.AND.EX P2, PT, R8, RZ, PT, P2 ;  /* 0x000000ff0800720c */ /* 0x000fc40003f46120 */
[----:B------:R-:W-:Y:S02]  /*0270*/  ISETP.GE.U32.AND P4, PT, R28, 0x10000, PT ;  /* 0x000100001c00780c */ /* 0x000fe40003f86070 */
[-C--:B------:R-:W-:Y:S02]  /*0280*/  LEA R26, P5, R2, R9.reuse, 0x1 ;  /* 0x00000009021a7211 */ /* 0x080fe400078a08ff */
[----:B------:R-:W-:Y:S02]  /*0290*/  IADD3 R6, P6, R6, R9, RZ ;  /* 0x0000000906067210 */ /* 0x000fe40007fde0ff */
[----:B------:R-:W-:Y:S01]  /*02a0*/  ISETP.LT.AND.EX P1, PT, R8, UR10, !P2, P1 ;  /* 0x0000000a08007c0c */ /* 0x000fe2000d721310 */
[--C-:B------:R-:W-:Y:S01]  /*02b0*/  IMAD.X R7, RZ, RZ, R8.reuse, P5 ;  /* 0x000000ffff077224 */ /* 0x100fe200028e0608 */
[----:B------:R-:W-:Y:S01]  /*02c0*/  ISETP.LT.U32.AND P0, PT, R28, UR13, PT ;  /* 0x0000000d1c007c0c */ /* 0x000fe2000bf01070 */
[----:B------:R-:W-:Y:S01]  /*02d0*/  IMAD.X R3, RZ, RZ, R8, P6 ;  /* 0x000000ffff037224 */ /* 0x000fe200030e0608 */
[----:B------:R-:W-:-:S02]  /*02e0*/  ISETP.GE.U32.AND.EX P4, PT, R25, RZ, PT, P4 ;  /* 0x000000ff1900720c */ /* 0x000fc40003f86140 */
        /* <DEDUP_REMOVED lines=9> */
[----:B------:R-:W-:-:S04]  /*0380*/  @P1 LEA R22, P2, R9, UR6, 0x3 ;  /* 0x0000000609161c11 */ /* 0x000fc8000f8418ff */
[----:B------:R-:W-:Y:S02]  /*0390*/  @P1 LEA.HI.X R23, R9, UR7, R8, 0x3, P2 ;  /* 0x0000000709171c11 */ /* 0x000fe400090f1c08 */
[C---:B------:R-:W-:Y:S02]  /*03a0*/  @P0 LEA R10, P2, R28.reuse, UR6, 0x3 ;  /* 0x000000061c0a0c11 */ /* 0x040fe4000f8418ff */
[----:B------:R-:W-:Y:S01]  /*03b0*/  CS2R R14, SRZ ;  /* 0x00000000000e7805 */ /* 0x000fe2000001ff00 */
[----:B------:R-:W2:Y:S01]  /*03c0*/  @P1 LDG.E.64 R12, desc[UR14][R22.64] ;  /* 0x0000000e160c1981 */ /* 0x000ea2000c1e1b00 */
[----:B------:R-:W-:Y:S02]  /*03d0*/  @P0 LEA.HI.X R11, R28, UR7, R25, 0x3, P2 ;  /* 0x000000071c0b0c11 */ /* 0x000fe400090f1c19 */
[----:B------:R-:W-:Y:S02]  /*03e0*/  @P3 LEA R18, P2, R26, UR6, 0x3 ;  /* 0x000000061a123c11 */ /* 0x000fe4000f8418ff */
[----:B------:R-:W-:Y:S01]  /*03f0*/  @P4 LEA R20, P5, R6, UR6, 0x3 ;  /* 0x0000000606144c11 */ /* 0x000fe2000f8a18ff */
[----:B------:R0:W3:Y:S01]  /*0400*/  @P0 LDG.E.64 R16, desc[UR14][R10.64] ;  /* 0x0000000e0a100981 */ /* 0x0000e2000c1e1b00 */
[----:B------:R-:W-:-:S02]  /*0410*/  @P3 LEA.HI.X R19, R26, UR7, R7, 0x3, P2 ;  /* 0x000000071a133c11 */ /* 0x000fc400090f1c07 */
[----:B------:R-:W-:-:S05]  /*0420*/  @P4 LEA.HI.X R21, R6, UR7, R3, 0x3, P5 ;  /* 0x0000000706154c11 */ /* 0x000fca000a8f1c03 */
[----:B------:R-:W4:Y:S01]  /*0430*/  @P4 LDG.E.64 R14, desc[UR14][R20.64] ;  /* 0x0000000e140e4981 */ /* 0x000f22000c1e1b00 */
[----:B0-----:R-:W-:-:S06]  /*0440*/  CS2R R10, SRZ ;  /* 0x00000000000a7805 */ /* 0x001fcc000001ff00 */
[----:B------:R0:W5:Y:S01]  /*0450*/  @P3 LDG.E.64 R10, desc[UR14][R18.64] ;  /* 0x0000000e120a3981 */ /* 0x000162000c1e1b00 */
[C---:B------:R-:W-:Y:S02]  /*0460*/  @P1 LEA R22, P2, R9.reuse, UR8, 0x3 ;  /* 0x0000000809161c11 */ /* 0x040fe4000f8418ff */
[C---:B------:R-:W-:Y:S02]  /*0470*/  @P0 LEA R24, P5, R28.reuse, UR8, 0x3 ;  /* 0x000000081c180c11 */ /* 0x040fe4000f8a18ff */
[----:B------:R-:W-:Y:S02]  /*0480*/  @P1 LEA.HI.X R23, R9, UR9, R8, 0x3, P2 ;  /* 0x0000000909171c11 */ /* 0x000fe400090f1c08 */
[----:B------:R-:W-:Y:S02]  /*0490*/  @P0 LEA.HI.X R25, R28, UR9, R25, 0x3, P5 ;  /* 0x000000091c190c11 */ /* 0x000fe4000a8f1c19 */
[----:B------:R-:W-:-:S04]  /*04a0*/  @P3 LEA R8, P6, R26, UR8, 0x3 ;  /* 0x000000081a083c11 */ /* 0x000fc8000f8c18ff */
[----:B------:R-:W-:Y:S02]  /*04b0*/  @P3 LEA.HI.X R9, R26, UR9, R7, 0x3, P6 ;  /* 0x000000091a093c11 */ /* 0x000fe4000b0f1c07 */
[----:B0-----:R-:W-:Y:S01]  /*04c0*/  @P4 LEA R18, P6, R6, UR8, 0x3 ;  /* 0x0000000806124c11 */ /* 0x001fe2000f8c18ff */
[----:B------:R-:W-:-:S03]  /*04d0*/  IMAD.WIDE.U32 R4, R2, 0x4, R4 ;  /* 0x0000000402047825 */ /* 0x000fc600078e0004 */
[----:B------:R-:W-:Y:S02]  /*04e0*/  @P4 LEA.HI.X R19, R6, UR9, R3, 0x3, P6 ;  /* 0x0000000906134c11 */ /* 0x000fe4000b0f1c03 */
[----:B--2---:R-:W-:Y:S02]  /*04f0*/  IADD3 R12, P2, R12, -UR4, RZ ;  /* 0x800000040c0c7c10 */ /* 0x004fe4000ff5e0ff */
[----:B---3--:R-:W-:Y:S02]  /*0500*/  IADD3 R16, P5, R16, -UR4, RZ ;  /* 0x8000000410107c10 */ /* 0x008fe4000ffbe0ff */
[----:B------:R-:W-:Y:S02]  /*0510*/  IADD3.X R13, R13, ~UR5, RZ, P2, !PT ;  /* 0x800000050d0d7c10 */ /* 0x000fe400097fe4ff */
[----:B------:R-:W-:Y:S02]  /*0520*/  IADD3.X R17, R17, ~UR5, RZ, P5, !PT ;  /* 0x8000000511117c10 */ /* 0x000fe4000affe4ff */
[----:B----4-:R-:W-:Y:S01]  /*0530*/  IADD3 R14, P5, R14, -UR4, RZ ;  /* 0x800000040e0e7c10 */ /* 0x010fe2000ffbe0ff */
[----:B------:R2:W-:Y:S01]  /*0540*/  @P1 STG.E.64 desc[UR14][R22.64], R12 ;  /* 0x0000000c16001986 */ /* 0x0005e2000c101b0e */
[----:B-----5:R-:W-:-:S02]  /*0550*/  IADD3 R10, P2, R10, -UR4, RZ ;  /* 0x800000040a0a7c10 */ /* 0x020fc4000ff5e0ff */
[----:B------:R-:W-:Y:S02]  /*0560*/  IADD3.X R15, R15, ~UR5, RZ, P5, !PT ;  /* 0x800000050f0f7c10 */ /* 0x000fe4000affe4ff */
[----:B------:R-:W-:Y:S01]  /*0570*/  IADD3.X R11, R11, ~UR5, RZ, P2, !PT ;  /* 0x800000050b0b7c10 */ /* 0x000fe200097fe4ff */
[----:B------:R2:W-:Y:S01]  /*0580*/  @P0 STG.E.64 desc[UR14][R24.64], R16 ;  /* 0x0000001018000986 */ /* 0x0005e2000c101b0e */
[----:B------:R-:W-:-:S03]  /*0590*/  ISETP.GE.U32.AND P0, PT, R4, 0x10000, PT ;  /* 0x000100000400780c */ /* 0x000fc60003f06070 */
[----:B------:R2:W-:Y:S01]  /*05a0*/  @P3 STG.E.64 desc[UR14][R8.64], R10 ;  /* 0x0000000a08003986 */ /* 0x0005e2000c101b0e */
[----:B------:R-:W-:-:S03]  /*05b0*/  ISETP.LT.U32.AND P1, PT, R4, UR13, PT ;  /* 0x0000000d04007c0c */ /* 0x000fc6000bf21070 */
[----:B------:R2:W-:Y:S01]  /*05c0*/  @P4 STG.E.64 desc[UR14][R18.64], R14 ;  /* 0x0000000e12004986 */ /* 0x0005e2000c101b0e */
[C---:B------:R-:W-:Y:S02]  /*05d0*/  ISETP.GE.U32.AND.EX P0, PT, R5.reuse, RZ, PT, P0 ;  /* 0x000000ff0500720c */ /* 0x040fe40003f06100 */
[----:B------:R-:W-:-:S13]  /*05e0*/  ISETP.LT.AND.EX P1, PT, R5, UR10, PT, P1 ;  /* 0x0000000a05007c0c */ /* 0x000fda000bf21310 */
[----:B--2---:R-:W-:Y:S05]  /*05f0*/  @!P0 BRA P1, `(.L_x_177) ;  /* 0xfffffff800f48947 */ /* 0x004fea000083ffff */
[----:B------:R-:W-:Y:S05]  /*0600*/  EXIT ;  /* 0x000000000000794d */ /* 0x000fea0003800000 */
.L_x_176:
        /* <DEDUP_REMOVED lines=8> */
.L_x_178:
        /* <DEDUP_REMOVED lines=8> */
[----:B--2---:R-:W-:Y:S02]  /*0710*/  IADD3 R6, P0, R6, -UR4, RZ ;  /* 0x8000000406067c10 */ /* 0x004fe4000ff1e0ff */
[----:B------:R-:W-:Y:S02]  /*0720*/  IADD3 R4, P1, R4, -UR4, RZ ;  /* 0x8000000404047c10 */ /* 0x000fe4000ff3e0ff */
[----:B---3--:R-:W-:Y:S02]  /*0730*/  IADD3 R10, P2, R10, -UR4, RZ ;  /* 0x800000040a0a7c10 */ /* 0x008fe4000ff5e0ff */
[----:B------:R-:W-:Y:S02]  /*0740*/  IADD3 R8, P3, R8, -UR4, RZ ;  /* 0x8000000408087c10 */ /* 0x000fe4000ff7e0ff */
[----:B------:R-:W-:-:S02]  /*0750*/  IADD3.X R7, R7, ~UR5, RZ, P0, !PT ;  /* 0x8000000507077c10 */ /* 0x000fc400087fe4ff */
[----:B------:R-:W-:Y:S02]  /*0760*/  IADD3.X R5, R5, ~UR5, RZ, P1, !PT ;  /* 0x8000000505057c10 */ /* 0x000fe40008ffe4ff */
[----:B------:R-:W-:Y:S02]  /*0770*/  IADD3.X R11, R11, ~UR5, RZ, P2, !PT ;  /* 0x800000050b0b7c10 */ /* 0x000fe400097fe4ff */
[----:B------:R-:W-:Y:S01]  /*0780*/  IADD3.X R9, R9, ~UR5, RZ, P3, !PT ;  /* 0x8000000509097c10 */ /* 0x000fe20009ffe4ff */
[----:B------:R0:W-:Y:S01]  /*0790*/  STG.E.128 desc[UR14][R2.64], R4 ;  /* 0x0000000402007986 */ /* 0x0001e2000c101d0e */
        /* <DEDUP_REMOVED lines=15> */
.L_x_179:
        /* <DEDUP_REMOVED lines=15> */
.L_x_3970:


//--------------------- .text._ZN2at6native61_GLOBAL__N__44eb8e94_28_ForeachBinaryOpScalarList_cu_dda10a6925multi_tensor_apply_kernelINS1_28TensorListScalarListMetadataIiLi2EEENS1_25BinaryOpScalarListFunctorIiLi2ELi1ELi1EEEJSt5minusIiEEEEvT_T0_DpT1_ --------------------------
	.section	.text._ZN2at6native61_GLOBAL__N__44eb8e94_28_ForeachBinaryOpScalarList_cu_dda10a6925multi_tensor_apply_kernelINS1_28TensorListScalarListMetadataIiLi2EEENS1_25BinaryOpScalarListFunctorIiLi2ELi1ELi1EEEJSt5minusIiEEEEvT_T0_DpT1_,"ax",@progbits
	.align	128
.text._ZN2at6native61_GLOBAL__N__44eb8e94_28_ForeachBinaryOpScalarList_cu_dda10a6925multi_tensor_apply_kernelINS1_28TensorListScalarListMetadataIiLi2EEENS1_25BinaryOpScalarListFunctorIiLi2ELi1ELi1EEEJSt5minusIiEEEEvT_T0_DpT1_:
        .type           _ZN2at6native61_GLOBAL__N__44eb8e94_28_ForeachBinaryOpScalarList_cu_dda10a6925multi_tensor_apply_kernelINS1_28TensorListScalarListMetadataIiLi2EEENS1_25BinaryOpScalarListFunctorIiLi2ELi1ELi1EEEJSt5minusIiEEEEvT_T0_DpT1_,@function
        .size           _ZN2at6native61_GLOBAL__N__44eb8e94_28_ForeachBinaryOpScalarList_cu_dda10a6925multi_tensor_apply_kernelINS1_28TensorListScalarListMetadataIiLi2EEENS1_25BinaryOpScalarListFunctorIiLi2ELi1ELi1EEEJSt5minusIiEEEEvT_T0_DpT1_,(.L_x_3971 - _ZN2at6native61_GLOBAL__N__44eb8e94_28_ForeachBinaryOpScalarList_cu_dda10a6925multi_tensor_apply_kernelINS1_28TensorListScalarListMetadataIiLi2EEENS1_25BinaryOpScalarListFunctorIiLi2ELi1ELi1EEEJSt5minusIiEEEEvT_T0_DpT1_)
        .other          _ZN2at6native61_GLOBAL__N__44eb8e94_28_ForeachBinaryOpScalarList_cu_dda10a6925multi_tensor_apply_kernelINS1_28TensorListScalarListMetadataIiLi2EEENS1_25BinaryOpScalarListFunctorIiLi2ELi1ELi1EEEJSt5minusIiEEEEvT_T0_DpT1_,@"STO_CUDA_ENTRY STV_DEFAULT"
_ZN2at6native61_GLOBAL__N__44eb8e94_28_ForeachBinaryOpScalarList_cu_dda10a6925multi_tensor_apply_kernelINS1_28TensorListScalarListMetadataIiLi2EEENS1_25BinaryOpScalarListFunctorIiLi2ELi1ELi1EEEJSt5minusIiEEEEvT_T0_DpT1_:
        /* <DEDUP_REMOVED lines=29> */
.L_x_181:
        /* <DEDUP_REMOVED lines=50> */
[--C-:B0-----:R-:W-:Y:S02]  /*04f0*/  IMAD.IADD R6, R6, 0x1, -R0.reuse ;  /* 0x0000000106067824 */ /* 0x101fe400078e0a00 */
[----:B--2---:R-:W-:-:S03]  /*0500*/  IMAD.IADD R21, R21, 0x1, -R0 ;  /* 0x0000000115157824 */ /* 0x004fc600078e0a00 */
[----:B------:R0:W-:Y:S01]  /*0510*/  @P1 STG.E desc[UR4][R16.64], R6 ;  /* 0x0000000610001986 */ /* 0x0001e2000c101904 */
[----:B----4-:R-:W-:-:S03]  /*0520*/  IMAD.IADD R25, R25, 0x1, -R0 ;  /* 0x0000000119197824 */ /* 0x010fc600078e0a00 */
[----:B------:R0:W-:Y:S01]  /*0530*/  @P0 STG.E desc[UR4][R18.64], R21 ;  /* 0x0000001512000986 */ /* 0x0001e2000c101904 */
[----:B------:R-:W-:-:S03]  /*0540*/  ISETP.GE.U32.AND P0, PT, R8, 0x10000, PT ;  /* 0x000100000800780c */ /* 0x000fc60003f06070 */
[----:B------:R0:W-:Y:S01]  /*0550*/  @P4 STG.E desc[UR4][R28.64], R25 ;  /* 0x000000191c004986 */ /* 0x0001e2000c101904 */
[----:B------:R-:W-:Y:S01]  /*0560*/  ISETP.LT.U32.AND P1, PT, R8, R2, PT ;  /* 0x000000020800720c */ /* 0x000fe20003f21070 */
[----:B---3--:R-:W-:-:S05]  /*0570*/  IMAD.IADD R7, R26, 0x1, -R0 ;  /* 0x000000011a077824 */ /* 0x008fca00078e0a00 */
[----:B------:R0:W-:Y:S01]  /*0580*/  @P2 STG.E desc[UR4][R10.64], R7 ;  /* 0x000000070a002986 */ /* 0x0001e2000c101904 */
[C---:B------:R-:W-:Y:S02]  /*0590*/  ISETP.GE.U32.AND.EX P0, PT, R9.reuse, RZ, PT, P0 ;  /* 0x000000ff0900720c */ /* 0x040fe40003f06100 */
[----:B------:R-:W-:-:S13]  /*05a0*/  ISETP.LT.AND.EX P1, PT, R9, R3, PT, P1 ;  /* 0x000000030900720c */ /* 0x000fda0003f21310 */
[----:B0-----:R-:W-:Y:S05]  /*05b0*/  @!P0 BRA P1, `(.L_x_181) ;  /* 0xfffffffc00048947 */ /* 0x001fea000083ffff */
[----:B------:R-:W-:Y:S05]  /*05c0*/  EXIT ;  /* 0x000000000000794d */ /* 0x000fea0003800000 */
.L_x_180:
        /* <DEDUP_REMOVED lines=8> */
.L_x_182:
        /* <DEDUP_REMOVED lines=15> */
[--C-:B0-----:R-:W-:Y:S02]  /*0740*/  IMAD.IADD R7, R7, 0x1, -R0.reuse ;  /* 0x0000000107077824 */ /* 0x101fe400078e0a00 */
[--C-:B------:R-:W-:Y:S02]  /*0750*/  IMAD.IADD R6, R6, 0x1, -R0.reuse ;  /* 0x0000000106067824 */ /* 0x100fe400078e0a00 */
[----:B------:R-:W-:-:S02]  /*0760*/  IMAD.IADD R5, R5, 0x1, -R0 ;  /* 0x0000000105057824 */ /* 0x000fc400078e0a00 */
[----:B------:R-:W-:-:S05]  /*0770*/  IMAD.IADD R4, R4, 0x1, -R0 ;  /* 0x0000000104047824 */ /* 0x000fca00078e0a00 */
[----:B------:R1:W-:Y:S01]  /*0780*/  STG.E.128 desc[UR4][R10.64], R4 ;  /* 0x000000040a007986 */ /* 0x0003e2000c101d04 */
[----:B------:R-:W-:Y:S05]  /*0790*/  @!P0 BRA P1, `(.L_x_182) ;  /* 0xfffffffc00ac8947 */ /* 0x000fea000083ffff */
[----:B------:R-:W-:Y:S05]  /*07a0*/  EXIT ;  /* 0x000000000000794d */ /* 0x000fea0003800000 */
.L_x_183:
        /* <DEDUP_REMOVED lines=13> */
.L_x_3971:


//--------------------- .text._ZN2at6native61_GLOBAL__N__44eb8e94_28_ForeachBinaryOpScalarList_cu_dda10a6925multi_tensor_apply_kernelINS1_28TensorListScalarListMetadataIaLi2EEENS1_25BinaryOpScalarListFunctorIaLi2ELi1ELi1EEEJSt5minusIaEEEEvT_T0_DpT1_ --------------------------
	.section	.text._ZN2at6native61_GLOBAL__N__44eb8e94_28_ForeachBinaryOpScalarList_cu_dda10a6925multi_tensor_apply_kernelINS1_28TensorListScalarListMetadataIaLi2EEENS1_25BinaryOpScalarListFunctorIaLi2ELi1ELi1EEEJSt5minusIaEEEEvT_T0_DpT1_,"ax",@progbits
	.align	128
.text._ZN2at6native61_GLOBAL__N__44eb8e94_28_ForeachBinaryOpScalarList_cu_dda10a6925multi_tensor_apply_kernelINS1_28TensorListScalarListMetadataIaLi2EEENS1_25BinaryOpScalarListFunctorIaLi2ELi1ELi1EEEJSt5minusIaEEEEvT_T0_DpT1_:
        .type           _ZN2at6native61_GLOBAL__N__44eb8e94_28_ForeachBinaryOpScalarList_cu_dda10a6925multi_tensor_apply_kernelINS1_28TensorListScalarListMetadataIaLi2EEENS1_25BinaryOpScalarListFunctorIaLi2ELi1ELi1EEEJSt5minusIaEEEEvT_T0_DpT1_,@function
        .size           _ZN2at6native61_GLOBAL__N__44eb8e94_28_ForeachBinaryOpScalarList_cu_dda10a6925multi_tensor_apply_kernelINS1_28TensorListScalarListMetadataIaLi2EEENS1_25BinaryOpScalarListFunctorIaLi2ELi1ELi1EEEJSt5minusIaEEEEvT_T0_DpT1_,(.L_x_3972 - _ZN2at6native61_GLOBAL__N__44eb8e94_28_ForeachBinaryOpScalarList_cu_dda10a6925multi_tensor_apply_kernelINS1_28TensorListScalarListMetadataIaLi2EEENS1_25BinaryOpScalarListFunctorIaLi2ELi1ELi1EEEJSt5minusIaEEEEvT_T0_DpT1_)
        .other          _ZN2at6native61_GLOBAL__N__44eb8e94_28_ForeachBinaryOpScalarList_cu_dda10a6925multi_tensor_apply_kernelINS1_28TensorListScalarListMetadataIaLi2EEENS1_25BinaryOpScalarListFunctorIaLi2ELi1ELi1EEEJSt5minusIaEEEEvT_T0_DpT1_,@"STO_CUDA_ENTRY STV_DEFAULT"
_ZN2at6native61_GLOBAL__N__44eb8e94_28_ForeachBinaryOpScalarList_cu_dda10a6925multi_tensor_apply_kernelINS1_28TensorListScalarListMetadataIaLi2EEENS1_25BinaryOpScalarListFunctorIaLi2ELi1ELi1EEEJSt5minusIaEEEEvT_T0_DpT1_:
        /* <DEDUP_REMOVED lines=17> */
[----:B--2---:R-:W-:-:S04]  /*0110*/  IADD3 R4, P3, -R6, R10, RZ ;  /* 0x0000000a06047210 */ /* 0x004fc80007f7e1ff */
[----:B------:R-:W-:-:S04]  /*0120*/  LOP3.LUT R6, R4, R3, R2, 0xfe, !PT ;  /* 0x0000000304067212 */ /* 0x000fc800078efe02 */
[----:B------:R-:W-:Y:S01]  /*0130*/  LOP3.LUT P0, RZ, R6, 0x3, RZ, 0xc0, !PT ;  /* 0x0000000306ff7812 */ /* 0x000fe2000780c0ff */
[----:B------:R-:W-:Y:S02]  /*0140*/  IMAD.X R6, R7, 0x1, R9, P2 ;  /* 0x0000000107067824 */ /* 0x000fe400010e0609 */
[----:B------:R-:W-:-:S10]  /*0150*/  IMAD.X R7, R11, 0x1, ~R7, P3 ;  /* 0x000000010b077824 */ /* 0x000fd400018e0e07 */
[----:B------:R-:W-:Y:S05]  /*0160*/  @!P0 BRA `(.L_x_184) ;  /* 0x0000000400208947 */ /* 0x000fea0003800000 */
[----:B------:R-:W-:-:S04]  /*0170*/  ISETP.GE.U32.AND P0, PT, R4, 0x1, PT ;  /* 0x000000010400780c */ /* 0x000fc80003f06070 */
[----:B------:R-:W-:-:S13]  /*0180*/  ISETP.GE.AND.EX P0, PT, R7, RZ, PT, P0 ;  /* 0x000000ff0700720c */ /* 0x000fda0003f06300 */
[----:B------:R-:W-:Y:S05]  /*0190*/  @!P0 EXIT ;  /* 0x000000000000894d */ /* 0x000fea0003800000 */
[----:B------:R-:W1:Y:S01]  /*01a0*/  S2R R8, SR_TID.X ;  /* 0x0000000000087919 */ /* 0x000e620000002100 */
[----:B------:R-:W2:Y:S01]  /*01b0*/  LDC R9, c[0x0][RZ] ;  /* 0x00000000ff097b82 */ /* 0x000ea20000000800 */
[----:B------:R-:W-:-:S07]  /*01c0*/  CS2R R10, SRZ ;  /* 0x00000000000a7805 */ /* 0x000fce000001ff00 */
.L_x_185:
[----:B-1----:R-:W-:Y:S01]  /*01d0*/  IADD3 R28, P0, R8, R10, RZ ;  /* 0x0000000a081c7210 */ /* 0x002fe20007f1e0ff */
[C---:B--2---:R-:W-:Y:S01]  /*01e0*/  IMAD R25, R9.reuse, 0x3, RZ ;  /* 0x0000000309197824 */ /* 0x044fe200078e02ff */
[----:B---3--:R-:W-:Y:S02]  /*01f0*/  PRMT R27, RZ, 0x7610, R27 ;  /* 0x00007610ff1b7816 */ /* 0x008fe4000000001b */
[CC--:B------:R-:W-:Y:S01]  /*0200*/  IADD3 R13, P3, R9.reuse, R28.reuse, RZ ;  /* 0x0000001c090d7210 */ /* 0x0c0fe20007f7e0ff */
[----:B------:R-:W-:Y:S01]  /*0210*/  IMAD.X R12, RZ, RZ, R11, P0 ;  /* 0x000000ffff0c7224 */ /* 0x000fe200000e060b */
[C---:B------:R-:W-:Y:S02]  /*0220*/  ISETP.GE.U32.AND P1, PT, R28.reuse, 0x10000, PT ;  /* 0x000100001c00780c */ /* 0x040fe40003f26070 */
[----:B------:R-:W-:Y:S01]  /*0230*/  LEA R23, P4, R9, R28, 0x1 ;  /* 0x0000001c09177211 */ /* 0x000fe200078808ff */
[----:B------:R-:W-:Y:S01]  /*0240*/  IMAD.X R22, RZ, RZ, R12, P3 ;  /* 0x000000ffff167224 */ /* 0x000fe200018e060c */
[----:B------:R-:W-:-:S02]  /*0250*/  ISETP.LT.U32.AND P0, PT, R28, R4, PT ;  /* 0x000000041c00720c */ /* 0x000fc40003f01070 */
[C---:B------:R-:W-:Y:S01]  /*0260*/  ISETP.GE.U32.AND.EX P1, PT, R12.reuse, RZ, PT, P1 ;  /* 0x000000ff0c00720c */ /* 0x040fe20003f26110 */
[--C-:B------:R-:W-:Y:S01]  /*0270*/  IMAD.X R24, RZ, RZ, R12.reuse, P4 ;  /* 0x000000ffff187224 */ /* 0x100fe200020e060c */
[----:B------:R-:W-:Y:S02]  /*0280*/  ISETP.GE.U32.AND P2, PT, R13, 0x10000, PT ;  /* 0x000100000d00780c */ /* 0x000fe40003f46070 */
[----:B------:R-:W-:Y:S02]  /*0290*/  ISETP.LT.AND.EX P1, PT, R12, R7, !P1, P0 ;  /* 0x000000070c00720c */ /* 0x000fe40004f21300 */
[----:B------:R-:W-:Y:S02]  /*02a0*/  IADD3 R25, P5, R25, R28, RZ ;  /* 0x0000001c19197210 */ /* 0x000fe40007fbe0ff */
[----:B------:R-:W-:Y:S02]  /*02b0*/  ISETP.GE.U32.AND P3, PT, R23, 0x10000, PT ;  /* 0x000100001700780c */ /* 0x000fe40003f66070 */
[----:B------:R-:W-:Y:S01]  /*02c0*/  ISETP.LT.U32.AND P0, PT, R13, R4, PT ;  /* 0x000000040d00720c */ /* 0x000fe20003f01070 */
[----:B------:R-:W-:Y:S01]  /*02d0*/  IMAD.X R26, RZ, RZ, R12, P5 ;  /* 0x000000ffff1a7224 */ /* 0x000fe200028e060c */
[----:B------:R-:W-:-:S02]  /*02e0*/  ISETP.GE.U32.AND.EX P2, PT, R22, RZ, PT, P2 ;  /* 0x000000ff1600720c */ /* 0x000fc40003f46120 */
[-C--:B------:R-:W-:Y:S02]  /*02f0*/  ISETP.LT.U32.AND P4, PT, R23, R4.reuse, PT ;  /* 0x000000041700720c */ /* 0x080fe40003f81070 */
[----:B------:R-:W-:Y:S02]  /*0300*/  ISETP.GE.U32.AND.EX P3, PT, R24, RZ, PT, P3 ;  /* 0x000000ff1800720c */ /* 0x000fe40003f66130 */
[-C--:B------:R-:W-:Y:S02]  /*0310*/  ISETP.LT.AND.EX P0, PT, R22, R7.reuse, !P2, P0 ;  /* 0x000000071600720c */ /* 0x080fe40005701300 */
[C---:B------:R-:W-:Y:S02]  /*0320*/  ISETP.GE.U32.AND P2, PT, R25.reuse, 0x10000, PT ;  /* 0x000100001900780c */ /* 0x040fe40003f46070 */
[----:B------:R-:W-:Y:S02]  /*0330*/  ISETP.LT.AND.EX P4, PT, R24, R7, !P3, P4 ;  /* 0x000000071800720c */ /* 0x000fe40005f81340 */
[----:B------:R-:W-:-:S02]  /*0340*/  ISETP.LT.U32.AND P3, PT, R25, R4, PT ;  /* 0x000000041900720c */ /* 0x000fc40003f61070 */
[----:B------:R-:W-:Y:S02]  /*0350*/  ISETP.GE.U32.AND.EX P2, PT, R26, RZ, PT, P2 ;  /* 0x000000ff1a00720c */ /* 0x000fe40003f46120 */
[----:B------:R-:W-:Y:S02]  /*0360*/  @P1 IADD3 R18, P5, R28, R2, RZ ;  /* 0x000000021c121210 */ /* 0x000fe40007fbe0ff */
[----:B------:R-:W-:-:S03]  /*0370*/  ISETP.LT.AND.EX P2, PT, R26, R7, !P2, P3 ;  /* 0x000000071a00720c */ /* 0x000fc60005741330 */
[----:B------:R-:W-:Y:S01]  /*0380*/  @P1 IMAD.X R19, R12, 0x1, R5, P5 ;  /* 0x000000010c131824 */ /* 0x000fe200028e0605 */
[-C--:B------:R-:W-:Y:S02]  /*0390*/  @P0 IADD3 R14, P5, R13, R2.reuse, RZ ;  /* 0x000000020d0e0210 */ /* 0x080fe40007fbe0ff */
[-C--:B------:R-:W-:Y:S02]  /*03a0*/  @P4 IADD3 R16, P3, R23, R2.reuse, RZ ;  /* 0x0000000217104210 */ /* 0x080fe40007f7e0ff */
[----:B------:R-:W-:Y:S01]  /*03b0*/  PRMT R29, RZ, 0x7610, R29 ;  /* 0x00007610ff1d7816 */ /* 0x000fe2000000001d */
[--C-:B------:R-:W-:Y:S01]  /*03c0*/  @P0 IMAD.X R15, R22, 0x1, R5.reuse, P5 ;  /* 0x00000001160f0824 */ /* 0x100fe200028e0605 */
[----:B------:R-:W2:Y:S01]  /*03d0*/  @P1 LDG.E.U8 R27, desc[UR4][R18.64] ;  /* 0x00000004121b1981 */ /* 0x000ea2000c1e1100 */
[--C-:B------:R-:W-:Y:S02]  /*03e0*/  @P4 IMAD.X R17, R24, 0x1, R5.reuse, P3 ;  /* 0x0000000118114824 */ /* 0x100fe400018e0605 */
[----:B------:R-:W-:Y:S01]  /*03f0*/  @P2 IADD3 R20, P3, R25, R2, RZ ;  /* 0x0000000219142210 */ /* 0x000fe20007f7e0ff */
[----:B------:R1:W3:Y:S04]  /*0400*/  @P0 LDG.E.U8 R29, desc[UR4][R14.64] ;  /* 0x000000040e1d0981 */ /* 0x0002e8000c1e1100 */
[----:B------:R-:W-:Y:S01]  /*0410*/  @P2 IMAD.X R21, R26, 0x1, R5, P3 ;  /* 0x000000011a152824 */ /* 0x000fe200018e0605 */
[----:B-1----:R-:W-:-:S02]  /*0420*/  PRMT R14, RZ, 0x7610, R14 ;  /* 0x00007610ff0e7816 */ /* 0x002fc4000000000e */
[----:B------:R-:W-:-:S04]  /*0430*/  PRMT R15, RZ, 0x7610, R15 ;  /* 0x00007610ff0f7816 */ /* 0x000fc8000000000f */
[----:B------:R1:W4:Y:S04]  /*0440*/  @P4 LDG.E.U8 R14, desc[UR4][R16.64] ;  /* 0x00000004100e4981 */ /* 0x000328000c1e1100 */
[----:B------:R5:W4:Y:S01]  /*0450*/  @P2 LDG.E.U8 R15, desc[UR4][R20.64] ;  /* 0x00000004140f2981 */ /* 0x000b22000c1e1100 */
[----:B0-----:R-:W-:Y:S01]  /*0460*/  IMAD.MOV R19, RZ, RZ, -R0 ;  /* 0x000000ffff137224 */ /* 0x001fe200078e0a00 */
[----:B------:R-:W-:Y:S01]  /*0470*/  @P1 IADD3 R18, P3, R28, R3, RZ ;  /* 0x000000031c121210 */ /* 0x000fe20007f7e0ff */
[----:B------:R-:W-:-:S03]  /*0480*/  IMAD.WIDE.U32 R10, R9, 0x4, R10 ;  /* 0x00000004090a7825 */ /* 0x000fc600078e000a */
[----:B------:R-:W-:Y:S01]  /*0490*/  PRMT R28, R19, 0x7710, RZ ;  /* 0x00007710131c7816 */ /* 0x000fe200000000ff */
[----:B------:R-:W-:Y:S01]  /*04a0*/  @P1 IMAD.X R19, R12, 0x1, R6, P3 ;  /* 0x000000010c131824 */ /* 0x000fe200018e0606 */
[-C--:B------:R-:W-:Y:S02]  /*04b0*/  @P0 IADD3 R12, P5, R13, R3.reuse, RZ ;  /* 0x000000030d0c0210 */ /* 0x080fe40007fbe0ff */
[----:B-1----:R-:W-:-:S03]  /*04c0*/  @P4 IADD3 R16, P3, R23, R3, RZ ;  /* 0x0000000317104210 */ /* 0x002fc60007f7e0ff */
[--C-:B------:R-:W-:Y:S02]  /*04d0*/  @P0 IMAD.X R13, R22, 0x1, R6.reuse, P5 ;  /* 0x00000001160d0824 */ /* 0x100fe400028e0606 */
[----:B------:R-:W-:Y:S02]  /*04e0*/  @P4 IMAD.X R17, R24, 0x1, R6, P3 ;  /* 0x0000000118114824 */ /* 0x000fe400018e0606 */
[C---:B--2---:R-:W-:Y:S02]  /*04f0*/  IMAD.IADD R27, R28.reuse, 0x1, R27 ;  /* 0x000000011c1b7824 */ /* 0x044fe400078e021b */
[----:B---3--:R-:W-:-:S03]  /*0500*/  IMAD.IADD R29, R28, 0x1, R29 ;  /* 0x000000011c1d7824 */ /* 0x008fc600078e021d */
[----:B------:R3:W-:Y:S01]  /*0510*/  @P1 STG.E.U8 desc[UR4][R18.64], R27 ;  /* 0x0000001b12001986 */ /* 0x0007e2000c101104 */
[----:B-----5:R-:W-:-:S03]  /*0520*/  @P2 IADD3 R20, P1, R25, R3, RZ ;  /* 0x0000000319142210 */ /* 0x020fc60007f3e0ff */
[----:B------:R3:W-:Y:S01]  /*0530*/  @P0 STG.E.U8 desc[UR4][R12.64], R29 ;  /* 0x0000001d0c000986 */ /* 0x0007e2000c101104 */
[----:B------:R-:W-:Y:S01]  /*0540*/  ISETP.GE.U32.AND P0, PT, R10, 0x10000, PT ;  /* 0x000100000a00780c */ /* 0x000fe20003f06070 */
[----:B------:R-:W-:Y:S01]  /*0550*/  @P2 IMAD.X R21, R26, 0x1, R6, P1 ;  /* 0x000000011a152824 */ /* 0x000fe200008e0606 */
[----:B------:R-:W-:Y:S02]  /*0560*/  ISETP.LT.U32.AND P1, PT, R10, R4, PT ;  /* 0x000000040a00720c */ /* 0x000fe40003f21070 */
[C---:B------:R-:W-:Y:S02]  /*0570*/  ISETP.GE.U32.AND.EX P0, PT, R11.reuse, RZ, PT, P0 ;  /* 0x000000ff0b00720c */ /* 0x040fe40003f06100 */
[----:B------:R-:W-:Y:S01]  /*0580*/  ISETP.LT.AND.EX P1, PT, R11, R7, PT, P1 ;  /* 0x000000070b00720c */ /* 0x000fe20003f21310 */
[C---:B----4-:R-:W-:Y:S02]  /*0590*/  IMAD.IADD R23, R28.reuse, 0x1, R14 ;  /* 0x000000011c177824 */ /* 0x050fe400078e020e */
[----:B------:R-:W-:-:S03]  /*05a0*/  IMAD.IADD R15, R28, 0x1, R15 ;  /* 0x000000011c0f7824 */ /* 0x000fc600078e020f */
[----:B------:R3:W-:Y:S04]  /*05b0*/  @P4 STG.E.U8 desc[UR4][R16.64], R23 ;  /* 0x0000001710004986 */ /* 0x0007e8000c101104 */
[----:B------:R3:W-:Y:S03]  /*05c0*/  @P2 STG.E.U8 desc[UR4][R20.64], R15 ;  /* 0x0000000f14002986 */ /* 0x0007e6000c101104 */
[----:B------:R-:W-:Y:S05]  /*05d0*/  @!P0 BRA P1, `(.L_x_185) ;  /* 0xfffffff800fc8947 */ /* 0x000fea000083ffff */
[----:B------:R-:W-:Y:S05]  /*05e0*/  EXIT ;  /* 0x000000000000794d */ /* 0x000fea0003800000 */
.L_x_184:
        /* <DEDUP_REMOVED lines=10> */
.L_x_186:
[C---:B------:R-:W-:Y:S01]  /*0690*/  IMAD.SHL.U32 R16, R11.reuse, 0x4, RZ ;  /* 0x000000040b107824 */ /* 0x040fe200078e00ff */
[----:B------:R-:W-:-:S04]  /*06a0*/  SHF.L.U64.HI R17, R11, 0x2, R0 ;  /* 0x000000020b117819 */ /* 0x000fc80000010200 */
[----:B------:R-:W-:-:S05]  /*06b0*/  IADD3 R12, P0, R16, R2, RZ ;  /* 0x00000002100c7210 */ /* 0x000fca0007f1e0ff */
[----:B------:R-:W-:-:S05]  /*06c0*/  IMAD.X R13, R17, 0x1, R5, P0 ;  /* 0x00000001110d7824 */ /* 0x000fca00000e0605 */
[----:B------:R-:W2:Y:S02]  /*06d0*/  LDG.E R12, desc[UR4][R12.64] ;  /* 0x000000040c0c7981 */ /* 0x000ea4000c1e1900 */
[C---:B--2---:R-:W-:Y:S02]  /*06e0*/  PRMT R8, R12.reuse, 0x7770, RZ ;  /* 0x000077700c087816 */ /* 0x044fe400000000ff */
[C---:B------:R-:W-:Y:S02]  /*06f0*/  PRMT R9, R12.reuse, 0x7771, RZ ;  /* 0x000077710c097816 */ /* 0x040fe400000000ff */
[----:B------:R-:W-:Y:S01]  /*0700*/  PRMT R10, R12, 0x7772, RZ ;  /* 0x000077720c0a7816 */ /* 0x000fe200000000ff */
[--C-:B------:R-:W-:Y:S02]  /*0710*/  IMAD.IADD R15, R8, 0x1, R18.reuse ;  /* 0x00000001080f7824 */ /* 0x100fe400078e0212 */
[--C-:B------:R-:W-:Y:S01]  /*0720*/  IMAD.IADD R8, R9, 0x1, R18.reuse ;  /* 0x0000000109087824 */ /* 0x100fe200078e0212 */
[----:B------:R-:W-:Y:S01]  /*0730*/  PRMT R9, R12, 0x7773, RZ ;  /* 0x000077730c097816 */ /* 0x000fe200000000ff */
[----:B------:R-:W-:-:S03]  /*0740*/  IMAD.IADD R14, R10, 0x1, R18 ;  /* 0x000000010a0e7824 */ /* 0x000fc600078e0212 */
[----:B------:R-:W-:Y:S01]  /*0750*/  PRMT R15, R8, 0x7604, R15 ;  /* 0x00007604080f7816 */ /* 0x000fe2000000000f */
[----:B------:R-:W-:Y:S01]  /*0760*/  IMAD.IADD R10, R9, 0x1, R18 ;  /* 0x00000001090a7824 */ /* 0x000fe200078e0212 */
        /* <DEDUP_REMOVED lines=13> */
[----:B0-----:R-:W-:Y:S05]  /*0840*/  @!P0 BRA P1, `(.L_x_186) ;  /* 0xfffffffc00908947 */ /* 0x001fea000083ffff */
[----:B------:R-:W-:Y:S05]  /*0850*/  EXIT ;  /* 0x000000000000794d */ /* 0x000fea0003800000 */
.L_x_187:
        /* <DEDUP_REMOVED lines=10> */
.L_x_3972:


//--------------------- .text._ZN2at6native61_GLOBAL__N__44eb8e94_28_ForeachBinaryOpScalarList_cu_dda10a6925multi_tensor_apply_kernelINS1_28TensorListScalarListMetadataIhLi2EEENS1_25BinaryOpScalarListFunctorIhLi2ELi1ELi1EEEJSt5minusIhEEEEvT_T0_DpT1_ --------------------------
	.section	.text._ZN2at6native61_GLOBAL__N__44eb8e94_28_ForeachBinaryOpScalarList_cu_dda10a6925multi_tensor_apply_kernelINS1_28TensorListScalarListMetadataIhLi2EEENS1_25BinaryOpScalarListFunctorIhLi2ELi1ELi1EEEJSt5minusIhEEEEvT_T0_DpT1_,"ax",@progbits
	.align	128
.text._ZN2at6native61_GLOBAL__N__44eb8e94_28_ForeachBinaryOpScalarList_cu_dda10a6925multi_tensor_apply_kernelINS1_28TensorListScalarListMetadataIhLi2EEENS1_25BinaryOpScalarListFunctorIhLi2ELi1ELi1EEEJSt5minusIhEEEEvT_T0_DpT1_:
        .type           _ZN2at6native61_GLOBAL__N__44eb8e94_28_ForeachBinaryOpScalarList_cu_dda10a6925multi_tensor_apply_kernelINS1_28TensorListScalarListMetadataIhLi2EEENS1_25BinaryOpScalarListFunctorIhLi2ELi1ELi1EEEJSt5minusIhEEEEvT_T0_DpT1_,@function
        .size           _ZN2at6native61_GLOBAL__N__44eb8e94_28_ForeachBinaryOpScalarList_cu_dda10a6925multi_tensor_apply_kernelINS1_28TensorListScalarListMetadataIhLi2EEENS1_25BinaryOpScalarListFunctorIhLi2ELi1ELi1EEEJSt5minusIhEEEEvT_T0_DpT1_,(.L_x_3973 - _ZN2at6native61_GLOBAL__N__44eb8e94_28_ForeachBinaryOpScalarList_cu_dda10a6925multi_tensor_apply_kernelINS1_28TensorListScalarListMetadataIhLi2EEENS1_25BinaryOpScalarListFunctorIhLi2ELi1ELi1EEEJSt5minusIhEEEEvT_T0_DpT1_)
        .other          _ZN2at6native61_GLOBAL__N__44eb8e94_28_ForeachBinaryOpScalarList_cu_dda10a6925multi_tensor_apply_kernelINS1_28TensorListScalarListMetadataIhLi2EEENS1_25BinaryOpScalarListFunctorIhLi2ELi1ELi1EEEJSt5minusIhEEEEvT_T0_DpT1_,@"STO_CUDA_ENTRY STV_DEFAULT"
_ZN2at6native61_GLOBAL__N__44eb8e94_28_ForeachBinaryOpScalarList_cu_dda10a6925multi_tensor_apply_kernelINS1_28TensorListScalarListMetadataIhLi2EEENS1_25BinaryOpScalarListFunctorIhLi2ELi1ELi1EEEJSt5minusIhEEEEvT_T0_DpT1_:
        /* <DEDUP_REMOVED lines=29> */
.L_x_189:
        /* <DEDUP_REMOVED lines=66> */
.L_x_188:
        /* <DEDUP_REMOVED lines=10> */
.L_x_190:
        /* <DEDUP_REMOVED lines=29> */
.L_x_191:
        /* <DEDUP_REMOVED lines=10> */
.L_x_3973:


//--------------------- .text._ZN2at6native61_GLOBAL__N__44eb8e94_28_ForeachBinaryOpScalarList_cu_dda10a6925multi_tensor_apply_kernelINS1_28TensorListScalarListMetadataIfLi1EEENS1_25BinaryOpScalarListFunctorIN3c108BFloat16ELi1ELi1ELi0EEEJSt5minusIfEEEEvT_T0_DpT1_ --------------------------
	.section	.text._ZN2at6native61_GLOBAL__N__44eb8e94_28_ForeachBinaryOpScalarList_cu_dda10a6925multi_tensor_apply_kernelINS1_28TensorListScalarListMetadataIfLi1EEENS1_25BinaryOpScalarListFunctorIN3c108BFloat16ELi1ELi1ELi0EEEJSt5minusIfEEEEvT_T0_DpT1_,"ax",@progbits
	.align	128
.text._ZN2at6native61_GLOBAL__N__44eb8e94_28_ForeachBinaryOpScalarList_cu_dda10a6925multi_tensor_apply_kernelINS1_28TensorListScalarListMetadataIfLi1EEENS1_25BinaryOpScalarListFunctorIN3c108BFloat16ELi1ELi1ELi0EEEJSt5minusIfEEEEvT_T0_DpT1_:
        .type           _ZN2at6native61_GLOBAL__N__44eb8e94_28_ForeachBinaryOpScalarList_cu_dda10a6925multi_tensor_apply_kernelINS1_28TensorListScalarListMetadataIfLi1EEENS1_25BinaryOpScalarListFunctorIN3c108BFloat16ELi1ELi1ELi0EEEJSt5minusIfEEEEvT_T0_DpT1_,@function
        .size           _ZN2at6native61_GLOBAL__N__44eb8e94_28_ForeachBinaryOpScalarList_cu_dda10a6925multi_tensor_apply_kernelINS1_28TensorListScalarListMetadataIfLi1EEENS1_25BinaryOpScalarListFunctorIN3c108BFloat16ELi1ELi1ELi0EEEJSt5minusIfEEEEvT_T0_DpT1_,(.L_x_3974 - _ZN2at6native61_GLOBAL__N__44eb8e94_28_ForeachBinaryOpScalarList_cu_dda10a6925multi_tensor_apply_kernelINS1_28TensorListScalarListMetadataIfLi1EEENS1_25BinaryOpScalarListFunctorIN3c108BFloat16ELi1ELi1ELi0EEEJSt5minusIfEEEEvT_T0_DpT1_)
        .other          _ZN2at6native61_GLOBAL__N__44eb8e94_28_ForeachBinaryOpScalarList_cu_dda10a6925multi_tensor_apply_kernelINS1_28TensorListScalarListMetadataIfLi1EEENS1_25BinaryOpScalarListFunctorIN3c108BFloat16ELi1ELi1ELi0EEEJSt5minusIfEEEEvT_T0_DpT1_,@"STO_CUDA_ENTRY STV_DEFAULT"
_ZN2at6native61_GLOBAL__N__44eb8e94_28_ForeachBinaryOpScalarList_cu_dda10a6925multi_tensor_apply_kernelINS1_28TensorListScalarListMetadataIfLi1EEENS1_25BinaryOpScalarListFunctorIN3c108BFloat16ELi1ELi1ELi0EEEJSt5minusIfEEEEvT_T0_DpT1_:
        /* <DEDUP_REMOVED lines=27> */
.L_x_193:
[----:B0-----:R-:W-:Y:S01]  /*01b0*/  IADD3 R11, P0, R14, R16, RZ ;  /* 0x000000100e0b7210 */ /* 0x001fe20007f1e0ff */
[C---:B-1----:R-:W-:Y:S01]  /*01c0*/  IMAD R10, R15.reuse, 0x3, RZ ;  /* 0x000000030f0a7824 */ /* 0x042fe200078e02ff */
[----:B------:R-:W-:Y:S02]  /*01d0*/  PRMT R19, RZ, 0x7610, R19 ;  /* 0x00007610ff137816 */ /* 0x000fe40000000013 */
[CC--:B------:R-:W-:Y:S01]  /*01e0*/  IADD3 R9, P1, R15.reuse, R11.reuse, RZ ;  /* 0x0000000b0f097210 */ /* 0x0c0fe20007f3e0ff */
[----:B------:R-:W-:Y:S01]  /*01f0*/  IMAD.X R20, RZ, RZ, R17, P0 ;  /* 0x000000ffff147224 */ /* 0x000fe200000e0611 */
[----:B------:R-:W-:Y:S02]  /*0200*/  LEA R7, P4, R15, R11, 0x1 ;  /* 0x0000000b0f077211 */ /* 0x000fe400078808ff */
[C---:B------:R-:W-:Y:S01]  /*0210*/  ISETP.GE.U32.AND P0, PT, R9.reuse, 0x10000, PT ;  /* 0x000100000900780c */ /* 0x040fe20003f06070 */
[--C-:B------:R-:W-:Y:S01]  /*0220*/  IMAD.X R6, RZ, RZ, R20.reuse, P1 ;  /* 0x000000ffff067224 */ /* 0x100fe200008e0614 */
[C---:B------:R-:W-:Y:S01]  /*0230*/  ISETP.LT.U32.AND P2, PT, R9.reuse, R0, PT ;  /* 0x000000000900720c */ /* 0x040fe20003f41070 */
[----:B------:R-:W-:Y:S01]  /*0240*/  IMAD.X R8, RZ, RZ, R20, P4 ;  /* 0x000000ffff087224 */ /* 0x000fe200020e0614 */
[----:B------:R-:W-:-:S02]  /*0250*/  LEA R12, P3, R9, R2, 0x1 ;  /* 0x00000002090c7211 */ /* 0x000fc400078608ff */
[C---:B------:R-:W-:Y:S02]  /*0260*/  ISETP.GE.U32.AND.EX P0, PT, R6.reuse, RZ, PT, P0 ;  /* 0x000000ff0600720c */ /* 0x040fe40003f06100 */
[----:B------:R-:W-:Y:S02]  /*0270*/  ISETP.GE.U32.AND P1, PT, R7, 0x10000, PT ;  /* 0x000100000700780c */ /* 0x000fe40003f26070 */
[----:B------:R-:W-:Y:S02]  /*0280*/  LEA.HI.X R13, R9, R3, R6, 0x1, P3 ;  /* 0x00000003090d7211 */ /* 0x000fe400018f0c06 */
[----:B------:R-:W-:Y:S02]  /*0290*/  ISETP.LT.AND.EX P0, PT, R6, R5, !P0, P2 ;  /* 0x000000050600720c */ /* 0x000fe40004701320 */
[C---:B------:R-:W-:Y:S02]  /*02a0*/  ISETP.LT.U32.AND P3, PT, R7.reuse, R0, PT ;  /* 0x000000000700720c */ /* 0x040fe40003f61070 */
[----:B------:R-:W-:-:S02]  /*02b0*/  LEA R6, P4, R7, R2, 0x1 ;  /* 0x0000000207067211 */ /* 0x000fc400078808ff */
[----:B------:R-:W-:Y:S02]  /*02c0*/  ISETP.GE.U32.AND.EX P1, PT, R8, RZ, PT, P1 ;  /* 0x000000ff0800720c */ /* 0x000fe40003f26110 */
[----:B------:R-:W-:Y:S02]  /*02d0*/  IADD3 R9, P5, R10, R11, RZ ;  /* 0x0000000b0a097210 */ /* 0x000fe40007fbe0ff */
[----:B------:R-:W-:Y:S02]  /*02e0*/  ISETP.GE.U32.AND P2, PT, R11, 0x10000, PT ;  /* 0x000100000b00780c */ /* 0x000fe40003f46070 */
[----:B------:R-:W-:Y:S01]  /*02f0*/  LEA.HI.X R7, R7, R3, R8, 0x1, P4 ;  /* 0x0000000307077211 */ /* 0x000fe200020f0c08 */
[----:B------:R-:W-:Y:S01]  /*0300*/  IMAD.X R18, RZ, RZ, R20, P5 ;  /* 0x000000ffff127224 */ /* 0x000fe200028e0614 */
[----:B------:R-:W-:Y:S01]  /*0310*/  ISETP.LT.AND.EX P1, PT, R8, R5, !P1, P3 ;  /* 0x000000050800720c */ /* 0x000fe20004f21330 */
[----:B------:R-:W3:Y:S01]  /*0320*/  @P0 LDG.E.U16 R19, desc[UR4][R12.64] ;  /* 0x000000040c130981 */ /* 0x000ee2000c1e1500 */
[----:B------:R-:W-:-:S02]  /*0330*/  ISETP.LT.U32.AND P3, PT, R11, R0, PT ;  /* 0x000000000b00720c */ /* 0x000fc40003f61070 */
[C---:B------:R-:W-:Y:S02]  /*0340*/  ISETP.GE.U32.AND.EX P4, PT, R20.reuse, RZ, PT, P2 ;  /* 0x000000ff1400720c */ /* 0x040fe40003f86120 */
[C---:B------:R-:W-:Y:S02]  /*0350*/  ISETP.GE.U32.AND P2, PT, R9.reuse, 0x10000, PT ;  /* 0x000100000900780c */ /* 0x040fe40003f46070 */
[----:B------:R-:W-:Y:S02]  /*0360*/  ISETP.LT.AND.EX P3, PT, R20, R5, !P4, P3 ;  /* 0x000000051400720c */ /* 0x000fe40006761330 */
[C---:B------:R-:W-:Y:S02]  /*0370*/  ISETP.LT.U32.AND P4, PT, R9.reuse, R0, PT ;  /* 0x000000000900720c */ /* 0x040fe40003f81070 */
[----:B------:R-:W-:Y:S02]  /*0380*/  ISETP.GE.U32.AND.EX P2, PT, R18, RZ, PT, P2 ;  /* 0x000000ff1200720c */ /* 0x000fe40003f46120 */
[----:B------:R-:W-:-:S02]  /*0390*/  LEA R8, P6, R9, R2, 0x1 ;  /* 0x0000000209087211 */ /* 0x000fc400078c08ff */
[----:B------:R-:W-:Y:S02]  /*03a0*/  ISETP.LT.AND.EX P2, PT, R18, R5, !P2, P4 ;  /* 0x000000051200720c */ /* 0x000fe40005741340 */
[----:B------:R-:W-:Y:S02]  /*03b0*/  LEA R10, P5, R11, R2, 0x1 ;  /* 0x000000020b0a7211 */ /* 0x000fe400078a08ff */
[-CC-:B------:R-:W-:Y:S02]  /*03c0*/  LEA.HI.X R9, R9, R3.reuse, R18.reuse, 0x1, P6 ;  /* 0x0000000309097211 */ /* 0x180fe400030f0c12 */
[----:B------:R-:W-:Y:S02]  /*03d0*/  PRMT R18, RZ, 0x7610, R18 ;  /* 0x00007610ff127816 */ /* 0x000fe40000000012 */
[--C-:B------:R-:W-:Y:S02]  /*03e0*/  LEA.HI.X R11, R11, R3, R20.reuse, 0x1, P5 ;  /* 0x000000030b0b7211 */ /* 0x100fe400028f0c14 */
[----:B------:R-:W-:-:S02]  /*03f0*/  PRMT R20, RZ, 0x7610, R20 ;  /* 0x00007610ff147816 */ /* 0x000fc40000000014 */
[----:B------:R-:W-:Y:S01]  /*0400*/  PRMT R21, RZ, 0x7610, R21 ;  /* 0x00007610ff157816 */ /* 0x000fe20000000015 */
[----:B------:R-:W4:Y:S04]  /*0410*/  @P3 LDG.E.U16 R18, desc[UR4][R10.64] ;  /* 0x000000040a123981 */ /* 0x000f28000c1e1500 */
[----:B------:R-:W5:Y:S04]  /*0420*/  @P1 LDG.E.U16 R20, desc[UR4][R6.64] ;  /* 0x0000000406141981 */ /* 0x000f68000c1e1500 */
[----:B------:R-:W5:Y:S01]  /*0430*/  @P2 LDG.E.U16 R21, desc[UR4][R8.64] ;  /* 0x0000000408152981 */ /* 0x000f62000c1e1500 */
[----:B------:R-:W-:-:S04]  /*0440*/  IMAD.WIDE.U32 R16, R15, 0x4, R16 ;  /* 0x000000040f107825 */ /* 0x000fc800078e0010 */
[----:B---3--:R-:W-:-:S04]  /*0450*/  IMAD.U32 R19, R19, 0x10000, RZ ;  /* 0x0001000013137824 */ /* 0x008fc800078e00ff */
[----:B--2---:R-:W-:-:S05]  /*0460*/  FADD.FTZ R19, -R4, R19 ;  /* 0x0000001304137221 */ /* 0x004fca0000010100 */
[----:B------:R-:W-:Y:S01]  /*0470*/  F2FP.BF16.F32.PACK_AB R19, RZ, R19 ;  /* 0x00000013ff13723e */ /* 0x000fe200000010ff */
[----:B----4-:R-:W-:Y:S02]  /*0480*/  IMAD.U32 R23, R18, 0x10000, RZ ;  /* 0x0001000012177824 */ /* 0x010fe400078e00ff */
[----:B-----5:R-:W-:Y:S02]  /*0490*/  IMAD.U32 R25, R20, 0x10000, RZ ;  /* 0x0001000014197824 */ /* 0x020fe400078e00ff */
[C---:B------:R-:W-:Y:S01]  /*04a0*/  FADD.FTZ R23, -R4.reuse, R23 ;  /* 0x0000001704177221 */ /* 0x040fe20000010100 */
[----:B------:R-:W-:Y:S02]  /*04b0*/  IMAD.U32 R21, R21, 0x10000, RZ ;  /* 0x0001000015157824 */ /* 0x000fe400078e00ff */
[C---:B------:R-:W-:Y:S02]  /*04c0*/  FADD.FTZ R25, -R4.reuse, R25 ;  /* 0x0000001904197221 */ /* 0x040fe40000010100 */
[----:B------:R-:W-:Y:S01]  /*04d0*/  F2FP.BF16.F32.PACK_AB R23, RZ, R23 ;  /* 0x00000017ff17723e */ /* 0x000fe200000010ff */
[----:B------:R-:W-:-:S02]  /*04e0*/  FADD.FTZ R21, -R4, R21 ;  /* 0x0000001504157221 */ /* 0x000fc40000010100 */
[----:B------:R-:W-:Y:S02]  /*04f0*/  F2FP.BF16.F32.PACK_AB R25, RZ, R25 ;  /* 0x00000019ff19723e */ /* 0x000fe400000010ff */
[----:B------:R3:W-:Y:S01]  /*0500*/  @P3 STG.E.U16 desc[UR4][R10.64], R23 ;  /* 0x000000170a003986 */ /* 0x0007e2000c101504 */
[----:B------:R-:W-:-:S03]  /*0510*/  F2FP.BF16.F32.PACK_AB R21, RZ, R21 ;  /* 0x00000015ff15723e */ /* 0x000fc600000010ff */
[----:B------:R3:W-:Y:S01]  /*0520*/  @P0 STG.E.U16 desc[UR4][R12.64], R19 ;  /* 0x000000130c000986 */ /* 0x0007e2000c101504 */
[----:B------:R-:W-:-:S03]  /*0530*/  ISETP.GE.U32.AND P0, PT, R16, 0x10000, PT ;  /* 0x000100001000780c */ /* 0x000fc60003f06070 */
[----:B------:R3:W-:Y:S01]  /*0540*/  @P1 STG.E.U16 desc[UR4][R6.64], R25 ;  /* 0x0000001906001986 */ /* 0x0007e2000c101504 */
[----:B------:R-:W-:-:S03]  /*0550*/  ISETP.LT.U32.AND P1, PT, R16, R0, PT ;  /* 0x000000001000720c */ /* 0x000fc60003f21070 */
[----:B------:R3:W-:Y:S01]  /*0560*/  @P2 STG.E.U16 desc[UR4][R8.64], R21 ;  /* 0x0000001508002986 */ /* 0x0007e2000c101504 */
[C---:B------:R-:W-:Y:S02]  /*0570*/  ISETP.GE.U32.AND.EX P0, PT, R17.reuse, RZ, PT, P0 ;  /* 0x000000ff1100720c */ /* 0x040fe40003f06100 */
[----:B------:R-:W-:-:S13]  /*0580*/  ISETP.LT.AND.EX P1, PT, R17, R5, PT, P1 ;  /* 0x000000051100720c */ /* 0x000fda0003f21310 */
[----:B---3--:R-:W-:Y:S05]  /*0590*/  @!P0 BRA P1, `(.L_x_193) ;  /* 0xfffffffc00048947 */ /* 0x008fea000083ffff */
[----:B------:R-:W-:Y:S05]  /*05a0*/  EXIT ;  /* 0x000000000000794d */ /* 0x000fea0003800000 */
.L_x_192:
        /* <DEDUP_REMOVED lines=8> */
.L_x_194:
[----:B------:R-:W-:-:S04]  /*0630*/  LEA R6, P0, R17, R2, 0x3 ;  /* 0x0000000211067211 */ /* 0x000fc800078018ff */
[----:B------:R-:W-:-:S05]  /*0640*/  LEA.HI.X R7, R17, R3, R12, 0x3, P0 ;  /* 0x0000000311077211 */ /* 0x000fca00000f1c0c */
[----:B------:R-:W3:Y:S01]  /*0650*/  LDG.E.64 R14, desc[UR4][R6.64] ;  /* 0x00000004060e7981 */ /* 0x000ee2000c1e1b00 */
[----:B------:R-:W-:-:S04]  /*0660*/  IADD3 R17, P0, R17, UR6, RZ ;  /* 0x0000000611117c10 */ /* 0x000fc8000ff1e0ff */
[----:B------:R-:W-:Y:S01]  /*0670*/  ISETP.LT.U32.AND P1, PT, R17, 0x4000, PT ;  /* 0x000040001100780c */ /* 0x000fe20003f21070 */
[----:B------:R-:W-:-:S05]  /*0680*/  IMAD.X R12, RZ, RZ, R12, P0 ;  /* 0x000000ffff0c7224 */ /* 0x000fca00000e060c */
[----:B------:R-:W-:Y:S02]  /*0690*/  ISETP.LT.U32.AND.EX P1, PT, R12, RZ, PT, P1 ;  /* 0x000000ff0c00720c */ /* 0x000fe40003f21110 */
[C---:B---3--:R-:W-:Y:S01]  /*06a0*/  PRMT R8, R14.reuse, 0x7632, R8 ;  /* 0x000076320e087816 */ /* 0x048fe20000000008 */
[----:B------:R-:W-:Y:S01]  /*06b0*/  IMAD.U32 R11, R14, 0x10000, RZ ;  /* 0x000100000e0b7824 */ /* 0x000fe200078e00ff */
[C---:B------:R-:W-:Y:S01]  /*06c0*/  PRMT R9, R15.reuse, 0x7632, R9 ;  /* 0x000076320f097816 */ /* 0x040fe20000000009 */
[----:B------:R-:W-:Y:S02]  /*06d0*/  IMAD.U32 R15, R15, 0x10000, RZ ;  /* 0x000100000f0f7824 */ /* 0x000fe400078e00ff */
[----:B------:R-:W-:Y:S02]  /*06e0*/  IMAD.U32 R13, R8, 0x10000, RZ ;  /* 0x00010000080d7824 */ /* 0x000fe400078e00ff */
[----:B--2---:R-:W-:Y:S01]  /*06f0*/  FADD.FTZ R11, -R4, R11 ;  /* 0x0000000b040b7221 */ /* 0x004fe20000010100 */
[----:B------:R-:W-:-:S02]  /*0700*/  IMAD.U32 R9, R9, 0x10000, RZ ;  /* 0x0001000009097824 */ /* 0x000fc400078e00ff */
[C---:B------:R-:W-:Y:S01]  /*0710*/  FADD.FTZ R15, -R4.reuse, R15 ;  /* 0x0000000f040f7221 */ /* 0x040fe20000010100 */
[C---:B------:R-:W-:Y:S01]  /*0720*/  FADD.FTZ R8, -R4.reuse, R13 ;  /* 0x0000000d04087221 */ /* 0x040fe20000010100 */
[----:B------:R-:W-:-:S04]  /*0730*/  FADD.FTZ R10, -R4, R9 ;  /* 0x00000009040a7221 */ /* 0x000fc80000010100 */
[----:B------:R-:W-:Y:S01]  /*0740*/  F2FP.BF16.F32.PACK_AB R8, R8, R11 ;  /* 0x0000000b0808723e */ /* 0x000fe200000010ff */
[C---:B------:R-:W-:Y:S01]  /*0750*/  IMAD.SHL.U32 R11, R17.reuse, 0x4, RZ ;  /* 0x00000004110b7824 */ /* 0x040fe200078e00ff */
[----:B------:R-:W-:Y:S02]  /*0760*/  F2FP.BF16.F32.PACK_AB R9, R10, R15 ;  /* 0x0000000f0a09723e */ /* 0x000fe400000010ff */
[----:B------:R-:W-:Y:S02]  /*0770*/  SHF.L.U64.HI R10, R17, 0x2, R12 ;  /* 0x00000002110a7819 */ /* 0x000fe4000001020c */
[----:B------:R-:W-:Y:S01]  /*0780*/  ISETP.GE.U32.AND P0, PT, R11, R0, PT ;  /* 0x000000000b00720c */ /* 0x000fe20003f06070 */
[----:B------:R0:W-:Y:S03]  /*0790*/  STG.E.64 desc[UR4][R6.64], R8 ;  /* 0x0000000806007986 */ /* 0x0001e6000c101b04 */
[----:B------:R-:W-:-:S13]  /*07a0*/  ISETP.GE.AND.EX P0, PT, R10, R5, PT, P0 ;  /* 0x000000050a00720c */ /* 0x000fda0003f06300 */
[----:B0-----:R-:W-:Y:S05]  /*07b0*/  @!P0 BRA P1, `(.L_x_194) ;  /* 0xfffffffc009c8947 */ /* 0x001fea000083ffff */
[----:B------:R-:W-:Y:S05]  /*07c0*/  EXIT ;  /* 0x000000000000794d */ /* 0x000fea0003800000 */
.L_x_195:
        /* <DEDUP_REMOVED lines=11> */
.L_x_3974:


//--------------------- .text._ZN2at6native61_GLOBAL__N__44eb8e94_28_ForeachBinaryOpScalarList_cu_dda10a6925multi_tensor_apply_kernelINS1_28TensorListScalarListMetadataIfLi1EEENS1_25BinaryOpScalarListFunctorIN3c104HalfELi1ELi1ELi0EEEJSt5minusIfEEEEvT_T0_DpT1_ --------------------------
	.section	.text._ZN2at6native61_GLOBAL__N__44eb8e94_28_ForeachBinaryOpScalarList_cu_dda10a6925multi_tensor_apply_kernelINS1_28TensorListScalarListMetadataIfLi1EEENS1_25BinaryOpScalarListFunctorIN3c104HalfELi1ELi1ELi0EEEJSt5minusIfEEEEvT_T0_DpT1_,"ax",@progbits
	.align	128
.text._ZN2at6native61_GLOBAL__N__44eb8e94_28_ForeachBinaryOpScalarList_cu_dda10a6925multi_tensor_apply_kernelINS1_28TensorListScalarListMetadataIfLi1EEENS1_25BinaryOpScalarListFunctorIN3c104HalfELi1ELi1ELi0EEEJSt5minusIfEEEEvT_T0_DpT1_:
        .type           _ZN2at6native61_GLOBAL__N__44eb8e94_28_ForeachBinaryOpScalarList_cu_dda10a6925multi_tensor_apply_kernelINS1_28TensorListScalarListMetadataIfLi1EEENS1_25BinaryOpScalarListFunctorIN3c104HalfELi1ELi1ELi0EEEJSt5minusIfEEEEvT_T0_DpT1_,@function
        .size           _ZN2at6native61_GLOBAL__N__44eb8e94_28_ForeachBinaryOpScalarList_cu_dda10a6925multi_tensor_apply_kernelINS1_28TensorListScalarListMetadataIfLi1EEENS1_25BinaryOpScalarListFunctorIN3c104HalfELi1ELi1ELi0EEEJSt5minusIfEEEEvT_T0_DpT1_,(.L_x_3975 - _ZN2at6native61_GLOBAL__N__44eb8e94_28_ForeachBinaryOpScalarList_cu_dda10a6925multi_tensor_apply_kernelINS1_28TensorListScalarListMetadataIfLi1EEENS1_25BinaryOpScalarListFunctorIN3c104HalfELi1ELi1ELi0EEEJSt5minusIfEEEEvT_T0_DpT1_)
        .other          _ZN2at6native61_GLOBAL__N__44eb8e94_28_ForeachBinaryOpScalarList_cu_dda10a6925multi_tensor_apply_kernelINS1_28TensorListScalarListMetadataIfLi1EEENS1_25BinaryOpScalarListFunctorIN3c104HalfELi1ELi1ELi0EEEJSt5minusIfEEEEvT_T0_DpT1_,@"STO_CUDA_ENTRY STV_DEFAULT"
_ZN2at6native61_GLOBAL__N__44eb8e94_28_ForeachBinaryOpScalarList_cu_dda10a6925multi_tensor_apply_kernelINS1_28TensorListScalarListMetadataIfLi1EEENS1_25BinaryOpScalarListFunctorIN3c104HalfELi1ELi1ELi0EEEJSt5minusIfEEEEvT_T0_DpT1_:
        /* <DEDUP_REMOVED lines=27> */
.L_x_197:
        /* <DEDUP_REMOVED lines=42> */
[----:B---3--:R-:W-:-:S05]  /*0450*/  HADD2.F32 R19, -RZ, R19.H0_H0 ;  /* 0x20000013ff137230 */ /* 0x008fca0000004100 */
[----:B--2---:R-:W-:-:S05]  /*0460*/  FADD.FTZ R19, -R4, R19 ;  /* 0x0000001304137221 */ /* 0x004fca0000010100 */
[----:B------:R-:W-:Y:S01]  /*0470*/  F2FP.F16.F32.PACK_AB R19, RZ, R19 ;  /* 0x00000013ff13723e */ /* 0x000fe200000000ff */
[----:B----4-:R-:W-:Y:S02]  /*0480*/  HADD2.F32 R23, -RZ, R18.H0_H0 ;  /* 0x20000012ff177230 */ /* 0x010fe40000004100 */
[----:B-----5:R-:W-:-:S03]  /*0490*/  HADD2.F32 R25, -RZ, R20.H0_H0 ;  /* 0x20000014ff197230 */ /* 0x020fc60000004100 */
[C---:B------:R-:W-:Y:S01]  /*04a0*/  FADD.FTZ R23, -R4.reuse, R23 ;  /* 0x0000001704177221 */ /* 0x040fe20000010100 */
[----:B------:R-:W-:Y:S02]  /*04b0*/  HADD2.F32 R21, -RZ, R21.H0_H0 ;  /* 0x20000015ff157230 */ /* 0x000fe40000004100 */
[C---:B------:R-:W-:Y:S02]  /*04c0*/  FADD.FTZ R25, -R4.reuse, R25 ;  /* 0x0000001904197221 */ /* 0x040fe40000010100 */
[----:B------:R-:W-:Y:S01]  /*04d0*/  F2FP.F16.F32.PACK_AB R23, RZ, R23 ;  /* 0x00000017ff17723e */ /* 0x000fe200000000ff */
[----:B------:R-:W-:Y:S02]  /*04e0*/  FADD.FTZ R21, -R4, R21 ;  /* 0x0000001504157221 */ /* 0x000fe40000010100 */
[----:B------:R-:W-:Y:S02]  /*04f0*/  F2FP.F16.F32.PACK_AB R25, RZ, R25 ;  /* 0x00000019ff19723e */ /* 0x000fe400000000ff */
[----:B------:R3:W-:Y:S01]  /*0500*/  @P3 STG.E.U16 desc[UR4][R10.64], R23 ;  /* 0x000000170a003986 */ /* 0x0007e2000c101504 */
[----:B------:R-:W-:-:S03]  /*0510*/  F2FP.F16.F32.PACK_AB R21, RZ, R21 ;  /* 0x00000015ff15723e */ /* 0x000fc600000000ff */
        /* <DEDUP_REMOVED lines=9> */
.L_x_196:
        /* <DEDUP_REMOVED lines=8> */
.L_x_198:
[----:B------:R-:W-:-:S04]  /*0630*/  LEA R6, P0, R17, R2, 0x3 ;  /* 0x0000000211067211 */ /* 0x000fc800078018ff */
[----:B------:R-:W-:-:S05]  /*0640*/  LEA.HI.X R7, R17, R3, R12, 0x3, P0 ;  /* 0x0000000311077211 */ /* 0x000fca00000f1c0c */
[----:B------:R-:W3:Y:S01]  /*0650*/  LDG.E.64 R14, desc[UR4][R6.64] ;  /* 0x00000004060e7981 */ /* 0x000ee2000c1e1b00 */
[----:B------:R-:W-:-:S04]  /*0660*/  IADD3 R17, P0, R17, UR6, RZ ;  /* 0x0000000611117c10 */ /* 0x000fc8000ff1e0ff */
[----:B------:R-:W-:Y:S01]  /*0670*/  ISETP.LT.U32.AND P1, PT, R17, 0x4000, PT ;  /* 0x000040001100780c */ /* 0x000fe20003f21070 */
[----:B------:R-:W-:-:S05]  /*0680*/  IMAD.X R12, RZ, RZ, R12, P0 ;  /* 0x000000ffff0c7224 */ /* 0x000fca00000e060c */
[----:B------:R-:W-:Y:S01]  /*0690*/  ISETP.LT.U32.AND.EX P1, PT, R12, RZ, PT, P1 ;  /* 0x000000ff0c00720c */ /* 0x000fe20003f21110 */
[--C-:B---3--:R-:W-:Y:S02]  /*06a0*/  HADD2.F32 R9, -RZ, R14.reuse.H0_H0 ;  /* 0x2000000eff097230 */ /* 0x108fe40000004100 */
[----:B------:R-:W-:Y:S02]  /*06b0*/  HADD2.F32 R11, -RZ, R14.H1_H1 ;  /* 0x3000000eff0b7230 */ /* 0x000fe40000004100 */
[--C-:B------:R-:W-:Y:S02]  /*06c0*/  HADD2.F32 R13, -RZ, R15.reuse.H0_H0 ;  /* 0x2000000fff0d7230 */ /* 0x100fe40000004100 */
[C---:B--2---:R-:W-:Y:S01]  /*06d0*/  FADD.FTZ R9, -R4.reuse, R9 ;  /* 0x0000000904097221 */ /* 0x044fe20000010100 */
[----:B------:R-:W-:Y:S02]  /*06e0*/  HADD2.F32 R15, -RZ, R15.H1_H1 ;  /* 0x3000000fff0f7230 */ /* 0x000fe40000004100 */
[----:B------:R-:W-:Y:S01]  /*06f0*/  FADD.FTZ R8, -R4, R11 ;  /* 0x0000000b04087221 */ /* 0x000fe20000010100 */
[----:B------:R-:W-:-:S02]  /*0700*/  IMAD.SHL.U32 R11, R17, 0x4, RZ ;  /* 0x00000004110b7824 */ /* 0x000fc400078e00ff */
[C---:B------:R-:W-:Y:S01]  /*0710*/  FADD.FTZ R13, -R4.reuse, R13 ;  /* 0x0000000d040d7221 */ /* 0x040fe20000010100 */
[----:B------:R-:W-:Y:S01]  /*0720*/  FADD.FTZ R10, -R4, R15 ;  /* 0x0000000f040a7221 */ /* 0x000fe20000010100 */
[----:B------:R-:W-:Y:S02]  /*0730*/  F2FP.F16.F32.PACK_AB R8, R8, R9 ;  /* 0x000000090808723e */ /* 0x000fe400000000ff */
[----:B------:R-:W-:Y:S02]  /*0740*/  ISETP.GE.U32.AND P0, PT, R11, R0, PT ;  /* 0x000000000b00720c */ /* 0x000fe40003f06070 */
[----:B------:R-:W-:Y:S02]  /*0750*/  F2FP.F16.F32.PACK_AB R9, R10, R13 ;  /* 0x0000000d0a09723e */ /* 0x000fe400000000ff */
[----:B------:R-:W-:-:S03]  /*0760*/  SHF.L.U64.HI R10, R17, 0x2, R12 ;  /* 0x00000002110a7819 */ /* 0x000fc6000001020c */
[----:B------:R0:W-:Y:S01]  /*0770*/  STG.E.64 desc[UR4][R6.64], R8 ;  /* 0x0000000806007986 */ /* 0x0001e2000c101b04 */
[----:B------:R-:W-:-:S13]  /*0780*/  ISETP.GE.AND.EX P0, PT, R10, R5, PT, P0 ;  /* 0x000000050a00720c */ /* 0x000fda0003f06300 */
[----:B0-----:R-:W-:Y:S05]  /*0790*/  @!P0 BRA P1, `(.L_x_198) ;  /* 0xfffffffc00a48947 */ /* 0x001fea000083ffff */
[----:B------:R-:W-:Y:S05]  /*07a0*/  EXIT ;  /* 0x000000000000794d */ /* 0x000fea0003800000 */
.L_x_199:
        /* <DEDUP_REMOVED lines=13> */
.L_x_3975:


//--------------------- .text._ZN2at6native61_GLOBAL__N__44eb8e94_28_ForeachBinaryOpScalarList_cu_dda10a6925multi_tensor_apply_kernelINS1_28TensorListScalarListMetadataIbLi1EEENS1_25BinaryOpScalarListFunctorIbLi1ELi1ELi0EEEJSt5minusIbEEEEvT_T0_DpT1_ --------------------------
	.section	.text._ZN2at6native61_GLOBAL__N__44eb8e94_28_ForeachBinaryOpScalarList_cu_dda10a6925multi_tensor_apply_kernelINS1_28TensorListScalarListMetadataIbLi1EEENS1_25BinaryOpScalarListFunctorIbLi1ELi1ELi0EEEJSt5minusIbEEEEvT_T0_DpT1_,"ax",@progbits
	.align	128
.text._ZN2at6native61_GLOBAL__N__44eb8e94_28_ForeachBinaryOpScalarList_cu_dda10a6925multi_tensor_apply_kernelINS1_28TensorListScalarListMetadataIbLi1EEENS1_25BinaryOpScalarListFunctorIbLi1ELi1ELi0EEEJSt5minusIbEEEEvT_T0_DpT1_:
        .type           _ZN2at6native61_GLOBAL__N__44eb8e94_28_ForeachBinaryOpScalarList_cu_dda10a6925multi_tensor_apply_kernelINS1_28TensorListScalarListMetadataIbLi1EEENS1_25BinaryOpScalarListFunctorIbLi1ELi1ELi0EEEJSt5minusIbEEEEvT_T0_DpT1_,@function
        .size           _ZN2at6native61_GLOBAL__N__44eb8e94_28_ForeachBinaryOpScalarList_cu_dda10a6925multi_tensor_apply_kernelINS1_28TensorListScalarListMetadataIbLi1EEENS1_25BinaryOpScalarListFunctorIbLi1ELi1ELi0EEEJSt5minusIbEEEEvT_T0_DpT1_,(.L_x_3976 - _ZN2at6native61_GLOBAL__N__44eb8e94_28_ForeachBinaryOpScalarList_cu_dda10a6925multi_tensor_apply_kernelINS1_28TensorListScalarListMetadataIbLi1EEENS1_25BinaryOpScalarListFunctorIbLi1ELi1ELi0EEEJSt5minusIbEEEEvT_T0_DpT1_)
        .other          _ZN2at6native61_GLOBAL__N__44eb8e94_28_ForeachBinaryOpScalarList_cu_dda10a6925multi_tensor_apply_kernelINS1_28TensorListScalarListMetadataIbLi1EEENS1_25BinaryOpScalarListFunctorIbLi1ELi1ELi0EEEJSt5minusIbEEEEvT_T0_DpT1_,@"STO_CUDA_ENTRY STV_DEFAULT"
_ZN2at6native61_GLOBAL__N__44eb8e94_28_ForeachBinaryOpScalarList_cu_dda10a6925multi_tensor_apply_kernelINS1_28TensorListScalarListMetadataIbLi1EEENS1_25BinaryOpScalarListFunctorIbLi1ELi1ELi0EEEJSt5minusIbEEEEvT_T0_DpT1_:
        /* <DEDUP_REMOVED lines=25> */
.L_x_201:
[----:B0-----:R-:W-:Y:S01]  /*0190*/  IADD3 R18, P0, R14, R16, RZ ;  /* 0x000000100e127210 */ /* 0x001fe20007f1e0ff */
[C---:B-1----:R-:W-:Y:S01]  /*01a0*/  IMAD R7, R15.reuse, 0x3, RZ ;  /* 0x000000030f077824 */ /* 0x042fe200078e02ff */
[----:B------:R-:W-:Y:S02]  /*01b0*/  PRMT R21, RZ, 0x7610, R21 ;  /* 0x00007610ff157816 */ /* 0x000fe40000000015 */
[CC--:B------:R-:W-:Y:S01]  /*01c0*/  IADD3 R12, P1, R15.reuse, R18.reuse, RZ ;  /* 0x000000120f0c7210 */ /* 0x0c0fe20007f3e0ff */
[----:B------:R-:W-:Y:S01]  /*01d0*/  IMAD.X R11, RZ, RZ, R17, P0 ;  /* 0x000000ffff0b7224 */ /* 0x000fe200000e0611 */
[----:B------:R-:W-:Y:S02]  /*01e0*/  ISETP.GE.U32.AND P3, PT, R18, 0x10000, PT ;  /* 0x000100001200780c */ /* 0x000fe40003f66070 */
[----:B------:R-:W-:Y:S01]  /*01f0*/  ISETP.GE.U32.AND P0, PT, R12, 0x10000, PT ;  /* 0x000100000c00780c */ /* 0x000fe20003f06070 */
[----:B------:R-:W-:Y:S01]  /*0200*/  IMAD.X R10, RZ, RZ, R11, P1 ;  /* 0x000000ffff0a7224 */ /* 0x000fe200008e060b */
[----:B------:R-:W-:-:S02]  /*0210*/  LEA R6, P5, R15, R18, 0x1 ;  /* 0x000000120f067211 */ /* 0x000fc400078a08ff */
[-C--:B------:R-:W-:Y:S02]  /*0220*/  ISETP.LT.U32.AND P2, PT, R18, R3.reuse, PT ;  /* 0x000000031200720c */ /* 0x080fe40003f41070 */
[----:B------:R-:W-:Y:S01]  /*0230*/  IADD3 R8, P4, R7, R18, RZ ;  /* 0x0000001207087210 */ /* 0x000fe20007f9e0ff */
[--C-:B------:R-:W-:Y:S01]  /*0240*/  IMAD.X R7, RZ, RZ, R11.reuse, P5 ;  /* 0x000000ffff077224 */ /* 0x100fe200028e060b */
[----:B------:R-:W-:Y:S02]  /*0250*/  ISETP.GE.U32.AND.EX P3, PT, R11, RZ, PT, P3 ;  /* 0x000000ff0b00720c */ /* 0x000fe40003f66130 */
[C---:B------:R-:W-:Y:S01]  /*0260*/  ISETP.LT.U32.AND P1, PT, R12.reuse, R3, PT ;  /* 0x000000030c00720c */ /* 0x040fe20003f21070 */
[----:B------:R-:W-:Y:S01]  /*0270*/  IMAD.X R9, RZ, RZ, R11, P4 ;  /* 0x000000ffff097224 */ /* 0x000fe200020e060b */
[----:B------:R-:W-:Y:S02]  /*0280*/  IADD3 R12, P6, R12, R0, RZ ;  /* 0x000000000c0c7210 */ /* 0x000fe40007fde0ff */
[----:B------:R-:W-:-:S02]  /*0290*/  ISETP.GE.U32.AND.EX P0, PT, R10, RZ, PT, P0 ;  /* 0x000000ff0a00720c */ /* 0x000fc40003f06100 */
[-C--:B------:R-:W-:Y:S01]  /*02a0*/  ISETP.LT.AND.EX P2, PT, R11, R5.reuse, !P3, P2 ;  /* 0x000000050b00720c */ /* 0x080fe20005f41320 */
[----:B------:R-:W-:Y:S01]  /*02b0*/  IMAD.X R13, R10, 0x1, R4, P6 ;  /* 0x000000010a0d7824 */ /* 0x000fe200030e0604 */
[----:B------:R-:W-:Y:S02]  /*02c0*/  ISETP.GE.U32.AND P3, PT, R6, 0x10000, PT ;  /* 0x000100000600780c */ /* 0x000fe40003f66070 */
[----:B------:R-:W-:Y:S02]  /*02d0*/  ISETP.GE.U32.AND P5, PT, R8, 0x10000, PT ;  /* 0x000100000800780c */ /* 0x000fe40003fa6070 */
[----:B------:R-:W-:Y:S02]  /*02e0*/  ISETP.LT.AND.EX P1, PT, R10, R5, !P0, P1 ;  /* 0x000000050a00720c */ /* 0x000fe40004721310 */
[----:B------:R-:W-:Y:S02]  /*02f0*/  IADD3 R10, P6, R18, R0, RZ ;  /* 0x00000000120a7210 */ /* 0x000fe40007fde0ff */
[----:B------:R-:W-:-:S02]  /*0300*/  ISETP.LT.U32.AND P0, PT, R6, R3, PT ;  /* 0x000000030600720c */ /* 0x000fc40003f01070 */
[----:B------:R-:W-:Y:S01]  /*0310*/  ISETP.GE.U32.AND.EX P3, PT, R7, RZ, PT, P3 ;  /* 0x000000ff0700720c */ /* 0x000fe20003f66130 */
[----:B------:R-:W-:Y:S01]  /*0320*/  IMAD.X R11, R11, 0x1, R4, P6 ;  /* 0x000000010b0b7824 */ /* 0x000fe200030e0604 */
[----:B------:R-:W-:Y:S02]  /*0330*/  ISETP.LT.U32.AND P4, PT, R8, R3, PT ;  /* 0x000000030800720c */ /* 0x000fe40003f81070 */
[----:B------:R-:W-:Y:S02]  /*0340*/  ISETP.GE.U32.AND.EX P5, PT, R9, RZ, PT, P5 ;  /* 0x000000ff0900720c */ /* 0x000fe40003fa6150 */
[-C--:B------:R-:W-:Y:S01]  /*0350*/  ISETP.LT.AND.EX P0, PT, R7, R5.reuse, !P3, P0 ;  /* 0x000000050700720c */ /* 0x080fe20005f01300 */
[----:B------:R-:W2:Y:S01]  /*0360*/  @P2 LDG.E.U8 R21, desc[UR4][R10.64] ;  /* 0x000000040a152981 */ /* 0x000ea2000c1e1100 */
[----:B------:R-:W-:Y:S02]  /*0370*/  ISETP.LT.AND.EX P4, PT, R9, R5, !P5, P4 ;  /* 0x000000050900720c */ /* 0x000fe40006f81340 */
[----:B------:R-:W-:-:S02]  /*0380*/  IADD3 R6, P3, R6, R0, RZ ;  /* 0x0000000006067210 */ /* 0x000fc40007f7e0ff */
[----:B------:R-:W-:Y:S02]  /*0390*/  IADD3 R8, P5, R8, R0, RZ ;  /* 0x0000000008087210 */ /* 0x000fe40007fbe0ff */
[----:B------:R-:W-:Y:S01]  /*03a0*/  PRMT R18, RZ, 0x7610, R18 ;  /* 0x00007610ff127816 */ /* 0x000fe20000000012 */
[----:B------:R-:W-:Y:S01]  /*03b0*/  IMAD.X R7, R7, 0x1, R4, P3 ;  /* 0x0000000107077824 */ /* 0x000fe200018e0604 */
[----:B------:R-:W-:Y:S01]  /*03c0*/  PRMT R20, RZ, 0x7610, R20 ;  /* 0x00007610ff147816 */ /* 0x000fe20000000014 */
[----:B------:R-:W-:Y:S01]  /*03d0*/  IMAD.X R9, R9, 0x1, R4, P5 ;  /* 0x0000000109097824 */ /* 0x000fe200028e0604 */
[----:B------:R-:W-:Y:S02]  /*03e0*/  PRMT R19, RZ, 0x7610, R19 ;  /* 0x00007610ff137816 */ /* 0x000fe40000000013 */
[----:B------:R-:W3:Y:S04]  /*03f0*/  @P1 LDG.E.U8 R18, desc[UR4][R12.64] ;  /* 0x000000040c121981 */ /* 0x000ee8000c1e1100 */
[----:B------:R-:W4:Y:S04]  /*0400*/  @P0 LDG.E.U8 R20, desc[UR4][R6.64] ;  /* 0x0000000406140981 */ /* 0x000f28000c1e1100 */
[----:B------:R-:W5:Y:S01]  /*0410*/  @P4 LDG.E.U8 R19, desc[UR4][R8.64] ;  /* 0x0000000408134981 */ /* 0x000f62000c1e1100 */
[----:B------:R-:W-:Y:S01]  /*0420*/  IMAD.WIDE.U32 R16, R15, 0x4, R16 ;  /* 0x000000040f107825 */ /* 0x000fe200078e0010 */
[----:B--2---:R-:W-:-:S04]  /*0430*/  LOP3.LUT P3, RZ, R21, 0xff, RZ, 0xc0, !PT ;  /* 0x000000ff15ff7812 */ /* 0x004fc8000786c0ff */
[----:B------:R-:W-:-:S04]  /*0440*/  ISETP.NE.XOR P5, PT, R2, RZ, P3 ;  /* 0x000000ff0200720c */ /* 0x000fc80001fa5a70 */
[----:B------:R-:W-:Y:S02]  /*0450*/  @P2 SEL R21, RZ, 0x1, !P5 ;  /* 0x00000001ff152807 */ /* 0x000fe40006800000 */
[----:B---3--:R-:W-:Y:S02]  /*0460*/  LOP3.LUT P6, RZ, R18, 0xff, RZ, 0xc0, !PT ;  /* 0x000000ff12ff7812 */ /* 0x008fe400078cc0ff */
[----:B----4-:R-:W-:Y:S02]  /*0470*/  LOP3.LUT P3, RZ, R20, 0xff, RZ, 0xc0, !PT ;  /* 0x000000ff14ff7812 */ /* 0x010fe4000786c0ff */
[C---:B------:R-:W-:Y:S02]  /*0480*/  ISETP.NE.XOR P6, PT, R2.reuse, RZ, P6 ;  /* 0x000000ff0200720c */ /* 0x040fe400037c5a70 */
[----:B-----5:R-:W-:Y:S02]  /*0490*/  LOP3.LUT P5, RZ, R19, 0xff, RZ, 0xc0, !PT ;  /* 0x000000ff13ff7812 */ /* 0x020fe400078ac0ff */
[----:B------:R-:W-:-:S02]  /*04a0*/  ISETP.NE.XOR P3, PT, R2, RZ, P3 ;  /* 0x000000ff0200720c */ /* 0x000fc40001f65a70 */
[----:B------:R-:W-:Y:S02]  /*04b0*/  ISETP.NE.XOR P5, PT, R2, RZ, P5 ;  /* 0x000000ff0200720c */ /* 0x000fe40002fa5a70 */
[----:B------:R-:W-:Y:S02]  /*04c0*/  SEL R23, RZ, 0x1, !P6 ;  /* 0x00000001ff177807 */ /* 0x000fe40007000000 */
[----:B------:R-:W-:Y:S02]  /*04d0*/  SEL R25, RZ, 0x1, !P3 ;  /* 0x00000001ff197807 */ /* 0x000fe40005800000 */
[----:B------:R-:W-:Y:S01]  /*04e0*/  @P4 SEL R19, RZ, 0x1, !P5 ;  /* 0x00000001ff134807 */ /* 0x000fe20006800000 */
[----:B------:R2:W-:Y:S04]  /*04f0*/  @P2 STG.E.U8 desc[UR4][R10.64], R21 ;  /* 0x000000150a002986 */ /* 0x0005e8000c101104 */
[----:B------:R2:W-:Y:S01]  /*0500*/  @P1 STG.E.U8 desc[UR4][R12.64], R23 ;  /* 0x000000170c001986 */ /* 0x0005e2000c101104 */
[----:B------:R-:W-:-:S03]  /*0510*/  ISETP.LT.U32.AND P1, PT, R16, R3, PT ;  /* 0x000000031000720c */ /* 0x000fc60003f21070 */
[----:B------:R2:W-:Y:S01]  /*0520*/  @P0 STG.E.U8 desc[UR4][R6.64], R25 ;  /* 0x0000001906000986 */ /* 0x0005e2000c101104 */
[----:B------:R-:W-:-:S03]  /*0530*/  ISETP.GE.U32.AND P0, PT, R16, 0x10000, PT ;  /* 0x000100001000780c */ /* 0x000fc60003f06070 */
[----:B------:R2:W-:Y:S01]  /*0540*/  @P4 STG.E.U8 desc[UR4][R8.64], R19 ;  /* 0x0000001308004986 */ /* 0x0005e2000c101104 */
[C---:B------:R-:W-:Y:S02]  /*0550*/  ISETP.GE.U32.AND.EX P0, PT, R17.reuse, RZ, PT, P0 ;  /* 0x000000ff1100720c */ /* 0x040fe40003f06100 */
[----:B------:R-:W-:-:S13]  /*0560*/  ISETP.LT.AND.EX P1, PT, R17, R5, PT, P1 ;  /* 0x000000051100720c */ /* 0x000fda0003f21310 */
[----:B--2---:R-:W-:Y:S05]  /*0570*/  @!P0 BRA P1, `(.L_x_201) ;  /* 0xfffffffc00048947 */ /* 0x004fea000083ffff */
[----:B------:R-:W-:Y:S05]  /*0580*/  EXIT ;  /* 0x000000000000794d */ /* 0x000fea0003800000 */
.L_x_200:
[----:B------:R-:W0:Y:S02]  /*0590*/  S2R R11, SR_TID.X ;  /* 0x00000000000b7919 */ /* 0x000e240000002100 */
[----:B0-----:R-:W-:-:S03]  /*05a0*/  IMAD.WIDE.U32 R6, R11, 0x4, RZ ;  /* 0x000000040b067825 */ /* 0x001fc600078e00ff */
[----:B------:R-:W-:-:S04]  /*05b0*/  ISETP.GE.U32.AND P0, PT, R6, R3, PT ;  /* 0x000000030600720c */ /* 0x000fc80003f06070 */
[----:B------:R-:W-:-:S04]  /*05c0*/  ISETP.GE.AND.EX P0, PT, R7, R5, PT, P0 ;  /* 0x000000050700720c */ /* 0x000fc80003f06300 */
[----:B------:R-:W-:-:S13]  /*05d0*/  ISETP.GT.U32.OR P0, PT, R11, 0x3fff, P0 ;  /* 0x00003fff0b00780c */ /* 0x000fda0000704470 */
[----:B------:R-:W-:Y:S05]  /*05e0*/  @P0 EXIT ;  /* 0x000000000000094d */ /* 0x000fea0003800000 */
[----:B------:R-:W-:Y:S01]  /*05f0*/  ISETP.NE.AND P2, PT, R2, RZ, PT ;  /* 0x000000ff0200720c */ /* 0x000fe20003f45270 */
[----:B------:R-:W-:Y:S01]  /*0600*/  IMAD.MOV.U32 R12, RZ, RZ, RZ ;  /* 0x000000ffff0c7224 */ /* 0x000fe200078e00ff */
[----:B------:R-:W-:-:S11]  /*0610*/  ULDC UR6, c[0x0][0x0] ;  /* 0x0000000000067ab9 */ /* 0x000fd60000000800 */
.L_x_202:
[----:B------:R-:W-:-:S04]  /*0620*/  LEA R6, P0, R11, R0, 0x2 ;  /* 0x000000000b067211 */ /* 0x000fc800078010ff */
[----:B------:R-:W-:-:S05]  /*0630*/  LEA.HI.X R7, R11, R4, R12, 0x2, P0 ;  /* 0x000000040b077211 */ /* 0x000fca00000f140c */
[----:B------:R-:W2:Y:S02]  /*0640*/  LDG.E R10, desc[UR4][R6.64] ;  /* 0x00000004060a7981 */ /* 0x000ea4000c1e1900 */
[C---:B--2---:R-:W-:Y:S02]  /*0650*/  PRMT R2, R10.reuse, 0x7770, RZ ;  /* 0x000077700a027816 */ /* 0x044fe400000000ff */
[C---:B------:R-:W-:Y:S02]  /*0660*/  PRMT R8, R10.reuse, 0x7771, RZ ;  /* 0x000077710a087816 */ /* 0x040fe400000000ff */
[----:B------:R-:W-:Y:S02]  /*0670*/  PRMT R9, R10, 0x7772, RZ ;  /* 0x000077720a097816 */ /* 0x000fe400000000ff */
[----:B------:R-:W-:Y:S02]  /*0680*/  ISETP.NE.XOR P0, PT, R2, RZ, P2 ;  /* 0x000000ff0200720c */ /* 0x000fe40001705a70 */
[----:B------:R-:W-:-:S02]  /*0690*/  ISETP.NE.XOR P1, PT, R8, RZ, P2 ;  /* 0x000000ff0800720c */ /* 0x000fc40001725a70 */
[----:B------:R-:W-:Y:S02]  /*06a0*/  PRMT R2, R10, 0x7773, RZ ;  /* 0x000077730a027816 */ /* 0x000fe400000000ff */
[----:B------:R-:W-:Y:S02]  /*06b0*/  ISETP.NE.XOR P3, PT, R9, RZ, P2 ;  /* 0x000000ff0900720c */ /* 0x000fe40001765a70 */
[----:B------:R-:W-:Y:S02]  /*06c0*/  SEL R8, RZ, 0x1, !P0 ;  /* 0x00000001ff087807 */ /* 0x000fe40004000000 */
[----:B------:R-:W-:Y:S02]  /*06d0*/  SEL R9, RZ, 0x1, !P1 ;  /* 0x00000001ff097807 */ /* 0x000fe40004800000 */
[----:B------:R-:W-:Y:S02]  /*06e0*/  ISETP.NE.XOR P0, PT, R2, RZ, P2 ;  /* 0x000000ff0200720c */ /* 0x000fe40001705a70 */
[----:B------:R-:W-:-:S02]  /*06f0*/  SEL R2, RZ, 0x1, !P3 ;  /* 0x00000001ff027807 */ /* 0x000fc40005800000 */
[----:B------:R-:W-:Y:S02]  /*0700*/  PRMT R9, R9, 0x7604, R8 ;  /* 0x0000760409097816 */ /* 0x000fe40000000008 */
[----:B------:R-:W-:Y:S02]  /*0710*/  SEL R8, RZ, 0x1, !P0 ;  /* 0x00000001ff087807 */ /* 0x000fe40004000000 */
[----:B------:R-:W-:Y:S02]  /*0720*/  IADD3 R11, P0, R11, UR6, RZ ;  /* 0x000000060b0b7c10 */ /* 0x000fe4000ff1e0ff */
[----:B------:R-:W-:Y:S02]  /*0730*/  PRMT R9, R2, 0x7054, R9 ;  /* 0x0000705402097816 */ /* 0x000fe40000000009 */
[C---:B------:R-:W-:Y:S01]  /*0740*/  ISETP.LT.U32.AND P1, PT, R11.reuse, 0x4000, PT ;  /* 0x000040000b00780c */ /* 0x040fe20003f21070 */
[----:B------:R-:W-:Y:S01]  /*0750*/  IMAD.SHL.U32 R2, R11, 0x4, RZ ;  /* 0x000000040b027824 */ /* 0x000fe200078e00ff */
[----:B------:R-:W-:Y:S01]  /*0760*/  PRMT R9, R8, 0x654, R9 ;  /* 0x0000065408097816 */ /* 0x000fe20000000009 */
[----:B------:R-:W-:-:S03]  /*0770*/  IMAD.X R12, RZ, RZ, R12, P0 ;  /* 0x000000ffff0c7224 */ /* 0x000fc600000e060c */
[----:B------:R-:W-:Y:S01]  /*0780*/  ISETP.GE.U32.AND P0, PT, R2, R3, PT ;  /* 0x000000030200720c */ /* 0x000fe20003f06070 */
[----:B------:R0:W-:Y:S01]  /*0790*/  STG.E desc[UR4][R6.64], R9 ;  /* 0x0000000906007986 */ /* 0x0001e2000c101904 */
[----:B------:R-:W-:Y:S02]  /*07a0*/  SHF.L.U64.HI R2, R11, 0x2, R12 ;  /* 0x000000020b027819 */ /* 0x000fe4000001020c */
[----:B------:R-:W-:Y:S02]  /*07b0*/  ISETP.LT.U32.AND.EX P1, PT, R12, RZ, PT, P1 ;  /* 0x000000ff0c00720c */ /* 0x000fe40003f21110 */
[----:B------:R-:W-:-:S13]  /*07c0*/  ISETP.GE.AND.EX P0, PT, R2, R5, PT, P0 ;  /* 0x000000050200720c */ /* 0x000fda0003f06300 */
[----:B0-----:R-:W-:Y:S05]  /*07d0*/  @!P0 BRA P1, `(.L_x_202) ;  /* 0xfffffffc00908947 */ /* 0x001fea000083ffff */
[----:B------:R-:W-:Y:S05]  /*07e0*/  EXIT ;  /* 0x000000000000794d */ /* 0x000fea0003800000 */
.L_x_203:
        /* <DEDUP_REMOVED lines=9> */
.L_x_3976:


//--------------------- .text._ZN2at6native61_GLOBAL__N__44eb8e94_28_ForeachBinaryOpScalarList_cu_dda10a6925multi_tensor_apply_kernelINS1_28TensorListScalarListMetadataIN3c107complexIfEELi1EEENS1_25BinaryOpScalarListFunctorIS6_Li1ELi1ELi0EEEJSt5minusIS6_EEEEvT_T0_DpT1_ --------------------------
	.section	.text._ZN2at6native61_GLOBAL__N__44eb8e94_28_ForeachBinaryOpScalarList_cu_dda10a6925multi_tensor_apply_kernelINS1_28TensorListScalarListMetadataIN3c107complexIfEELi1EEENS1_25BinaryOpScalarListFunctorIS6_Li1ELi1ELi0EEEJSt5minusIS6_EEEEvT_T0_DpT1_,"ax",@progbits
	.align	128
.text._ZN2at6native61_GLOBAL__N__44eb8e94_28_ForeachBinaryOpScalarList_cu_dda10a6925multi_tensor_apply_kernelINS1_28TensorListScalarListMetadataIN3c107complexIfEELi1EEENS1_25BinaryOpScalarListFunctorIS6_Li1ELi1ELi0EEEJSt5minusIS6_EEEEvT_T0_DpT1_:
        .type           _ZN2at6native61_GLOBAL__N__44eb8e94_28_ForeachBinaryOpScalarList_cu_dda10a6925multi_tensor_apply_kernelINS1_28TensorListScalarListMetadataIN3c107complexIfEELi1EEENS1_25BinaryOpScalarListFunctorIS6_Li1ELi1ELi0EEEJSt5minusIS6_EEEEvT_T0_DpT1_,@function
        .size           _ZN2at6native61_GLOBAL__N__44eb8e94_28_ForeachBinaryOpScalarList_cu_dda10a6925multi_tensor_apply_kernelINS1_28TensorListScalarListMetadataIN3c107complexIfEELi1EEENS1_25BinaryOpScalarListFunctorIS6_Li1ELi1ELi0EEEJSt5minusIS6_EEEEvT_T0_DpT1_,(.L_x_3977 - _ZN2at6native61_GLOBAL__N__44eb8e94_28_ForeachBinaryOpScalarList_cu_dda10a6925multi_tensor_apply_kernelINS1_28TensorListScalarListMetadataIN3c107complexIfEELi1EEENS1_25BinaryOpScalarListFunctorIS6_Li1ELi1ELi0EEEJSt5minusIS6_EEEEvT_T0_DpT1_)
        .other          _ZN2at6native61_GLOBAL__N__44eb8e94_28_ForeachBinaryOpScalarList_cu_dda10a6925multi_tensor_apply_kernelINS1_28TensorListScalarListMetadataIN3c107complexIfEELi1EEENS1_25BinaryOpScalarListFunctorIS6_Li1ELi1ELi0EEEJSt5minusIS6_EEEEvT_T0_DpT1_,@"STO_CUDA_ENTRY STV_DEFAULT"
_ZN2at6native61_GLOBAL__N__44eb8e94_28_ForeachBinaryOpScalarList_cu_dda10a6925multi_tensor_apply_kernelINS1_28TensorListScalarListMetadataIN3c107complexIfEELi1EEENS1_25BinaryOpScalarListFunctorIS6_Li1ELi1ELi0EEEJSt5minusIS6_EEEEvT_T0_DpT1_:
        /* <DEDUP_REMOVED lines=10> */
[----:B------:R-:W-:Y:S02]  /*00a0*/  UIADD3 UR12, UP1, -UR6, UR8, URZ ;  /* 0x00000008060c7290 */ /* 0x000fe4000ff3e13f */
[----:B------:R-:W-:Y:S02]  /*00b0*/  UIMAD.WIDE UR4, UR11, 0x80000, UR4 ;  /* 0x000800000b0478a5 */ /* 0x000fe4000f8e0204 */
[----:B------:R-:W-:Y:S01]  /*00c0*/  ULOP3.LUT UR6, UR12, 0x3, URZ, 0xc0, !UPT ;  /* 0x000000030c067892 */ /* 0x000fe2000f8ec03f */
[----:B------:R-:W-:-:S03]  /*00d0*/  ULDC.64 UR10, c[0x0][UR10+0x810] ;  /* 0x000204000a0a7abb */ /* 0x000fc60008000a00 */
        /* <DEDUP_REMOVED lines=13> */
.L_x_205:
[----:B0-----:R-:W-:Y:S01]  /*01b0*/  IADD3 R9, P0, R0, R4, RZ ;  /* 0x0000000400097210 */ /* 0x001fe20007f1e0ff */
[----:B-1----:R-:W-:Y:S01]  /*01c0*/  IMAD R6, R2, 0x3, RZ ;  /* 0x0000000302067824 */ /* 0x002fe200078e02ff */
[----:B------:R-:W-:Y:S02]  /*01d0*/  CS2R R22, SRZ ;  /* 0x0000000000167805 */ /* 0x000fe4000001ff00 */
[C---:B------:R-:W-:Y:S01]  /*01e0*/  ISETP.GE.U32.AND P1, PT, R9.reuse, 0x10000, PT ;  /* 0x000100000900780c */ /* 0x040fe20003f26070 */
[----:B------:R-:W-:Y:S01]  /*01f0*/  IMAD.X R8, RZ, RZ, R5, P0 ;  /* 0x000000ffff087224 */ /* 0x000fe200000e0605 */
[----:B------:R-:W-:Y:S02]  /*0200*/  ISETP.LT.U32.AND P0, PT, R9, UR12, PT ;  /* 0x0000000c09007c0c */ /* 0x000fe4000bf01070 */
[----:B------:R-:W-:Y:S02]  /*0210*/  IADD3 R7, P5, R6, R9, RZ ;  /* 0x0000000906077210 */ /* 0x000fe40007fbe0ff */
[----:B------:R-:W-:-:S02]  /*0220*/  ISETP.GE.U32.AND.EX P1, PT, R8, RZ, PT, P1 ;  /* 0x000000ff0800720c */ /* 0x000fc40003f26110 */
[----:B------:R-:W-:Y:S01]  /*0230*/  ISETP.GE.U32.AND P4, PT, R7, 0x10000, PT ;  /* 0x000100000700780c */ /* 0x000fe20003f86070 */
[--C-:B------:R-:W-:Y:S01]  /*0240*/  IMAD.X R24, RZ, RZ, R8.reuse, P5 ;  /* 0x000000ffff187224 */ /* 0x100fe200028e0608 */
[----:B------:R-:W-:Y:S02]  /*0250*/  ISETP.LT.AND.EX P1, PT, R8, UR6, !P1, P0 ;  /* 0x0000000608007c0c */ /* 0x000fe4000cf21300 */
[CC--:B------:R-:W-:Y:S02]  /*0260*/  IADD3 R3, P0, R2.reuse, R9.reuse, RZ ;  /* 0x0000000902037210 */ /* 0x0c0fe40007f1e0ff */
[----:B------:R-:W-:Y:S02]  /*0270*/  LEA R12, P6, R2, R9, 0x1 ;  /* 0x00000009020c7211 */ /* 0x000fe400078c08ff */
[C---:B------:R-:W-:Y:S01]  /*0280*/  ISETP.GE.U32.AND P3, PT, R3.reuse, 0x10000, PT ;  /* 0x000100000300780c */ /* 0x040fe20003f66070 */
[--C-:B------:R-:W-:Y:S01]  /*0290*/  IMAD.X R6, RZ, RZ, R8.reuse, P0 ;  /* 0x000000ffff067224 */ /* 0x100fe200000e0608 */
[----:B------:R-:W-:Y:S01]  /*02a0*/  ISETP.LT.U32.AND P2, PT, R3, UR12, PT ;  /* 0x0000000c03007c0c */ /* 0x000fe2000bf41070 */
[----:B------:R-:W-:Y:S01]  /*02b0*/  IMAD.X R13, RZ, RZ, R8, P6 ;  /* 0x000000ffff0d7224 */ /* 0x000fe200030e0608 */
[----:B------:R-:W-:-:S02]  /*02c0*/  ISETP.GE.U32.AND.EX P4, PT, R24, RZ, PT, P4 ;  /* 0x000000ff1800720c */ /* 0x000fc40003f86140 */
[C---:B------:R-:W-:Y:S02]  /*02d0*/  ISETP.GE.U32.AND.EX P3, PT, R6.reuse, RZ, PT, P3 ;  /* 0x000000ff0600720c */ /* 0x040fe40003f66130 */
[----:B------:R-:W-:Y:S02]  /*02e0*/  @P1 LEA R10, P5, R9, UR4, 0x3 ;  /* 0x00000004090a1c11 */ /* 0x000fe4000f8a18ff */
[----:B------:R-:W-:Y:S02]  /*02f0*/  ISETP.LT.AND.EX P2, PT, R6, UR6, !P3, P2 ;  /* 0x0000000606007c0c */ /* 0x000fe4000df41320 */
[----:B------:R-:W-:Y:S02]  /*0300*/  ISETP.LT.U32.AND P3, PT, R7, UR12, PT ;  /* 0x0000000c07007c0c */ /* 0x000fe4000bf61070 */
[----:B------:R-:W-:Y:S02]  /*0310*/  ISETP.GE.U32.AND P0, PT, R12, 0x10000, PT ;  /* 0x000100000c00780c */ /* 0x000fe40003f06070 */
[----:B------:R-:W-:-:S02]  /*0320*/  ISETP.LT.AND.EX P3, PT, R24, UR6, !P4, P3 ;  /* 0x0000000618007c0c */ /* 0x000fc4000e761330 */
[----:B------:R-:W-:Y:S02]  /*0330*/  @P1 LEA.HI.X R11, R9, UR5, R8, 0x3, P5 ;  /* 0x00000005090b1c11 */ /* 0x000fe4000a8f1c08 */
[C---:B------:R-:W-:Y:S02]  /*0340*/  ISETP.LT.U32.AND P5, PT, R12.reuse, UR12, PT ;  /* 0x0000000c0c007c0c */ /* 0x040fe4000bfa1070 */
[----:B------:R-:W-:Y:S02]  /*0350*/  ISETP.GE.U32.AND.EX P0, PT, R13, RZ, PT, P0 ;  /* 0x000000ff0d00720c */ /* 0x000fe40003f06100 */
[----:B------:R-:W-:Y:S02]  /*0360*/  CS2R R18, SRZ ;  /* 0x0000000000127805 */ /* 0x000fe4000001ff00 */
[----:B------:R-:W-:Y:S02]  /*0370*/  LEA R16, P6, R12, UR4, 0x3 ;  /* 0x000000040c107c11 */ /* 0x000fe4000f8c18ff */
[----:B------:R-:W-:-:S02]  /*0380*/  CS2R R14, SRZ ;  /* 0x00000000000e7805 */ /* 0x000fc4000001ff00 */
[----:B------:R-:W-:Y:S01]  /*0390*/  ISETP.LT.AND.EX P0, PT, R13, UR6, !P0, P5 ;  /* 0x000000060d007c0c */ /* 0x000fe2000c701350 */
[----:B------:R0:W2:Y:S01]  /*03a0*/  @P1 LDG.E.64 R22, desc[UR8][R10.64] ;  /* 0x000000080a161981 */ /* 0x0000a2000c1e1b00 */
[----:B------:R-:W-:Y:S02]  /*03b0*/  @P2 LEA R28, P4, R3, UR4, 0x3 ;  /* 0x00000004031c2c11 */ /* 0x000fe4000f8818ff */
[----:B------:R-:W-:Y:S02]  /*03c0*/  LEA.HI.X R17, R12, UR5, R13, 0x3, P6 ;  /* 0x000000050c117c11 */ /* 0x000fe4000b0f1c0d */
[----:B------:R-:W-:Y:S02]  /*03d0*/  CS2R R12, SRZ ;  /* 0x00000000000c7805 */ /* 0x000fe4000001ff00 */
[----:B------:R-:W-:Y:S02]  /*03e0*/  @P3 LEA R26, P5, R7, UR4, 0x3 ;  /* 0x00000004071a3c11 */ /* 0x000fe4000f8a18ff */
[----:B------:R-:W-:-:S02]  /*03f0*/  @P2 LEA.HI.X R29, R3, UR5, R6, 0x3, P4 ;  /* 0x00000005031d2c11 */ /* 0x000fc4000a0f1c06 */
[----:B------:R-:W-:-:S03]  /*0400*/  @P3 LEA.HI.X R27, R7, UR5, R24, 0x3, P5 ;  /* 0x00000005071b3c11 */ /* 0x000fc6000a8f1c18 */
[----:B------:R-:W3:Y:S04]  /*0410*/  @P2 LDG.E.64 R12, desc[UR8][R28.64] ;  /* 0x000000081c0c2981 */ /* 0x000ee8000c1e1b00 */
[----:B------:R-:W4:Y:S04]  /*0420*/  @P0 LDG.E.64 R18, desc[UR8][R16.64] ;  /* 0x0000000810120981 */ /* 0x000f28000c1e1b00 */
[----:B------:R-:W5:Y:S01]  /*0430*/  @P3 LDG.E.64 R14, desc[UR8][R26.64] ;  /* 0x000000081a0e3981 */ /* 0x000f62000c1e1b00 */
[----:B------:R-:W-:-:S04]  /*0440*/  @P1 LEA R20, P4, R9, UR4, 0x3 ;  /* 0x0000000409141c11 */ /* 0x000fc8000f8818ff */
[----:B------:R-:W-:Y:S02]  /*0450*/  @P1 LEA.HI.X R21, R9, UR5, R8, 0x3, P4 ;  /* 0x0000000509151c11 */ /* 0x000fe4000a0f1c08 */
[----:B0-----:R-:W-:Y:S02]  /*0460*/  @P2 LEA R10, P4, R3, UR4, 0x3 ;  /* 0x00000004030a2c11 */ /* 0x001fe4000f8818ff */
[----:B------:R-:W-:Y:S02]  /*0470*/  @P3 LEA R8, P5, R7, UR4, 0x3 ;  /* 0x0000000407083c11 */ /* 0x000fe4000f8a18ff */
[----:B------:R-:W-:Y:S01]  /*0480*/  @P2 LEA.HI.X R11, R3, UR5, R6, 0x3, P4 ;  /* 0x00000005030b2c11 */ /* 0x000fe2000a0f1c06 */
[----:B------:R-:W-:Y:S01]  /*0490*/  IMAD.WIDE.U32 R4, R2, 0x4, R4 ;  /* 0x0000000402047825 */ /* 0x000fe200078e0004 */
[----:B------:R-:W-:-:S03]  /*04a0*/  @P3 LEA.HI.X R9, R7, UR5, R24, 0x3, P5 ;  /* 0x0000000507093c11 */ /* 0x000fc6000a8f1c18 */
[----:B--2---:R-:W-:Y:S01]  /*04b0*/  FADD.FTZ R22, R22, -UR10 ;  /* 0x8000000a16167e21 */ /* 0x004fe20008010000 */
[----:B------:R-:W-:-:S05]  /*04c0*/  FADD.FTZ R23, R23, -UR11 ;  /* 0x8000000b17177e21 */ /* 0x000fca0008010000 */
[----:B------:R2:W-:Y:S01]  /*04d0*/  @P1 STG.E.64 desc[UR8][R20.64], R22 ;  /* 0x0000001614001986 */ /* 0x0005e2000c101b08 */
[----:B---3--:R-:W-:Y:S01]  /*04e0*/  FADD.FTZ R12, R12, -UR10 ;  /* 0x8000000a0c0c7e21 */ /* 0x008fe20008010000 */
[----:B------:R-:W-:Y:S01]  /*04f0*/  FADD.FTZ R13, R13, -UR11 ;  /* 0x8000000b0d0d7e21 */ /* 0x000fe20008010000 */
[----:B----4-:R-:W-:Y:S01]  /*0500*/  FADD.FTZ R18, R18, -UR10 ;  /* 0x8000000a12127e21 */ /* 0x010fe20008010000 */
[----:B------:R-:W-:Y:S01]  /*0510*/  FADD.FTZ R19, R19, -UR11 ;  /* 0x8000000b13137e21 */ /* 0x000fe20008010000 */
[----:B-----5:R-:W-:Y:S01]  /*0520*/  FADD.FTZ R14, R14, -UR10 ;  /* 0x8000000a0e0e7e21 */ /* 0x020fe20008010000 */
[----:B------:R-:W-:Y:S01]  /*0530*/  FADD.FTZ R15, R15, -UR11 ;  /* 0x8000000b0f0f7e21 */ /* 0x000fe20008010000 */
[----:B------:R2:W-:Y:S01]  /*0540*/  @P2 STG.E.64 desc[UR8][R10.64], R12 ;  /* 0x0000000c0a002986 */ /* 0x0005e2000c101b08 */
[----:B------:R-:W-:-:S03]  /*0550*/  ISETP.LT.U32.AND P1, PT, R4, UR12, PT ;  /* 0x0000000c04007c0c */ /* 0x000fc6000bf21070 */
[----:B------:R2:W-:Y:S01]  /*0560*/  @P0 STG.E.64 desc[UR8][R16.64], R18 ;  /* 0x0000001210000986 */ /* 0x0005e2000c101b08 */
[----:B------:R-:W-:-:S03]  /*0570*/  ISETP.GE.U32.AND P0, PT, R4, 0x10000, PT ;  /* 0x000100000400780c */ /* 0x000fc60003f06070 */
[----:B------:R2:W-:Y:S01]  /*0580*/  @P3 STG.E.64 desc[UR8][R8.64], R14 ;  /* 0x0000000e08003986 */ /* 0x0005e2000c101b08 */
[C---:B------:R-:W-:Y:S02]  /*0590*/  ISETP.GE.U32.AND.EX P0, PT, R5.reuse, RZ, PT, P0 ;  /* 0x000000ff0500720c */ /* 0x040fe40003f06100 */
[----:B------:R-:W-:-:S13]  /*05a0*/  ISETP.LT.AND.EX P1, PT, R5, UR6, PT, P1 ;  /* 0x0000000605007c0c */ /* 0x000fda000bf21310 */
[----:B--2---:R-:W-:Y:S05]  /*05b0*/  @!P0 BRA P1, `(.L_x_205) ;  /* 0xfffffff800fc8947 */ /* 0x004fea000083ffff */
[----:B------:R-:W-:Y:S05]  /*05c0*/  EXIT ;  /* 0x000000000000794d */ /* 0x000fea0003800000 */
.L_x_204:
        /* <DEDUP_REMOVED lines=8> */
.L_x_206:
[----:B0-----:R-:W-:-:S04]  /*0650*/  LEA R2, P0, R12, UR4, 0x5 ;  /* 0x000000040c027c11 */ /* 0x001fc8000f8028ff */
[----:B------:R-:W-:-:S05]  /*0660*/  LEA.HI.X R3, R12, UR5, R13, 0x5, P0 ;  /* 0x000000050c037c11 */ /* 0x000fca00080f2c0d */
[----:B------:R-:W2:Y:S04]  /*0670*/  LDG.E.128 R4, desc[UR8][R2.64] ;  /* 0x0000000802047981 */ /* 0x000ea8000c1e1d00 */
[----:B------:R-:W3:Y:S01]  /*0680*/  LDG.E.128 R8, desc[UR8][R2.64+0x10] ;  /* 0x0000100802087981 */ /* 0x000ee2000c1e1d00 */
        /* <DEDUP_REMOVED lines=20> */
.L_x_207:
        /* <DEDUP_REMOVED lines=11> */
.L_x_3977:


//--------------------- .text._ZN2at6native61_GLOBAL__N__44eb8e94_28_ForeachBinaryOpScalarList_cu_dda10a6925multi_tensor_apply_kernelINS1_28TensorListScalarListMetadataIN3c107complexIdEELi1EEENS1_25BinaryOpScalarListFunctorIS6_Li1ELi1ELi0EEEJSt5minusIS6_EEEEvT_T0_DpT1_ --------------------------
	.section	.text._ZN2at6native61_GLOBAL__N__44eb8e94_28_ForeachBinaryOpScalarList_cu_dda10a6925multi_tensor_apply_kernelINS1_28TensorListScalarListMetadataIN3c107complexIdEELi1EEENS1_25BinaryOpScalarListFunctorIS6_Li1ELi1ELi0EEEJSt5minusIS6_EEEEvT_T0_DpT1_,"ax",@progbits
	.align	128
.text._ZN2at6native61_GLOBAL__N__44eb8e94_28_ForeachBinaryOpScalarList_cu_dda10a6925multi_tensor_apply_kernelINS1_28TensorListScalarListMetadataIN3c107complexIdEELi1EEENS1_25BinaryOpScalarListFunctorIS6_Li1ELi1ELi0EEEJSt5minusIS6_EEEEvT_T0_DpT1_:
        .type           _ZN2at6native61_GLOBAL__N__44eb8e94_28_ForeachBinaryOpScalarList_cu_dda10a6925multi_tensor_apply_kernelINS1_28TensorListScalarListMetadataIN3c107complexIdEELi1EEENS1_25BinaryOpScalarListFunctorIS6_Li1ELi1ELi0EEEJSt5minusIS6_EEEEvT_T0_DpT1_,@function
        .size           _ZN2at6native61_GLOBAL__N__44eb8e94_28_ForeachBinaryOpScalarList_cu_dda10a6925multi_tensor_apply_kernelINS1_28TensorListScalarListMetadataIN3c107complexIdEELi1EEENS1_25BinaryOpScalarListFunctorIS6_Li1ELi1ELi0EEEJSt5minusIS6_EEEEvT_T0_DpT1_,(.L_x_3978 - _ZN2at6native61_GLOBAL__N__44eb8e94_28_ForeachBinaryOpScalarList_cu_dda10a6925multi_tensor_apply_kernelINS1_28TensorListScalarListMetadataIN3c107complexIdEELi1EEENS1_25BinaryOpScalarListFunctorIS6_Li1ELi1ELi0EEEJSt5minusIS6_EEEEvT_T0_DpT1_)
        .other          _ZN2at6native61_GLOBAL__N__44eb8e94_28_ForeachBinaryOpScalarList_cu_dda10a6925multi_tensor_apply_kernelINS1_28TensorListScalarListMetadataIN3c107complexIdEELi1EEENS1_25BinaryOpScalarListFunctorIS6_Li1ELi1ELi0EEEJSt5minusIS6_EEEEvT_T0_DpT1_,@"STO_CUDA_ENTRY STV_DEFAULT"
_ZN2at6native61_GLOBAL__N__44eb8e94_28_ForeachBinaryOpScalarList_cu_dda10a6925multi_tensor_apply_kernelINS1_28TensorListScalarListMetadataIN3c107complexIdEELi1EEENS1_25BinaryOpScalarListFunctorIS6_Li1ELi1ELi0EEEJSt5minusIS6_EEEEvT_T0_DpT1_:
        /* <DEDUP_REMOVED lines=14> */
[----:B------:R-:W-:Y:S01]  /*00e0*/  UMOV UR6, 0x480 ;  /* 0x0000048000067882 */ /* 0x000fe20000000000 */
[----:B------:R-:W-:Y:S02]  /*00f0*/  UIADD3.X UR10, ~UR7, UR11, URZ, UP1, !UPT ;  /* 0x0000000b070a7290 */ /* 0x000fe40008ffe53f */
[----:B------:R-:W-:-:S02]  /*0100*/  ULOP3.LUT UP0, URZ, UR4, 0x3f, UR8, 0xf8, !UPT ;  /* 0x0000003f043f7892 */ /* 0x000fc4000f80f808 */
[----:B------:R-:W-:Y:S02]  /*0110*/  ULEA UR6, UR12, UR6, 0x4 ;  /* 0x000000060c067291 */ /* 0x000fe4000f8e203f */
[----:B------:R-:W-:-:S06]  /*0120*/  ULOP3.LUT UP0, URZ, URZ, URZ, URZ, 0xfc, UP0 ;  /* 0x0000003f3f3f7292 */ /* 0x000fcc000800fc3f */
        /* <DEDUP_REMOVED lines=12> */
.L_x_209:
[----:B01----:R-:W-:Y:S01]  /*01f0*/  IADD3 R10, P1, R0, UR4, RZ ;  /* 0x00000004000a7c10 */ /* 0x003fe2000ff3e0ff */
[----:B------:R-:W-:Y:S01]  /*0200*/  IMAD.U32 R3, RZ, RZ, UR11 ;  /* 0x0000000bff037e24 */ /* 0x000fe2000f8e00ff */
[----:B------:R-:W-:Y:S01]  /*0210*/  CS2R R18, SRZ ;  /* 0x0000000000127805 */ /* 0x000fe2000001ff00 */
[----:B------:R-:W-:Y:S01]  /*0220*/  IMAD.U32 R2, RZ, RZ, UR11 ;  /* 0x0000000bff027e24 */ /* 0x000fe2000f8e00ff */
[----:B------:R-:W-:Y:S01]  /*0230*/  ISETP.GE.U32.AND P0, PT, R10, 0x10000, PT ;  /* 0x000100000a00780c */ /* 0x000fe20003f06070 */
[----:B------:R-:W-:Y:S01]  /*0240*/  IMAD.X R11, RZ, RZ, UR5, P1 ;  /* 0x00000005ff0b7e24 */ /* 0x000fe200088e06ff */
[----:B------:R-:W-:Y:S01]  /*0250*/  LEA R4, P3, R3, R10, 0x1 ;  /* 0x0000000a03047211 */ /* 0x000fe200078608ff */
[----:B------:R-:W-:Y:S01]  /*0260*/  IMAD R3, R2, 0x3, RZ ;  /* 0x0000000302037824 */ /* 0x000fe200078e02ff */
[----:B------:R-:W-:Y:S02]  /*0270*/  IADD3 R21, P2, R10, UR11, RZ ;  /* 0x0000000b0a157c10 */ /* 0x000fe4000ff5e0ff */
[----:B------:R-:W-:-:S02]  /*0280*/  CS2R R16, SRZ ;  /* 0x0000000000107805 */ /* 0x000fc4000001ff00 */
[----:B------:R-:W-:Y:S01]  /*0290*/  ISETP.LT.U32.AND P1, PT, R10, UR16, PT ;  /* 0x000000100a007c0c */ /* 0x000fe2000bf21070 */
[--C-:B------:R-:W-:Y:S01]  /*02a0*/  IMAD.X R5, RZ, RZ, R11.reuse, P3 ;  /* 0x000000ffff057224 */ /* 0x100fe200018e060b */
[----:B------:R-:W-:Y:S01]  /*02b0*/  ISETP.GE.U32.AND.EX P0, PT, R11, RZ, PT, P0 ;  /* 0x000000ff0b00720c */ /* 0x000fe20003f06100 */
[--C-:B------:R-:W-:Y:S01]  /*02c0*/  IMAD.X R20, RZ, RZ, R11.reuse, P2 ;  /* 0x000000ffff147224 */ /* 0x100fe200010e060b */
[----:B------:R-:W-:Y:S02]  /*02d0*/  IADD3 R3, P4, R3, R10, RZ ;  /* 0x0000000a03037210 */ /* 0x000fe40007f9e0ff */
[----:B------:R-:W-:Y:S02]  /*02e0*/  ISETP.GE.U32.AND P6, PT, R21, 0x10000, PT ;  /* 0x000100001500780c */ /* 0x000fe40003fc6070 */
[----:B------:R-:W-:Y:S01]  /*02f0*/  ISETP.LT.AND.EX P0, PT, R11, UR10, !P0, P1 ;  /* 0x0000000a0b007c0c */ /* 0x000fe2000c701310 */
[----:B------:R-:W-:Y:S01]  /*0300*/  IMAD.X R2, RZ, RZ, R11, P4 ;  /* 0x000000ffff027224 */ /* 0x000fe200020e060b */
[----:B------:R-:W-:-:S02]  /*0310*/  ISETP.LT.U32.AND P2, PT, R21, UR16, PT ;  /* 0x0000001015007c0c */ /* 0x000fc4000bf41070 */
[C---:B------:R-:W-:Y:S02]  /*0320*/  ISETP.GE.U32.AND.EX P6, PT, R20.reuse, RZ, PT, P6 ;  /* 0x000000ff1400720c */ /* 0x040fe40003fc6160 */
[C---:B------:R-:W-:Y:S02]  /*0330*/  ISETP.GE.U32.AND P3, PT, R3.reuse, 0x10000, PT ;  /* 0x000100000300780c */ /* 0x040fe40003f66070 */
[----:B------:R-:W-:Y:S02]  /*0340*/  ISETP.LT.AND.EX P2, PT, R20, UR10, !P6, P2 ;  /* 0x0000000a14007c0c */ /* 0x000fe4000f741320 */
[----:B------:R-:W-:Y:S02]  /*0350*/  ISETP.LT.U32.AND P4, PT, R3, UR16, PT ;  /* 0x0000001003007c0c */ /* 0x000fe4000bf81070 */
[----:B------:R-:W-:Y:S02]  /*0360*/  ISETP.GE.U32.AND.EX P3, PT, R2, RZ, PT, P3 ;  /* 0x000000ff0200720c */ /* 0x000fe40003f66130 */
[----:B------:R-:W-:-:S02]  /*0370*/  ISETP.GE.U32.AND P5, PT, R4, 0x10000, PT ;  /* 0x000100000400780c */ /* 0x000fc40003fa6070 */
[----:B------:R-:W-:Y:S02]  /*0380*/  ISETP.LT.AND.EX P3, PT, R2, UR10, !P3, P4 ;  /* 0x0000000a02007c0c */ /* 0x000fe4000df61340 */
[----:B------:R-:W-:Y:S02]  /*0390*/  @P0 LEA R8, P6, R10, UR8, 0x4 ;  /* 0x000000080a080c11 */ /* 0x000fe4000f8c20ff */
[----:B------:R-:W-:Y:S02]  /*03a0*/  ISETP.LT.U32.AND P1, PT, R4, UR16, PT ;  /* 0x0000001004007c0c */ /* 0x000fe4000bf21070 */
[C---:B------:R-:W-:Y:S02]  /*03b0*/  ISETP.GE.U32.AND.EX P5, PT, R5.reuse, RZ, PT, P5 ;  /* 0x000000ff0500720c */ /* 0x040fe40003fa6150 */
[----:B------:R-:W-:Y:S02]  /*03c0*/  @P0 LEA.HI.X R9, R10, UR9, R11, 0x4, P6 ;  /* 0x000000090a090c11 */ /* 0x000fe4000b0f240b */
[----:B------:R-:W-:-:S02]  /*03d0*/  ISETP.LT.AND.EX P1, PT, R5, UR10, !P5, P1 ;  /* 0x0000000a05007c0c */ /* 0x000fc4000ef21310 */
[C---:B------:R-:W-:Y:S01]  /*03e0*/  @P2 LEA R24, P4, R21.reuse, UR8, 0x4 ;  /* 0x0000000815182c11 */ /* 0x040fe2000f8820ff */
[----:B------:R0:W2:Y:S01]  /*03f0*/  @P0 LDG.E.128 R16, desc[UR14][R8.64] ;  /* 0x0000000e08100981 */ /* 0x0000a2000c1e1d00 */
[----:B------:R-:W-:Y:S02]  /*0400*/  LEA R22, P6, R4, UR8, 0x4 ;  /* 0x0000000804167c11 */ /* 0x000fe4000f8c20ff */
[----:B------:R-:W-:Y:S02]  /*0410*/  @P0 LEA R28, P5, R10, UR8, 0x4 ;  /* 0x000000080a1c0c11 */ /* 0x000fe4000f8a20ff */
[----:B------:R-:W-:Y:S02]  /*0420*/  @P2 LEA.HI.X R25, R21, UR9, R20, 0x4, P4 ;  /* 0x0000000915192c11 */ /* 0x000fe4000a0f2414 */
[----:B------:R-:W-:Y:S02]  /*0430*/  CS2R R6, SRZ ;  /* 0x0000000000067805 */ /* 0x000fe4000001ff00 */
[----:B------:R-:W-:-:S02]  /*0440*/  LEA.HI.X R23, R4, UR9, R5, 0x4, P6 ;  /* 0x0000000904177c11 */ /* 0x000fc4000b0f2405 */
[----:B------:R-:W-:Y:S02]  /*0450*/  CS2R R4, SRZ ;  /* 0x0000000000047805 */ /* 0x000fe4000001ff00 */
[----:B------:R-:W-:Y:S02]  /*0460*/  @P3 LEA R26, P4, R3, UR8, 0x4 ;  /* 0x00000008031a3c11 */ /* 0x000fe4000f8820ff */
[----:B------:R-:W-:Y:S02]  /*0470*/  CS2R R14, SRZ ;  /* 0x00000000000e7805 */ /* 0x000fe4000001ff00 */
[----:B------:R-:W-:Y:S02]  /*0480*/  @P0 LEA.HI.X R29, R10, UR9, R11, 0x4, P5 ;  /* 0x000000090a1d0c11 */ /* 0x000fe4000a8f240b */
[----:B------:R-:W-:Y:S02]  /*0490*/  CS2R R12, SRZ ;  /* 0x00000000000c7805 */ /* 0x000fe4000001ff00 */
[----:B------:R-:W-:-:S02]  /*04a0*/  CS2R R10, SRZ ;  /* 0x00000000000a7805 */ /* 0x000fc4000001ff00 */
[----:B0-----:R-:W-:Y:S02]  /*04b0*/  CS2R R8, SRZ ;  /* 0x0000000000087805 */ /* 0x001fe4000001ff00 */
[----:B------:R-:W-:Y:S01]  /*04c0*/  @P3 LEA.HI.X R27, R3, UR9, R2, 0x4, P4 ;  /* 0x00000009031b3c11 */ /* 0x000fe2000a0f2402 */
[----:B------:R-:W3:Y:S04]  /*04d0*/  @P2 LDG.E.128 R4, desc[UR14][R24.64] ;  /* 0x0000000e18042981 */ /* 0x000ee8000c1e1d00 */
[----:B------:R-:W4:Y:S04]  /*04e0*/  @P1 LDG.E.128 R12, desc[UR14][R22.64] ;  /* 0x0000000e160c1981 */ /* 0x000f28000c1e1d00 */
[----:B------:R0:W5:Y:S01]  /*04f0*/  @P3 LDG.E.128 R8, desc[UR14][R26.64] ;  /* 0x0000000e1a083981 */ /* 0x000162000c1e1d00 */
[----:B------:R-:W-:-:S04]  /*0500*/  UIMAD.WIDE.U32 UR4, UR11, 0x4, UR4 ;  /* 0x000000040b0478a5 */ /* 0x000fc8000f8e0004 */
[----:B------:R-:W-:Y:S01]  /*0510*/  UISETP.LT.U32.AND UP1, UPT, UR4, UR16, UPT ;  /* 0x000000100400728c */ /* 0x000fe2000bf21070 */
[----:B0-----:R-:W-:Y:S01]  /*0520*/  @P3 LEA R26, P4, R3, UR8, 0x4 ;  /* 0x00000008031a3c11 */ /* 0x001fe2000f8820ff */
[----:B------:R-:W-:-:S03]  /*0530*/  UISETP.GE.U32.AND UP0, UPT, UR4, 0x10000, UPT ;  /* 0x000100000400788c */ /* 0x000fc6000bf06070 */
[----:B------:R-:W-:Y:S01]  /*0540*/  @P3 LEA.HI.X R27, R3, UR9, R2, 0x4, P4 ;  /* 0x00000009031b3c11 */ /* 0x000fe2000a0f2402 */
[----:B------:R-:W-:Y:S02]  /*0550*/  UISETP.GE.U32.AND.EX UP0, UPT, UR5, URZ, UPT, UP0 ;  /* 0x0000003f0500728c */ /* 0x000fe4000bf06100 */
[----:B------:R-:W-:Y:S02]  /*0560*/  IMAD.U32 R3, RZ, RZ, UR5 ;  /* 0x00000005ff037e24 */ /* 0x000fe4000f8e00ff */
[----:B------:R-:W-:Y:S01]  /*0570*/  IMAD.U32 R2, RZ, RZ, UR4 ;  /* 0x00000004ff027e24 */ /* 0x000fe2000f8e00ff */
[----:B--2---:R-:W-:Y:S02]  /*0580*/  DADD R16, R16, -UR12 ;  /* 0x8000000c10107e29 */ /* 0x004fe40008000000 */
[----:B------:R-:W-:-:S07]  /*0590*/  DADD R18, R18, -UR6 ;  /* 0x8000000612127e29 */ /* 0x000fce0008000000 */
[----:B------:R1:W-:Y:S01]  /*05a0*/  @P0 STG.E.128 desc[UR14][R28.64], R16 ;  /* 0x000000101c000986 */ /* 0x0003e2000c101d0e */
[----:B------:R-:W-:-:S04]  /*05b0*/  @P2 LEA R24, P0, R21, UR8, 0x4 ;  /* 0x0000000815182c11 */ /* 0x000fc8000f8020ff */
[----:B------:R-:W-:Y:S01]  /*05c0*/  @P2 LEA.HI.X R25, R21, UR9, R20, 0x4, P0 ;  /* 0x0000000915192c11 */ /* 0x000fe200080f2414 */
[----:B---3--:R-:W-:Y:S02]  /*05d0*/  DADD R4, R4, -UR12 ;  /* 0x8000000c04047e29 */ /* 0x008fe40008000000 */
[----:B------:R-:W-:Y:S02]  /*05e0*/  DADD R6, R6, -UR6 ;  /* 0x8000000606067e29 */ /* 0x000fe40008000000 */
[----:B----4-:R-:W-:Y:S02]  /*05f0*/  DADD R12, R12, -UR12 ;  /* 0x8000000c0c0c7e29 */ /* 0x010fe40008000000 */
[----:B------:R-:W-:Y:S02]  /*0600*/  DADD R14, R14, -UR6 ;  /* 0x800000060e0e7e29 */ /* 0x000fe40008000000 */
[----:B-----5:R-:W-:Y:S02]  /*0610*/  DADD R8, R8, -UR12 ;  /* 0x8000000c08087e29 */ /* 0x020fe40008000000 */
[----:B------:R-:W-:Y:S01]  /*0620*/  DADD R10, R10, -UR6 ;  /* 0x800000060a0a7e29 */ /* 0x000fe20008000000 */
[----:B------:R1:W-:Y:S01]  /*0630*/  @P2 STG.E.128 desc[UR14][R24.64], R4 ;  /* 0x0000000418002986 */ /* 0x0003e2000c101d0e */
[----:B------:R-:W-:-:S03]  /*0640*/  PLOP3.LUT P0, PT, PT, PT, UP1, 0x80, 0x0 ;  /* 0x000000000000781c */ /* 0x000fc60003f0f018 */
[----:B------:R1:W-:Y:S04]  /*0650*/  @P1 STG.E.128 desc[UR14][R22.64], R12 ;  /* 0x0000000c16001986 */ /* 0x0003e8000c101d0e */
[----:B------:R1:W-:Y:S01]  /*0660*/  @P3 STG.E.128 desc[UR14][R26.64], R8 ;  /* 0x000000081a003986 */ /* 0x0003e2000c101d0e */
[----:B------:R-:W-:Y:S02]  /*0670*/  ISETP.LT.AND.EX P0, PT, R3, UR10, PT, P0 ;  /* 0x0000000a03007c0c */ /* 0x000fe4000bf01300 */
[----:B------:R-:W-:-:S13]  /*0680*/  PLOP3.LUT P1, PT, PT, PT, UP0, 0x80, 0x0 ;  /* 0x000000000000781c */ /* 0x000fda0003f2f008 */
[----:B------:R-:W-:Y:S05]  /*0690*/  @!P1 BRA P0, `(.L_x_209) ;  /* 0xfffffff800d49947 */ /* 0x000fea000003ffff */
[----:B------:R-:W-:Y:S05]  /*06a0*/  EXIT ;  /* 0x000000000000794d */ /* 0x000fea0003800000 */
.L_x_208:
        /* <DEDUP_REMOVED lines=8> */
.L_x_210:
[----:B0-----:R-:W-:-:S04]  /*0730*/  LEA R20, P0, R0, UR8, 0x6 ;  /* 0x0000000800147c11 */ /* 0x001fc8000f8030ff */
[----:B------:R-:W-:-:S05]  /*0740*/  LEA.HI.X R21, R0, UR9, R3, 0x6, P0 ;  /* 0x0000000900157c11 */ /* 0x000fca00080f3403 */
[----:B------:R-:W2:Y:S04]  /*0750*/  LDG.E.128 R12, desc[UR14][R20.64] ;  /* 0x0000000e140c7981 */ /* 0x000ea8000c1e1d00 */
[----:B------:R-:W3:Y:S04]  /*0760*/  LDG.E.128 R16, desc[UR14][R20.64+0x10] ;  /* 0x0000100e14107981 */ /* 0x000ee8000c1e1d00 */
[----:B------:R-:W4:Y:S04]  /*0770*/  LDG.E.128 R4, desc[UR14][R20.64+0x20] ;  /* 0x0000200e14047981 */ /* 0x000f28000c1e1d00 */
[----:B------:R-:W5:Y:S01]  /*0780*/  LDG.E.128 R8, desc[UR14][R20.64+0x30] ;  /* 0x0000300e14087981 */ /* 0x000f62000c1e1d00 */
        /* <DEDUP_REMOVED lines=22> */
.L_x_211:
        /* <DEDUP_REMOVED lines=9> */
.L_x_3978:


//--------------------- .text._ZN2at6native61_GLOBAL__N__44eb8e94_28_ForeachBinaryOpScalarList_cu_dda10a6925multi_tensor_apply_kernelINS1_28TensorListScalarListMetadataIfLi1EEENS1_25BinaryOpScalarListFunctorIfLi1ELi1ELi0EEEJSt5minusIfEEEEvT_T0_DpT1_ --------------------------
	.section	.text._ZN2at6native61_GLOBAL__N__44eb8e94_28_ForeachBinaryOpScalarList_cu_dda10a6925multi_tensor_apply_kernelINS1_28TensorListScalarListMetadataIfLi1EEENS1_25BinaryOpScalarListFunctorIfLi1ELi1ELi0EEEJSt5minusIfEEEEvT_T0_DpT1_,"ax",@progbits
	.align	128
.text._ZN2at6native61_GLOBAL__N__44eb8e94_28_ForeachBinaryOpScalarList_cu_dda10a6925multi_tensor_apply_kernelINS1_28TensorListScalarListMetadataIfLi1EEENS1_25BinaryOpScalarListFunctorIfLi1ELi1ELi0EEEJSt5minusIfEEEEvT_T0_DpT1_:
        .type           _ZN2at6native61_GLOBAL__N__44eb8e94_28_ForeachBinaryOpScalarList_cu_dda10a6925multi_tensor_apply_kernelINS1_28TensorListScalarListMetadataIfLi1EEENS1_25BinaryOpScalarListFunctorIfLi1ELi1ELi0EEEJSt5minusIfEEEEvT_T0_DpT1_,@function
        .size           _ZN2at6native61_GLOBAL__N__44eb8e94_28_ForeachBinaryOpScalarList_cu_dda10a6925multi_tensor_apply_kernelINS1_28TensorListScalarListMetadataIfLi1EEENS1_25BinaryOpScalarListFunctorIfLi1ELi1ELi0EEEJSt5minusIfEEEEvT_T0_DpT1_,(.L_x_3979 - _ZN2at6native61_GLOBAL__N__44eb8e94_28_ForeachBinaryOpScalarList_cu_dda10a6925multi_tensor_apply_kernelINS1_28TensorListScalarListMetadataIfLi1EEENS1_25BinaryOpScalarListFunctorIfLi1ELi1ELi0EEEJSt5minusIfEEEEvT_T0_DpT1_)
        .other          _ZN2at6native61_GLOBAL__N__44eb8e94_28_ForeachBinaryOpScalarList_cu_dda10a6925multi_tensor_apply_kernelINS1_28TensorListScalarListMetadataIfLi1EEENS1_25BinaryOpScalarListFunctorIfLi1ELi1ELi0EEEJSt5minusIfEEEEvT_T0_DpT1_,@"STO_CUDA_ENTRY STV_DEFAULT"
_ZN2at6native61_GLOBAL__N__44eb8e94_28_ForeachBinaryOpScalarList_cu_dda10a6925multi_tensor_apply_kernelINS1_28TensorListScalarListMetadataIfLi1EEENS1_25BinaryOpScalarListFunctorIfLi1ELi1ELi0EEEJSt5minusIfEEEEvT_T0_DpT1_:
        /* <DEDUP_REMOVED lines=27> */
.L_x_213:
        /* <DEDUP_REMOVED lines=41> */
[----:B------:R-:W-:-:S04]  /*0440*/  IMAD.WIDE.U32 R16, R15, 0x4, R16 ;  /* 0x000000040f107825 */ /* 0x000fc800078e0010 */
[C---:B--2---:R-:W-:Y:S01]  /*0450*/  FADD.FTZ R19, -R0.reuse, R19 ;  /* 0x0000001300137221 */ /* 0x044fe20000010100 */
[C---:B---3--:R-:W-:Y:S01]  /*0460*/  FADD.FTZ R25, -R0.reuse, R25 ;  /* 0x0000001900197221 */ /* 0x048fe20000010100 */
[C---:B----4-:R-:W-:Y:S01]  /*0470*/  FADD.FTZ R21, -R0.reuse, R21 ;  /* 0x0000001500157221 */ /* 0x050fe20000010100 */
[----:B-----5:R-:W-:-:S04]  /*0480*/  FADD.FTZ R23, -R0, R23 ;  /* 0x0000001700177221 */ /* 0x020fc80000010100 */
        /* <DEDUP_REMOVED lines=10> */
.L_x_212:
        /* <DEDUP_REMOVED lines=8> */
.L_x_214:
        /* <DEDUP_REMOVED lines=10> */
[----:B------:R-:W-:Y:S01]  /*0650*/  ISETP.GE.AND.EX P0, PT, R12, R5, PT, P0 ;  /* 0x000000050c00720c */ /* 0x000fe20003f06300 */
[C---:B--2---:R-:W-:Y:S01]  /*0660*/  FADD.FTZ R11, -R0.reuse, R11 ;  /* 0x0000000b000b7221 */ /* 0x044fe20000010100 */
[C---:B------:R-:W-:Y:S01]  /*0670*/  FADD.FTZ R10, -R0.reuse, R10 ;  /* 0x0000000a000a7221 */ /* 0x040fe20000010100 */
[C---:B------:R-:W-:Y:S01]  /*0680*/  FADD.FTZ R9, -R0.reuse, R9 ;  /* 0x0000000900097221 */ /* 0x040fe20000010100 */
[----:B------:R-:W-:-:S05]  /*0690*/  FADD.FTZ R8, -R0, R8 ;  /* 0x0000000800087221 */ /* 0x000fca0000010100 */
[----:B------:R0:W-:Y:S04]  /*06a0*/  STG.E.128 desc[UR4][R6.64], R8 ;  /* 0x0000000806007986 */ /* 0x0001e8000c101d04 */
[----:B------:R-:W-:Y:S05]  /*06b0*/  @!P0 BRA P1, `(.L_x_214) ;  /* 0xfffffffc00bc8947 */ /* 0x000fea000083ffff */
[----:B------:R-:W-:Y:S05]  /*06c0*/  EXIT ;  /* 0x000000000000794d */ /* 0x000fea0003800000 */
.L_x_215:
        /* <DEDUP_REMOVED lines=11> */
.L_x_3979:


//--------------------- .text._ZN2at6native61_GLOBAL__N__44eb8e94_28_ForeachBinaryOpScalarList_cu_dda10a6925multi_tensor_apply_kernelINS1_28TensorListScalarListMetadataIdLi1EEENS1_25BinaryOpScalarListFunctorIdLi1ELi1ELi0EEEJSt5minusIdEEEEvT_T0_DpT1_ --------------------------
	.section	.text._ZN2at6native61_GLOBAL__N__44eb8e94_28_ForeachBinaryOpScalarList_cu_dda10a6925multi_tensor_apply_kernelINS1_28TensorListScalarListMetadataIdLi1EEENS1_25BinaryOpScalarListFunctorIdLi1ELi1ELi0EEEJSt5minusIdEEEEvT_T0_DpT1_,"ax",@progbits
	.align	128
.text._ZN2at6native61_GLOBAL__N__44eb8e94_28_ForeachBinaryOpScalarList_cu_dda10a6925multi_tensor_apply_kernelINS1_28TensorListScalarListMetadataIdLi1EEENS1_25BinaryOpScalarListFunctorIdLi1ELi1ELi0EEEJSt5minusIdEEEEvT_T0_DpT1_:
        .type           _ZN2at6native61_GLOBAL__N__44eb8e94_28_ForeachBinaryOpScalarList_cu_dda10a6925multi_tensor_apply_kernelINS1_28TensorListScalarListMetadataIdLi1EEENS1_25BinaryOpScalarListFunctorIdLi1ELi1ELi0EEEJSt5minusIdEEEEvT_T0_DpT1_,@function
        .size           _ZN2at6native61_GLOBAL__N__44eb8e94_28_ForeachBinaryOpScalarList_cu_dda10a6925multi_tensor_apply_kernelINS1_28TensorListScalarListMetadataIdLi1EEENS1_25BinaryOpScalarListFunctorIdLi1ELi1ELi0EEEJSt5minusIdEEEEvT_T0_DpT1_,(.L_x_3980 - _ZN2at6native61_GLOBAL__N__44eb8e94_28_ForeachBinaryOpScalarList_cu_dda10a6925multi_tensor_apply_kernelINS1_28TensorListScalarListMetadataIdLi1EEENS1_25BinaryOpScalarListFunctorIdLi1ELi1ELi0EEEJSt5minusIdEEEEvT_T0_DpT1_)
        .other          _ZN2at6native61_GLOBAL__N__44eb8e94_28_ForeachBinaryOpScalarList_cu_dda10a6925multi_tensor_apply_kernelINS1_28TensorListScalarListMetadataIdLi1EEENS1_25BinaryOpScalarListFunctorIdLi1ELi1ELi0EEEJSt5minusIdEEEEvT_T0_DpT1_,@"STO_CUDA_ENTRY STV_DEFAULT"
_ZN2at6native61_GLOBAL__N__44eb8e94_28_ForeachBinaryOpScalarList_cu_dda10a6925multi_tensor_apply_kernelINS1_28TensorListScalarListMetadataIdLi1EEENS1_25BinaryOpScalarListFunctorIdLi1ELi1ELi0EEEJSt5minusIdEEEEvT_T0_DpT1_:
        /* <DEDUP_REMOVED lines=25> */
.L_x_217:
[----:B0-----:R-:W-:Y:S01]  /*0190*/  IADD3 R17, P0, R23, R26, RZ ;  /* 0x0000001a17117210 */ /* 0x001fe20007f1e0ff */
[C---:B-1----:R-:W-:Y:S01]  /*01a0*/  IMAD R8, R24.reuse, 0x3, RZ ;  /* 0x0000000318087824 */ /* 0x042fe200078e02ff */
[----:B------:R-:W-:Y:S02]  /*01b0*/  CS2R R20, SRZ ;  /* 0x0000000000147805 */ /* 0x000fe4000001ff00 */
[----:B------:R-:W-:Y:S01]  /*01c0*/  IADD3 R7, P1, R24, R17, RZ ;  /* 0x0000001118077210 */ /* 0x000fe20007f3e0ff */
[----:B------:R-:W-:Y:S01]  /*01d0*/  IMAD.X R19, RZ, RZ, R27, P0 ;  /* 0x000000ffff137224 */ /* 0x000fe200000e061b */
[----:B------:R-:W-:Y:S02]  /*01e0*/  ISETP.GE.U32.AND P4, PT, R17, 0x10000, PT ;  /* 0x000100001100780c */ /* 0x000fe40003f86070 */
[C---:B------:R-:W-:Y:S01]  /*01f0*/  ISETP.GE.U32.AND P0, PT, R7.reuse, 0x10000, PT ;  /* 0x000100000700780c */ /* 0x040fe20003f06070 */
[----:B------:R-:W-:Y:S01]  /*0200*/  IMAD.X R9, RZ, RZ, R19, P1 ;  /* 0x000000ffff097224 */ /* 0x000fe200008e0613 */
[----:B------:R-:W-:-:S02]  /*0210*/  ISETP.LT.U32.AND P1, PT, R7, R0, PT ;  /* 0x000000000700720c */ /* 0x000fc40003f21070 */
[----:B------:R-:W-:Y:S02]  /*0220*/  LEA R6, P2, R7, R2, 0x3 ;  /* 0x0000000207067211 */ /* 0x000fe400078418ff */
[----:B------:R-:W-:Y:S02]  /*0230*/  ISETP.GE.U32.AND.EX P0, PT, R9, RZ, PT, P0 ;  /* 0x000000ff0900720c */ /* 0x000fe40003f06100 */
[----:B------:R-:W-:Y:S02]  /*0240*/  LEA.HI.X R7, R7, R3, R9, 0x3, P2 ;  /* 0x0000000307077211 */ /* 0x000fe400010f1c09 */
[----:B------:R-:W-:Y:S02]  /*0250*/  ISETP.LT.AND.EX P0, PT, R9, R22, !P0, P1 ;  /* 0x000000160900720c */ /* 0x000fe40004701310 */
[-C--:B------:R-:W-:Y:S02]  /*0260*/  LEA R11, P1, R24, R17.reuse, 0x1 ;  /* 0x00000011180b7211 */ /* 0x080fe400078208ff */
[----:B------:R-:W-:-:S02]  /*0270*/  IADD3 R15, P5, R8, R17, RZ ;  /* 0x00000011080f7210 */ /* 0x000fc40007fbe0ff */
[C---:B------:R-:W-:Y:S01]  /*0280*/  ISETP.LT.U32.AND P2, PT, R17.reuse, R0, PT ;  /* 0x000000001100720c */ /* 0x040fe20003f41070 */
[--C-:B------:R-:W-:Y:S01]  /*0290*/  IMAD.X R13, RZ, RZ, R19.reuse, P1 ;  /* 0x000000ffff0d7224 */ /* 0x100fe200008e0613 */
[----:B------:R-:W-:Y:S02]  /*02a0*/  LEA R8, P6, R17, R2, 0x3 ;  /* 0x0000000211087211 */ /* 0x000fe400078c18ff */
[----:B------:R-:W-:Y:S02]  /*02b0*/  ISETP.GE.U32.AND.EX P4, PT, R19, RZ, PT, P4 ;  /* 0x000000ff1300720c */ /* 0x000fe40003f86140 */
[----:B------:R-:W-:Y:S02]  /*02c0*/  ISETP.GE.U32.AND P3, PT, R11, 0x10000, PT ;  /* 0x000100000b00780c */ /* 0x000fe40003f66070 */
[--C-:B------:R-:W-:Y:S01]  /*02d0*/  LEA.HI.X R9, R17, R3, R19.reuse, 0x3, P6 ;  /* 0x0000000311097211 */ /* 0x100fe200030f1c13 */
[----:B------:R-:W-:Y:S01]  /*02e0*/  IMAD.X R17, RZ, RZ, R19, P5 ;  /* 0x000000ffff117224 */ /* 0x000fe200028e0613 */
[----:B------:R-:W-:-:S02]  /*02f0*/  ISETP.LT.AND.EX P2, PT, R19, R22, !P4, P2 ;  /* 0x000000161300720c */ /* 0x000fc40006741320 */
[----:B------:R-:W-:Y:S02]  /*0300*/  LEA R10, P4, R11, R2, 0x3 ;  /* 0x000000020b0a7211 */ /* 0x000fe400078818ff */
[----:B------:R-:W-:Y:S02]  /*0310*/  ISETP.GE.U32.AND.EX P6, PT, R13, RZ, PT, P3 ;  /* 0x000000ff0d00720c */ /* 0x000fe40003fc6130 */
[----:B------:R-:W-:Y:S02]  /*0320*/  ISETP.GE.U32.AND P3, PT, R15, 0x10000, PT ;  /* 0x000100000f00780c */ /* 0x000fe40003f66070 */
[CC--:B------:R-:W-:Y:S02]  /*0330*/  ISETP.LT.U32.AND P1, PT, R11.reuse, R0.reuse, PT ;  /* 0x000000000b00720c */ /* 0x0c0fe40003f21070 */
[----:B------:R-:W-:Y:S02]  /*0340*/  LEA.HI.X R11, R11, R3, R13, 0x3, P4 ;  /* 0x000000030b0b7211 */ /* 0x000fe400020f1c0d */
[----:B------:R-:W-:-:S02]  /*0350*/  ISETP.LT.U32.AND P4, PT, R15, R0, PT ;  /* 0x000000000f00720c */ /* 0x000fc40003f81070 */
[----:B------:R-:W-:Y:S02]  /*0360*/  LEA R14, P5, R15, R2, 0x3 ;  /* 0x000000020f0e7211 */ /* 0x000fe400078a18ff */
[----:B------:R-:W-:Y:S02]  /*0370*/  CS2R R18, SRZ ;  /* 0x0000000000127805 */ /* 0x000fe4000001ff00 */
[----:B------:R-:W-:Y:S01]  /*0380*/  ISETP.GE.U32.AND.EX P3, PT, R17, RZ, PT, P3 ;  /* 0x000000ff1100720c */ /* 0x000fe20003f66130 */
[----:B------:R-:W2:Y:S01]  /*0390*/  @P2 LDG.E.64 R20, desc[UR4][R8.64] ;  /* 0x0000000408142981 */ /* 0x000ea2000c1e1b00 */
[-C--:B------:R-:W-:Y:S02]  /*03a0*/  ISETP.LT.AND.EX P1, PT, R13, R22.reuse, !P6, P1 ;  /* 0x000000160d00720c */ /* 0x080fe40007721310 */
[----:B------:R-:W-:Y:S02]  /*03b0*/  CS2R R12, SRZ ;  /* 0x00000000000c7805 */ /* 0x000fe4000001ff00 */
[----:B------:R-:W-:-:S02]  /*03c0*/  ISETP.LT.AND.EX P3, PT, R17, R22, !P3, P4 ;  /* 0x000000161100720c */ /* 0x000fc40005f61340 */
[----:B------:R-:W-:Y:S02]  /*03d0*/  LEA.HI.X R15, R15, R3, R17, 0x3, P5 ;  /* 0x000000030f0f7211 */ /* 0x000fe400028f1c11 */
[----:B------:R-:W-:Y:S01]  /*03e0*/  CS2R R16, SRZ ;  /* 0x0000000000107805 */ /* 0x000fe2000001ff00 */
[----:B------:R-:W3:Y:S05]  /*03f0*/  @P0 LDG.E.64 R12, desc[UR4][R6.64] ;  /* 0x00000004060c0981 */ /* 0x000eea000c1e1b00 */
[----:B------:R-:W4:Y:S04]  /*0400*/  @P1 LDG.E.64 R16, desc[UR4][R10.64] ;  /* 0x000000040a101981 */ /* 0x000f28000c1e1b00 */
[----:B------:R-:W5:Y:S01]  /*0410*/  @P3 LDG.E.64 R18, desc[UR4][R14.64] ;  /* 0x000000040e123981 */ /* 0x000f62000c1e1b00 */
[----:B------:R-:W-:Y:S01]  /*0420*/  IMAD.WIDE.U32 R26, R24, 0x4, R26 ;  /* 0x00000004181a7825 */ /* 0x000fe200078e001a */
[----:B--2---:R-:W-:-:S02]  /*0430*/  DADD R20, -R4, R20 ;  /* 0x0000000004147229 */ /* 0x004fc40000000114 */
[----:B---3--:R-:W-:-:S05]  /*0440*/  DADD R12, -R4, R12 ;  /* 0x00000000040c7229 */ /* 0x008fca000000010c */
[----:B------:R2:W-:Y:S01]  /*0450*/  @P2 STG.E.64 desc[UR4][R8.64], R20 ;  /* 0x0000001408002986 */ /* 0x0005e2000c101b04 */
[C---:B----4-:R-:W-:Y:S02]  /*0460*/  DADD R16, -R4.reuse, R16 ;  /* 0x0000000004107229 */ /* 0x050fe40000000110 */
[----:B-----5:R-:W-:Y:S01]  /*0470*/  DADD R18, -R4, R18 ;  /* 0x0000000004127229 */ /* 0x020fe20000000112 */
[----:B------:R2:W-:Y:S01]  /*0480*/  @P0 STG.E.64 desc[UR4][R6.64], R12 ;  /* 0x0000000c06000986 */ /* 0x0005e2000c101b04 */
[----:B------:R-:W-:-:S03]  /*0490*/  ISETP.GE.U32.AND P0, PT, R26, 0x10000, PT ;  /* 0x000100001a00780c */ /* 0x000fc60003f06070 */
[----:B------:R2:W-:Y:S01]  /*04a0*/  @P1 STG.E.64 desc[UR4][R10.64], R16 ;  /* 0x000000100a001986 */ /* 0x0005e2000c101b04 */
[----:B------:R-:W-:-:S03]  /*04b0*/  ISETP.LT.U32.AND P1, PT, R26, R0, PT ;  /* 0x000000001a00720c */ /* 0x000fc60003f21070 */
[----:B------:R2:W-:Y:S01]  /*04c0*/  @P3 STG.E.64 desc[UR4][R14.64], R18 ;  /* 0x000000120e003986 */ /* 0x0005e2000c101b04 */
[C---:B------:R-:W-:Y:S02]  /*04d0*/  ISETP.GE.U32.AND.EX P0, PT, R27.reuse, RZ, PT, P0 ;  /* 0x000000ff1b00720c */ /* 0x040fe40003f06100 */
[----:B------:R-:W-:-:S13]  /*04e0*/  ISETP.LT.AND.EX P1, PT, R27, R22, PT, P1 ;  /* 0x000000161b00720c */ /* 0x000fda0003f21310 */
[----:B--2---:R-:W-:Y:S05]  /*04f0*/  @!P0 BRA P1, `(.L_x_217) ;  /* 0xfffffffc00248947 */ /* 0x004fea000083ffff */
[----:B------:R-:W-:Y:S05]  /*0500*/  EXIT ;  /* 0x000000000000794d */ /* 0x000fea0003800000 */
.L_x_216:
        /* <DEDUP_REMOVED lines=8> */
.L_x_218:
[----:B0-----:R-:W-:-:S04]  /*0590*/  LEA R6, P0, R19, R2, 0x5 ;  /* 0x0000000213067211 */ /* 0x001fc800078028ff */
[----:B------:R-:W-:-:S05]  /*05a0*/  LEA.HI.X R7, R19, R3, R16, 0x5, P0 ;  /* 0x0000000313077211 */ /* 0x000fca00000f2c10 */
[----:B------:R-:W2:Y:S04]  /*05b0*/  LDG.E.128 R12, desc[UR4][R6.64] ;  /* 0x00000004060c7981 */ /* 0x000ea8000c1e1d00 */
[----:B------:R-:W3:Y:S01]  /*05c0*/  LDG.E.128 R8, desc[UR4][R6.64+0x10] ;  /* 0x0000100406087981 */ /* 0x000ee2000c1e1d00 */
        /* <DEDUP_REMOVED lines=8> */
[C---:B--2---:R-:W-:Y:S02]  /*0650*/  DADD R14, -R4.reuse, R14 ;  /* 0x00000000040e7229 */ /* 0x044fe4000000010e */
[C---:B------:R-:W-:Y:S02]  /*0660*/  DADD R12, -R4.reuse, R12 ;  /* 0x00000000040c7229 */ /* 0x040fe4000000010c */
[----:B---3--:R-:W-:-:S02]  /*0670*/  DADD R10, -R4, R10 ;  /* 0x00000000040a7229 */ /* 0x008fc4000000010a */
[----:B------:R-:W-:-:S03]  /*0680*/  DADD R8, -R4, R8 ;  /* 0x0000000004087229 */ /* 0x000fc60000000108 */
[----:B------:R0:W-:Y:S04]  /*0690*/  STG.E.128 desc[UR4][R6.64], R12 ;  /* 0x0000000c06007986 */ /* 0x0001e8000c101d04 */
[----:B------:R0:W-:Y:S01]  /*06a0*/  STG.E.128 desc[UR4][R6.64+0x10], R8 ;  /* 0x0000100806007986 */ /* 0x0001e2000c101d04 */
[----:B------:R-:W-:Y:S05]  /*06b0*/  @!P0 BRA P1, `(.L_x_218) ;  /* 0xfffffffc00b48947 */ /* 0x000fea000083ffff */
[----:B------:R-:W-:Y:S05]  /*06c0*/  EXIT ;  /* 0x000000000000794d */ /* 0x000fea0003800000 */
.L_x_219:
        /* <DEDUP_REMOVED lines=11> */
.L_x_3980:


//--------------------- .text._ZN2at6native61_GLOBAL__N__44eb8e94_28_ForeachBinaryOpScalarList_cu_dda10a6925multi_tensor_apply_kernelINS1_28TensorListScalarListMetadataIsLi1EEENS1_25BinaryOpScalarListFunctorIsLi1ELi1ELi0EEEJSt5minusIsEEEEvT_T0_DpT1_ --------------------------
	.section	.text._ZN2at6native61_GLOBAL__N__44eb8e94_28_ForeachBinaryOpScalarList_cu_dda10a6925multi_tensor_apply_kernelINS1_28TensorListScalarListMetadataIsLi1EEENS1_25BinaryOpScalarListFunctorIsLi1ELi1ELi0EEEJSt5minusIsEEEEvT_T0_DpT1_,"ax",@progbits
	.align	128
.text._ZN2at6native61_GLOBAL__N__44eb8e94_28_ForeachBinaryOpScalarList_cu_dda10a6925multi_tensor_apply_kernelINS1_28TensorListScalarListMetadataIsLi1EEENS1_25BinaryOpScalarListFunctorIsLi1ELi1ELi0EEEJSt5minusIsEEEEvT_T0_DpT1_:
        .type           _ZN2at6native61_GLOBAL__N__44eb8e94_28_ForeachBinaryOpScalarList_cu_dda10a6925multi_tensor_apply_kernelINS1_28TensorListScalarListMetadataIsLi1EEENS1_25BinaryOpScalarListFunctorIsLi1ELi1ELi0EEEJSt5minusIsEEEEvT_T0_DpT1_,@function
        .size           _ZN2at6native61_GLOBAL__N__44eb8e94_28_ForeachBinaryOpScalarList_cu_dda10a6925multi_tensor_apply_kernelINS1_28TensorListScalarListMetadataIsLi1EEENS1_25BinaryOpScalarListFunctorIsLi1ELi1ELi0EEEJSt5minusIsEEEEvT_T0_DpT1_,(.L_x_3981 - _ZN2at6native61_GLOBAL__N__44eb8e94_28_ForeachBinaryOpScalarList_cu_dda10a6925multi_tensor_apply_kernelINS1_28TensorListScalarListMetadataIsLi1EEENS1_25BinaryOpScalarListFunctorIsLi1ELi1ELi0EEEJSt5minusIsEEEEvT_T0_DpT1_)
        .other          _ZN2at6native61_GLOBAL__N__44eb8e94_28_ForeachBinaryOpScalarList_cu_dda10a6925multi_tensor_apply_kernelINS1_28TensorListScalarListMetadataIsLi1EEENS1_25BinaryOpScalarListFunctorIsLi1ELi1ELi0EEEJSt5minusIsEEEEvT_T0_DpT1_,@"STO_CUDA_ENTRY STV_DEFAULT"
_ZN2at6native61_GLOBAL__N__44eb8e94_28_ForeachBinaryOpScalarList_cu_dda10a6925multi_tensor_apply_kernelINS1_28TensorListScalarListMetadataIsLi1EEENS1_25BinaryOpScalarListFunctorIsLi1ELi1ELi0EEEJSt5minusIsEEEEvT_T0_DpT1_:
        /* <DEDUP_REMOVED lines=14> */
[----:B------:R0:W2:Y:S01]  /*00e0*/  LDC.U16 R4, c[0x0][R10+0x210] ;  /* 0x000084000a047b82 */ /* 0x0000a20000000400 */
        /* <DEDUP_REMOVED lines=12> */
.L_x_221:
        /* <DEDUP_REMOVED lines=22> */
[----:B------:R-:W-:Y:S02]  /*0310*/  ISETP.LT.AND.EX P1, PT, R8, R5, !P1, P3 ;  /* 0x000000050800720c */ /* 0x000fe40004f21330 */
        /* <DEDUP_REMOVED lines=9> */
[-C--:B------:R-:W-:Y:S02]  /*03b0*/  LEA.HI.X R9, R9, R3.reuse, R18, 0x1, P6 ;  /* 0x0000000309097211 */ /* 0x080fe400030f0c12 */
[----:B------:R-:W-:Y:S02]  /*03c0*/  LEA.HI.X R11, R11, R3, R20, 0x1, P5 ;  /* 0x000000030b0b7211 */ /* 0x000fe400028f0c14 */
[----:B------:R-:W-:Y:S02]  /*03d0*/  PRMT R18, RZ, 0x7610, R18 ;  /* 0x00007610ff127816 */ /* 0x000fe40000000012 */
[----:B------:R-:W-:Y:S01]  /*03e0*/  PRMT R21, RZ, 0x7610, R21 ;  /* 0x00007610ff157816 */ /* 0x000fe20000000015 */
[----:B------:R-:W3:Y:S01]  /*03f0*/  @P3 LDG.E.U16 R19, desc[UR4][R10.64] ;  /* 0x000000040a133981 */ /* 0x000ee2000c1e1500 */
[----:B------:R-:W-:-:S03]  /*0400*/  PRMT R20, RZ, 0x7610, R20 ;  /* 0x00007610ff147816 */ /* 0x000fc60000000014 */
[----:B------:R-:W4:Y:S04]  /*0410*/  @P0 LDG.E.U16 R18, desc[UR4][R12.64] ;  /* 0x000000040c120981 */ /* 0x000f28000c1e1500 */
[----:B------:R-:W5:Y:S04]  /*0420*/  @P1 LDG.E.U16 R21, desc[UR4][R6.64] ;  /* 0x0000000406151981 */ /* 0x000f68000c1e1500 */
[----:B------:R-:W5:Y:S01]  /*0430*/  @P2 LDG.E.U16 R20, desc[UR4][R8.64] ;  /* 0x0000000408142981 */ /* 0x000f62000c1e1500 */
[----:B--2---:R-:W-:-:S05]  /*0440*/  IMAD.MOV R22, RZ, RZ, -R4 ;  /* 0x000000ffff167224 */ /* 0x004fca00078e0a04 */
[----:B------:R-:W-:Y:S01]  /*0450*/  PRMT R22, R22, 0x7710, RZ ;  /* 0x0000771016167816 */ /* 0x000fe200000000ff */
[----:B------:R-:W-:-:S04]  /*0460*/  IMAD.WIDE.U32 R16, R15, 0x4, R16 ;  /* 0x000000040f107825 */ /* 0x000fc800078e0010 */
[C---:B---3--:R-:W-:Y:S02]  /*0470*/  IMAD.IADD R19, R22.reuse, 0x1, R19 ;  /* 0x0000000116137824 */ /* 0x048fe400078e0213 */
[----:B----4-:R-:W-:-:S03]  /*0480*/  IMAD.IADD R23, R22, 0x1, R18 ;  /* 0x0000000116177824 */ /* 0x010fc600078e0212 */
[----:B------:R3:W-:Y:S01]  /*0490*/  @P3 STG.E.U16 desc[UR4][R10.64], R19 ;  /* 0x000000130a003986 */ /* 0x0007e2000c101504 */
[----:B-----5:R-:W-:-:S03]  /*04a0*/  IMAD.IADD R21, R22, 0x1, R21 ;  /* 0x0000000116157824 */ /* 0x020fc600078e0215 */
[----:B------:R3:W-:Y:S01]  /*04b0*/  @P0 STG.E.U16 desc[UR4][R12.64], R23 ;  /* 0x000000170c000986 */ /* 0x0007e2000c101504 */
[----:B------:R-:W-:-:S03]  /*04c0*/  IMAD.IADD R25, R22, 0x1, R20 ;  /* 0x0000000116197824 */ /* 0x000fc600078e0214 */
[----:B------:R3:W-:Y:S01]  /*04d0*/  @P1 STG.E.U16 desc[UR4][R6.64], R21 ;  /* 0x0000001506001986 */ /* 0x0007e2000c101504 */
[C---:B------:R-:W-:Y:S02]  /*04e0*/  ISETP.GE.U32.AND P0, PT, R16.reuse, 0x10000, PT ;  /* 0x000100001000780c */ /* 0x040fe40003f06070 */
[----:B------:R-:W-:Y:S01]  /*04f0*/  ISETP.LT.U32.AND P1, PT, R16, R0, PT ;  /* 0x000000001000720c */ /* 0x000fe20003f21070 */
[----:B------:R3:W-:Y:S01]  /*0500*/  @P2 STG.E.U16 desc[UR4][R8.64], R25 ;  /* 0x0000001908002986 */ /* 0x0007e2000c101504 */
[C---:B------:R-:W-:Y:S02]  /*0510*/  ISETP.GE.U32.AND.EX P0, PT, R17.reuse, RZ, PT, P0 ;  /* 0x000000ff1100720c */ /* 0x040fe40003f06100 */
[----:B------:R-:W-:-:S13]  /*0520*/  ISETP.LT.AND.EX P1, PT, R17, R5, PT, P1 ;  /* 0x000000051100720c */ /* 0x000fda0003f21310 */
[----:B---3--:R-:W-:Y:S05]  /*0530*/  @!P0 BRA P1, `(.L_x_221) ;  /* 0xfffffffc001c8947 */ /* 0x008fea000083ffff */
[----:B------:R-:W-:Y:S05]  /*0540*/  EXIT ;  /* 0x000000000000794d */ /* 0x000fea0003800000 */
.L_x_220:
[----:B------:R-:W0:Y:S02]  /*0550*/  S2R R13, SR_TID.X ;  /* 0x00000000000d7919 */ /* 0x000e240000002100 */
[----:B0-----:R-:W-:-:S03]  /*0560*/  IMAD.WIDE.U32 R6, R13, 0x4, RZ ;  /* 0x000000040d067825 */ /* 0x001fc600078e00ff */
[----:B------:R-:W-:-:S04]  /*0570*/  ISETP.GE.U32.AND P0, PT, R6, R0, PT ;  /* 0x000000000600720c */ /* 0x000fc80003f06070 */
[----:B------:R-:W-:-:S04]  /*0580*/  ISETP.GE.AND.EX P0, PT, R7, R5, PT, P0 ;  /* 0x000000050700720c */ /* 0x000fc80003f06300 */
[----:B------:R-:W-:-:S13]  /*0590*/  ISETP.GT.U32.OR P0, PT, R13, 0x3fff, P0 ;  /* 0x00003fff0d00780c */ /* 0x000fda0000704470 */
[----:B------:R-:W-:Y:S05]  /*05a0*/  @P0 EXIT ;  /* 0x000000000000094d */ /* 0x000fea0003800000 */
[----:B--2---:R-:W-:Y:S01]  /*05b0*/  IMAD.MOV R15, RZ, RZ, -R4 ;  /* 0x000000ffff0f7224 */ /* 0x004fe200078e0a04 */
[----:B------:R-:W-:Y:S01]  /*05c0*/  ULDC UR6, c[0x0][0x0] ;  /* 0x0000000000067ab9 */ /* 0x000fe20000000800 */
[----:B------:R-:W-:-:S03]  /*05d0*/  IMAD.MOV.U32 R12, RZ, RZ, RZ ;  /* 0x000000ffff0c7224 */ /* 0x000fc600078e00ff */
[----:B------:R-:W-:-:S07]  /*05e0*/  PRMT R15, R15, 0x7710, RZ ;  /* 0x000077100f0f7816 */ /* 0x000fce00000000ff */
.L_x_222:
[----:B------:R-:W-:-:S04]  /*05f0*/  LEA R6, P0, R13, R2, 0x3 ;  /* 0x000000020d067211 */ /* 0x000fc800078018ff */
[----:B------:R-:W-:-:S05]  /*0600*/  LEA.HI.X R7, R13, R3, R12, 0x3, P0 ;  /* 0x000000030d077211 */ /* 0x000fca00000f1c0c */
[----:B------:R-:W2:Y:S01]  /*0610*/  LDG.E.64 R10, desc[UR4][R6.64] ;  /* 0x00000004060a7981 */ /* 0x000ea2000c1e1b00 */
[----:B------:R-:W-:-:S04]  /*0620*/  IADD3 R13, P0, R13, UR6, RZ ;  /* 0x000000060d0d7c10 */ /* 0x000fc8000ff1e0ff */
[----:B------:R-:W-:Y:S01]  /*0630*/  ISETP.LT.U32.AND P1, PT, R13, 0x4000, PT ;  /* 0x000040000d00780c */ /* 0x000fe20003f21070 */
[----:B------:R-:W-:-:S05]  /*0640*/  IMAD.X R12, RZ, RZ, R12, P0 ;  /* 0x000000ffff0c7224 */ /* 0x000fca00000e060c */
[----:B------:R-:W-:Y:S02]  /*0650*/  ISETP.LT.U32.AND.EX P1, PT, R12, RZ, PT, P1 ;  /* 0x000000ff0c00720c */ /* 0x000fe40003f21110 */
[----:B--2---:R-:W-:Y:S01]  /*0660*/  PRMT R8, R11, 0x7632, R8 ;  /* 0x000076320b087816 */ /* 0x004fe20000000008 */
[C---:B------:R-:W-:Y:S01]  /*0670*/  IMAD.IADD R9, R15.reuse, 0x1, R11 ;  /* 0x000000010f097824 */ /* 0x040fe200078e020b */
[----:B------:R-:W-:Y:S01]  /*0680*/  PRMT R4, R10, 0x7632, R4 ;  /* 0x000076320a047816 */ /* 0x000fe20000000004 */
[----:B------:R-:W-:Y:S02]  /*0690*/  IMAD.IADD R11, R15, 0x1, R10 ;  /* 0x000000010f0b7824 */ /* 0x000fe400078e020a */
[--C-:B------:R-:W-:Y:S02]  /*06a0*/  IMAD.IADD R8, R8, 0x1, R15.reuse ;  /* 0x0000000108087824 */ /* 0x100fe400078e020f */
[----:B------:R-:W-:-:S03]  /*06b0*/  IMAD.IADD R4, R4, 0x1, R15 ;  /* 0x0000000104047824 */ /* 0x000fc600078e020f */
[----:B------:R-:W-:Y:S02]  /*06c0*/  PRMT R9, R9, 0x5410, R8 ;  /* 0x0000541009097816 */ /* 0x000fe40000000008 */
[----:B------:R-:W-:Y:S01]  /*06d0*/  PRMT R8, R11, 0x5410, R4 ;  /* 0x000054100b087816 */ /* 0x000fe20000000004 */
[C---:B------:R-:W-:Y:S01]  /*06e0*/  IMAD.SHL.U32 R11, R13.reuse, 0x4, RZ ;  /* 0x000000040d0b7824 */ /* 0x040fe200078e00ff */
[----:B------:R-:W-:-:S03]  /*06f0*/  SHF.L.U64.HI R4, R13, 0x2, R12 ;  /* 0x000000020d047819 */ /* 0x000fc6000001020c */
[----:B------:R0:W-:Y:S01]  /*0700*/  STG.E.64 desc[UR4][R6.64], R8 ;  /* 0x0000000806007986 */ /* 0x0001e2000c101b04 */
[----:B------:R-:W-:-:S04]  /*0710*/  ISETP.GE.U32.AND P0, PT, R11, R0, PT ;  /* 0x000000000b00720c */ /* 0x000fc80003f06070 */
[----:B------:R-:W-:-:S13]  /*0720*/  ISETP.GE.AND.EX P0, PT, R4, R5, PT, P0 ;  /* 0x000000050400720c */ /* 0x000fda0003f06300 */
[----:B0-----:R-:W-:Y:S05]  /*0730*/  @!P0 BRA P1, `(.L_x_222) ;  /* 0xfffffffc00ac8947 */ /* 0x001fea000083ffff */
[----:B------:R-:W-:Y:S05]  /*0740*/  EXIT ;  /* 0x000000000000794d */ /* 0x000fea0003800000 */
.L_x_223:
        /* <DEDUP_REMOVED lines=11> */
.L_x_3981:


//--------------------- .text._ZN2at6native61_GLOBAL__N__44eb8e94_28_ForeachBinaryOpScalarList_cu_dda10a6925multi_tensor_apply_kernelINS1_28TensorListScalarListMetadataIlLi1EEENS1_25BinaryOpScalarListFunctorIlLi1ELi1ELi0EEEJSt5minusIlEEEEvT_T0_DpT1_ --------------------------
	.section	.text._ZN2at6native61_GLOBAL__N__44eb8e94_28_ForeachBinaryOpScalarList_cu_dda10a6925multi_tensor_apply_kernelINS1_28TensorListScalarListMetadataIlLi1EEENS1_25BinaryOpScalarListFunctorIlLi1ELi1ELi0EEEJSt5minusIlEEEEvT_T0_DpT1_,"ax",@progbits
	.align	128
.text._ZN2at6native61_GLOBAL__N__44eb8e94_28_ForeachBinaryOpScalarList_cu_dda10a6925multi_tensor_apply_kernelINS1_28TensorListScalarListMetadataIlLi1EEENS1_25BinaryOpScalarListFunctorIlLi1ELi1ELi0EEEJSt5minusIlEEEEvT_T0_DpT1_:
        .type           _ZN2at6native61_GLOBAL__N__44eb8e94_28_ForeachBinaryOpScalarList_cu_dda10a6925multi_tensor_apply_kernelINS1_28TensorListScalarListMetadataIlLi1EEENS1_25BinaryOpScalarListFunctorIlLi1ELi1ELi0EEEJSt5minusIlEEEEvT_T0_DpT1_,@function
        .size           _ZN2at6native61_GLOBAL__N__44eb8e94_28_ForeachBinaryOpScalarList_cu_dda10a6925multi_tensor_apply_kernelINS1_28TensorListScalarListMetadataIlLi1EEENS1_25BinaryOpScalarListFunctorIlLi1ELi1ELi0EEEJSt5minusIlEEEEvT_T0_DpT1_,(.L_x_3982 - _ZN2at6native61_GLOBAL__N__44eb8e94_28_ForeachBinaryOpScalarList_cu_dda10a6925multi_tensor_apply_kernelINS1_28TensorListScalarListMetadataIlLi1EEENS1_25BinaryOpScalarListFunctorIlLi1ELi1ELi0EEEJSt5minusIlEEEEvT_T0_DpT1_)
        .other          _ZN2at6native61_GLOBAL__N__44eb8e94_28_ForeachBinaryOpScalarList_cu_dda10a6925multi_tensor_apply_kernelINS1_28TensorListScalarListMetadataIlLi1EEENS1_25BinaryOpScalarListFunctorIlLi1ELi1ELi0EEEJSt5minusIlEEEEvT_T0_DpT1_,@"STO_CUDA_ENTRY STV_DEFAULT"
_ZN2at6native61_GLOBAL__N__44eb8e94_28_ForeachBinaryOpScalarList_cu_dda10a6925multi_tensor_apply_kernelINS1_28TensorListScalarListMetadataIlLi1EEENS1_25BinaryOpScalarListFunctorIlLi1ELi1ELi0EEEJSt5minusIlEEEEvT_T0_DpT1_:
        /* <DEDUP_REMOVED lines=25> */
.L_x_225:
[----:B0-----:R-:W-:Y:S02]  /*0190*/  IADD3 R13, P0, R23, R26, RZ ;  /* 0x0000001a170d7210 */ /* 0x001fe40007f1e0ff */
[----:B------:R-:W-:Y:S02]  /*01a0*/  CS2R R14, SRZ ;  /* 0x00000000000e7805 */ /* 0x000fe4000001ff00 */
[C---:B------:R-:W-:Y:S01]  /*01b0*/  ISETP.GE.U32.AND P1, PT, R13.reuse, 0x10000, PT ;  /* 0x000100000d00780c */ /* 0x040fe20003f26070 */
[----:B------:R-:W-:Y:S01]  /*01c0*/  IMAD.X R21, RZ, RZ, R27, P0 ;  /* 0x000000ffff157224 */ /* 0x000fe200000e061b */
[----:B------:R-:W-:-:S04]  /*01d0*/  ISETP.LT.U32.AND P0, PT, R13, R0, PT ;  /* 0x000000000d00720c */ /* 0x000fc80003f01070 */
[C---:B------:R-:W-:Y:S02]  /*01e0*/  ISETP.GE.U32.AND.EX P1, PT, R21.reuse, RZ, PT, P1 ;  /* 0x000000ff1500720c */ /* 0x040fe40003f26110 */
[CC--:B-1----:R-:W-:Y:S02]  /*01f0*/  IADD3 R9, P2, R24.reuse, R13.reuse, RZ ;  /* 0x0000000d18097210 */ /* 0x0c2fe40007f5e0ff */
[----:B------:R-:W-:Y:S02]  /*0200*/  ISETP.LT.AND.EX P1, PT, R21, R22, !P1, P0 ;  /* 0x000000161500720c */ /* 0x000fe40004f21300 */
[C---:B------:R-:W-:Y:S01]  /*0210*/  LEA R6, P0, R13.reuse, R2, 0x3 ;  /* 0x000000020d067211 */ /* 0x040fe200078018ff */
[--C-:B------:R-:W-:Y:S01]  /*0220*/  IMAD.X R17, RZ, RZ, R21.reuse, P2 ;  /* 0x000000ffff117224 */ /* 0x100fe200010e0615 */
[C---:B------:R-:W-:Y:S01]  /*0230*/  LEA R11, P4, R24.reuse, R13, 0x1 ;  /* 0x0000000d180b7211 */ /* 0x040fe200078808ff */
[----:B------:R-:W-:Y:S01]  /*0240*/  IMAD R10, R24, 0x3, RZ ;  /* 0x00000003180a7824 */ /* 0x000fe200078e02ff */
[----:B------:R-:W-:-:S02]  /*0250*/  LEA.HI.X R7, R13, R3, R21, 0x3, P0 ;  /* 0x000000030d077211 */ /* 0x000fc400000f1c15 */
[C---:B------:R-:W-:Y:S02]  /*0260*/  ISETP.GE.U32.AND P0, PT, R9.reuse, 0x10000, PT ;  /* 0x000100000900780c */ /* 0x040fe40003f06070 */
[C---:B------:R-:W-:Y:S01]  /*0270*/  LEA R8, P5, R9.reuse, R2, 0x3 ;  /* 0x0000000209087211 */ /* 0x040fe200078a18ff */
[----:B------:R-:W-:Y:S01]  /*0280*/  IMAD.X R19, RZ, RZ, R21, P4 ;  /* 0x000000ffff137224 */ /* 0x000fe200020e0615 */
[----:B------:R-:W-:Y:S01]  /*0290*/  ISETP.LT.U32.AND P2, PT, R9, R0, PT ;  /* 0x000000000900720c */ /* 0x000fe20003f41070 */
[----:B------:R-:W2:Y:S01]  /*02a0*/  @P1 LDG.E.64 R14, desc[UR4][R6.64] ;  /* 0x00000004060e1981 */ /* 0x000ea2000c1e1b00 */
[----:B------:R-:W-:Y:S02]  /*02b0*/  ISETP.GE.U32.AND.EX P0, PT, R17, RZ, PT, P0 ;  /* 0x000000ff1100720c */ /* 0x000fe40003f06100 */
[----:B------:R-:W-:Y:S02]  /*02c0*/  IADD3 R13, P3, R10, R13, RZ ;  /* 0x0000000d0a0d7210 */ /* 0x000fe40007f7e0ff */
[----:B------:R-:W-:-:S02]  /*02d0*/  LEA.HI.X R9, R9, R3, R17, 0x3, P5 ;  /* 0x0000000309097211 */ /* 0x000fc400028f1c11 */
[----:B------:R-:W-:Y:S02]  /*02e0*/  ISETP.GE.U32.AND P5, PT, R11, 0x10000, PT ;  /* 0x000100000b00780c */ /* 0x000fe40003fa6070 */
[----:B------:R-:W-:Y:S01]  /*02f0*/  ISETP.LT.AND.EX P0, PT, R17, R22, !P0, P2 ;  /* 0x000000161100720c */ /* 0x000fe20004701320 */
[----:B------:R-:W-:Y:S01]  /*0300*/  IMAD.X R17, RZ, RZ, R21, P3 ;  /* 0x000000ffff117224 */ /* 0x000fe200018e0615 */
[----:B------:R-:W-:Y:S02]  /*0310*/  ISETP.LT.U32.AND P4, PT, R11, R0, PT ;  /* 0x000000000b00720c */ /* 0x000fe40003f81070 */
[----:B------:R-:W-:Y:S02]  /*0320*/  ISETP.GE.U32.AND.EX P5, PT, R19, RZ, PT, P5 ;  /* 0x000000ff1300720c */ /* 0x000fe40003fa6150 */
[----:B------:R-:W-:Y:S02]  /*0330*/  ISETP.GE.U32.AND P3, PT, R13, 0x10000, PT ;  /* 0x000100000d00780c */ /* 0x000fe40003f66070 */
[----:B------:R-:W-:-:S02]  /*0340*/  ISETP.LT.AND.EX P4, PT, R19, R22, !P5, P4 ;  /* 0x000000161300720c */ /* 0x000fc40006f81340 */
[----:B------:R-:W-:Y:S02]  /*0350*/  ISETP.LT.U32.AND P2, PT, R13, R0, PT ;  /* 0x000000000d00720c */ /* 0x000fe40003f41070 */
[----:B------:R-:W-:Y:S02]  /*0360*/  ISETP.GE.U32.AND.EX P3, PT, R17, RZ, PT, P3 ;  /* 0x000000ff1100720c */ /* 0x000fe40003f66130 */
[----:B------:R-:W-:Y:S02]  /*0370*/  LEA R12, P5, R13, R2, 0x3 ;  /* 0x000000020d0c7211 */ /* 0x000fe400078a18ff */
[----:B------:R-:W-:Y:S02]  /*0380*/  ISETP.LT.AND.EX P2, PT, R17, R22, !P3, P2 ;  /* 0x000000161100720c */ /* 0x000fe40005f41320 */
[----:B------:R-:W-:Y:S02]  /*0390*/  LEA.HI.X R13, R13, R3, R17, 0x3, P5 ;  /* 0x000000030d0d7211 */ /* 0x000fe400028f1c11 */
[----:B------:R-:W-:-:S02]  /*03a0*/  CS2R R16, SRZ ;  /* 0x0000000000107805 */ /* 0x000fc4000001ff00 */
[C---:B------:R-:W-:Y:S02]  /*03b0*/  LEA R10, P6, R11.reuse, R2, 0x3 ;  /* 0x000000020b0a7211 */ /* 0x040fe400078c18ff */
[----:B------:R-:W-:Y:S02]  /*03c0*/  CS2R R20, SRZ ;  /* 0x0000000000147805 */ /* 0x000fe4000001ff00 */
[----:B------:R-:W-:Y:S02]  /*03d0*/  LEA.HI.X R11, R11, R3, R19, 0x3, P6 ;  /* 0x000000030b0b7211 */ /* 0x000fe400030f1c13 */
[----:B------:R-:W-:Y:S01]  /*03e0*/  CS2R R18, SRZ ;  /* 0x0000000000127805 */ /* 0x000fe2000001ff00 */
[----:B------:R-:W3:Y:S04]  /*03f0*/  @P0 LDG.E.64 R16, desc[UR4][R8.64] ;  /* 0x0000000408100981 */ /* 0x000ee8000c1e1b00 */
[----:B------:R-:W4:Y:S04]  /*0400*/  @P2 LDG.E.64 R20, desc[UR4][R12.64] ;  /* 0x000000040c142981 */ /* 0x000f28000c1e1b00 */
[----:B------:R-:W5:Y:S01]  /*0410*/  @P4 LDG.E.64 R18, desc[UR4][R10.64] ;  /* 0x000000040a124981 */ /* 0x000f62000c1e1b00 */
[----:B------:R-:W-:Y:S01]  /*0420*/  IMAD.WIDE.U32 R26, R24, 0x4, R26 ;  /* 0x00000004181a7825 */ /* 0x000fe200078e001a */
[----:B--2---:R-:W-:-:S05]  /*0430*/  IADD3 R14, P6, -R4, R14, RZ ;  /* 0x0000000e040e7210 */ /* 0x004fca0007fde1ff */
[----:B------:R-:W-:-:S05]  /*0440*/  IMAD.X R15, R15, 0x1, ~R5, P6 ;  /* 0x000000010f0f7824 */ /* 0x000fca00030e0e05 */
[----:B------:R2:W-:Y:S01]  /*0450*/  @P1 STG.E.64 desc[UR4][R6.64], R14 ;  /* 0x0000000e06001986 */ /* 0x0005e2000c101b04 */
[----:B---3--:R-:W-:-:S05]  /*0460*/  IADD3 R16, P1, -R4, R16, RZ ;  /* 0x0000001004107210 */ /* 0x008fca0007f3e1ff */
[----:B------:R-:W-:Y:S01]  /*0470*/  IMAD.X R17, R17, 0x1, ~R5, P1 ;  /* 0x0000000111117824 */ /* 0x000fe200008e0e05 */
[C---:B----4-:R-:W-:Y:S02]  /*0480*/  IADD3 R20, P1, -R4.reuse, R20, RZ ;  /* 0x0000001404147210 */ /* 0x050fe40007f3e1ff */
[----:B-----5:R-:W-:-:S03]  /*0490*/  IADD3 R18, P3, -R4, R18, RZ ;  /* 0x0000001204127210 */ /* 0x020fc60007f7e1ff */
[--C-:B------:R-:W-:Y:S02]  /*04a0*/  IMAD.X R21, R21, 0x1, ~R5.reuse, P1 ;  /* 0x0000000115157824 */ /* 0x100fe400008e0e05 */
[----:B------:R-:W-:Y:S01]  /*04b0*/  IMAD.X R19, R19, 0x1, ~R5, P3 ;  /* 0x0000000113137824 */ /* 0x000fe200018e0e05 */
        /* <DEDUP_REMOVED lines=9> */
.L_x_224:
        /* <DEDUP_REMOVED lines=8> */
.L_x_226:
[----:B------:R-:W-:-:S04]  /*05d0*/  LEA R6, P0, R17, R2, 0x5 ;  /* 0x0000000211067211 */ /* 0x000fc800078028ff */
[----:B------:R-:W-:-:S05]  /*05e0*/  LEA.HI.X R7, R17, R3, R16, 0x5, P0 ;  /* 0x0000000311077211 */ /* 0x000fca00000f2c10 */
[----:B------:R-:W2:Y:S04]  /*05f0*/  LDG.E.128 R8, desc[UR4][R6.64] ;  /* 0x0000000406087981 */ /* 0x000ea8000c1e1d00 */
[----:B------:R-:W3:Y:S01]  /*0600*/  LDG.E.128 R12, desc[UR4][R6.64+0x10] ;  /* 0x00001004060c7981 */ /* 0x000ee2000c1e1d00 */
[C---:B--2---:R-:W-:Y:S02]  /*0610*/  IADD3 R10, P0, -R4.reuse, R10, RZ ;  /* 0x0000000a040a7210 */ /* 0x044fe40007f1e1ff */
[C---:B------:R-:W-:Y:S02]  /*0620*/  IADD3 R8, P1, -R4.reuse, R8, RZ ;  /* 0x0000000804087210 */ /* 0x040fe40007f3e1ff */
[C---:B---3--:R-:W-:Y:S01]  /*0630*/  IADD3 R14, P2, -R4.reuse, R14, RZ ;  /* 0x0000000e040e7210 */ /* 0x048fe20007f5e1ff */
[--C-:B------:R-:W-:Y:S01]  /*0640*/  IMAD.X R11, R11, 0x1, ~R5.reuse, P0 ;  /* 0x000000010b0b7824 */ /* 0x100fe200000e0e05 */
[----:B------:R-:W-:Y:S01]  /*0650*/  IADD3 R12, P0, -R4, R12, RZ ;  /* 0x0000000c040c7210 */ /* 0x000fe20007f1e1ff */
[----:B------:R-:W-:-:S02]  /*0660*/  IMAD.X R9, R9, 0x1, ~R5, P1 ;  /* 0x0000000109097824 */ /* 0x000fc400008e0e05 */
[--C-:B------:R-:W-:Y:S02]  /*0670*/  IMAD.X R15, R15, 0x1, ~R5.reuse, P2 ;  /* 0x000000010f0f7824 */ /* 0x100fe400010e0e05 */
[----:B------:R-:W-:Y:S01]  /*0680*/  IMAD.X R13, R13, 0x1, ~R5, P0 ;  /* 0x000000010d0d7824 */ /* 0x000fe200000e0e05 */
[----:B------:R-:W-:Y:S01]  /*0690*/  IADD3 R17, P0, R17, UR6, RZ ;  /* 0x0000000611117c10 */ /* 0x000fe2000ff1e0ff */
[----:B------:R0:W-:Y:S03]  /*06a0*/  STG.E.128 desc[UR4][R6.64], R8 ;  /* 0x0000000806007986 */ /* 0x0001e6000c101d04 */
        /* <DEDUP_REMOVED lines=14> */
.L_x_227:
        /* <DEDUP_REMOVED lines=15> */
.L_x_3982:


//--------------------- .text._ZN2at6native61_GLOBAL__N__44eb8e94_28_ForeachBinaryOpScalarList_cu_dda10a6925multi_tensor_apply_kernelINS1_28TensorListScalarListMetadataIiLi1EEENS1_25BinaryOpScalarListFunctorIiLi1ELi1ELi0EEEJSt5minusIiEEEEvT_T0_DpT1_ --------------------------
	.section	.text._ZN2at6native61_GLOBAL__N__44eb8e94_28_ForeachBinaryOpScalarList_cu_dda10a6925multi_tensor_apply_kernelINS1_28TensorListScalarListMetadataIiLi1EEENS1_25BinaryOpScalarListFunctorIiLi1ELi1ELi0EEEJSt5minusIiEEEEvT_T0_DpT1_,"ax",@progbits
	.align	128
.text._ZN2at6native61_GLOBAL__N__44eb8e94_28_ForeachBinaryOpScalarList_cu_dda10a6925multi_tensor_apply_kernelINS1_28TensorListScalarListMetadataIiLi1EEENS1_25BinaryOpScalarListFunctorIiLi1ELi1ELi0EEEJSt5minusIiEEEEvT_T0_DpT1_:
        .type           _ZN2at6native61_GLOBAL__N__44eb8e94_28_ForeachBinaryOpScalarList_cu_dda10a6925multi_tensor_apply_kernelINS1_28TensorListScalarListMetadataIiLi1EEENS1_25BinaryOpScalarListFunctorIiLi1ELi1ELi0EEEJSt5minusIiEEEEvT_T0_DpT1_,@function
        .size           _ZN2at6native61_GLOBAL__N__44eb8e94_28_ForeachBinaryOpScalarList_cu_dda10a6925multi_tensor_apply_kernelINS1_28TensorListScalarListMetadataIiLi1EEENS1_25BinaryOpScalarListFunctorIiLi1ELi1ELi0EEEJSt5minusIiEEEEvT_T0_DpT1_,(.L_x_3983 - _ZN2at6native61_GLOBAL__N__44eb8e94_28_ForeachBinaryOpScalarList_cu_dda10a6925multi_tensor_apply_kernelINS1_28TensorListScalarListMetadataIiLi1EEENS1_25BinaryOpScalarListFunctorIiLi1ELi1ELi0EEEJSt5minusIiEEEEvT_T0_DpT1_)
        .other          _ZN2at6native61_GLOBAL__N__44eb8e94_28_ForeachBinaryOpScalarList_cu_dda10a6925multi_tensor_apply_kernelINS1_28TensorListScalarListMetadataIiLi1EEENS1_25BinaryOpScalarListFunctorIiLi1ELi1ELi0EEEJSt5minusIiEEEEvT_T0_DpT1_,@"STO_CUDA_ENTRY STV_DEFAULT"
_ZN2at6native61_GLOBAL__N__44eb8e94_28_ForeachBinaryOpScalarList_cu_dda10a6925multi_tensor_apply_kernelINS1_28TensorListScalarListMetadataIiLi1EEENS1_25BinaryOpScalarListFunctorIiLi1ELi1ELi0EEEJSt5minusIiEEEEvT_T0_DpT1_:
        /* <DEDUP_REMOVED lines=27> */
.L_x_229:
        /* <DEDUP_REMOVED lines=42> */
[--C-:B--2---:R-:W-:Y:S02]  /*0450*/  IMAD.IADD R19, R19, 0x1, -R0.reuse ;  /* 0x0000000113137824 */ /* 0x104fe400078e0a00 */
[--C-:B---3--:R-:W-:Y:S02]  /*0460*/  IMAD.IADD R25, R25, 0x1, -R0.reuse ;  /* 0x0000000119197824 */ /* 0x108fe400078e0a00 */
[--C-:B----4-:R-:W-:Y:S02]  /*0470*/  IMAD.IADD R21, R21, 0x1, -R0.reuse ;  /* 0x0000000115157824 */ /* 0x110fe400078e0a00 */
[----:B-----5:R-:W-:-:S03]  /*0480*/  IMAD.IADD R23, R23, 0x1, -R0 ;  /* 0x0000000117177824 */ /* 0x020fc600078e0a00 */
        /* <DEDUP_REMOVED lines=10> */
.L_x_228:
        /* <DEDUP_REMOVED lines=8> */
.L_x_230:
        /* <DEDUP_REMOVED lines=11> */
[--C-:B--2---:R-:W-:Y:S02]  /*0660*/  IMAD.IADD R11, R11, 0x1, -R0.reuse ;  /* 0x000000010b0b7824 */ /* 0x104fe400078e0a00 */
[--C-:B------:R-:W-:Y:S02]  /*0670*/  IMAD.IADD R10, R10, 0x1, -R0.reuse ;  /* 0x000000010a0a7824 */ /* 0x100fe400078e0a00 */
[----:B------:R-:W-:-:S02]  /*0680*/  IMAD.IADD R9, R9, 0x1, -R0 ;  /* 0x0000000109097824 */ /* 0x000fc400078e0a00 */
[----:B------:R-:W-:-:S05]  /*0690*/  IMAD.IADD R8, R8, 0x1, -R0 ;  /* 0x0000000108087824 */ /* 0x000fca00078e0a00 */
[----:B------:R0:W-:Y:S01]  /*06a0*/  STG.E.128 desc[UR4][R6.64], R8 ;  /* 0x0000000806007986 */ /* 0x0001e2000c101d04 */
[----:B------:R-:W-:Y:S05]  /*06b0*/  @!P0 BRA P1, `(.L_x_230) ;  /* 0xfffffffc00bc8947 */ /* 0x000fea000083ffff */
[----:B------:R-:W-:Y:S05]  /*06c0*/  EXIT ;  /* 0x000000000000794d */ /* 0x000fea0003800000 */
.L_x_231:
        /* <DEDUP_REMOVED lines=11> */
.L_x_3983:


//--------------------- .text._ZN2at6native61_GLOBAL__N__44eb8e94_28_ForeachBinaryOpScalarList_cu_dda10a6925multi_tensor_apply_kernelINS1_28TensorListScalarListMetadataIaLi1EEENS1_25BinaryOpScalarListFunctorIaLi1ELi1ELi0EEEJSt5minusIaEEEEvT_T0_DpT1_ --------------------------
	.section	.text._ZN2at6native61_GLOBAL__N__44eb8e94_28_ForeachBinaryOpScalarList_cu_dda10a6925multi_tensor_apply_kernelINS1_28TensorListScalarListMetadataIaLi1EEENS1_25BinaryOpScalarListFunctorIaLi1ELi1ELi0EEEJSt5minusIaEEEEvT_T0_DpT1_,"ax",@progbits
	.align	128
.text._ZN2at6native61_GLOBAL__N__44eb8e94_28_ForeachBinaryOpScalarList_cu_dda10a6925multi_tensor_apply_kernelINS1_28TensorListScalarListMetadataIaLi1EEENS1_25BinaryOpScalarListFunctorIaLi1ELi1ELi0EEEJSt5minusIaEEEEvT_T0_DpT1_:
        .type           _ZN2at6native61_GLOBAL__N__44eb8e94_28_ForeachBinaryOpScalarList_cu_dda10a6925multi_tensor_apply_kernelINS1_28TensorListScalarListMetadataIaLi1EEENS1_25BinaryOpScalarListFunctorIaLi1ELi1ELi0EEEJSt5minusIaEEEEvT_T0_DpT1_,@function
        .size           _ZN2at6native61_GLOBAL__N__44eb8e94_28_ForeachBinaryOpScalarList_cu_dda10a6925multi_tensor_apply_kernelINS1_28TensorListScalarListMetadataIaLi1EEENS1_25BinaryOpScalarListFunctorIaLi1ELi1ELi0EEEJSt5minusIaEEEEvT_T0_DpT1_,(.L_x_3984 - _ZN2at6native61_GLOBAL__N__44eb8e94_28_ForeachBinaryOpScalarList_cu_dda10a6925multi_tensor_apply_kernelINS1_28TensorListScalarListMetadataIaLi1EEENS1_25BinaryOpScalarListFunctorIaLi1ELi1ELi0EEEJSt5minusIaEEEEvT_T0_DpT1_)
        .other          _ZN2at6native61_GLOBAL__N__44eb8e94_28_ForeachBinaryOpScalarList_cu_dda10a6925multi_tensor_apply_kernelINS1_28TensorListScalarListMetadataIaLi1EEENS1_25BinaryOpScalarListFunctorIaLi1ELi1ELi0EEEJSt5minusIaEEEEvT_T0_DpT1_,@"STO_CUDA_ENTRY STV_DEFAULT"
_ZN2at6native61_GLOBAL__N__44eb8e94_28_ForeachBinaryOpScalarList_cu_dda10a6925multi_tensor_apply_kernelINS1_28TensorListScalarListMetadataIaLi1EEENS1_25BinaryOpScalarListFunctorIaLi1ELi1ELi0EEEJSt5minusIaEEEEvT_T0_DpT1_:
        /* <DEDUP_REMOVED lines=24> */
[----:B------:R-:W-:Y:S02]  /*0180*/  IMAD.MOV.U32 R16, RZ, RZ, RZ ;  /* 0x000000ffff107224 */ /* 0x000fe400078e00ff */
[----:B------:R-:W-:-:S07]  /*0190*/  IMAD.MOV.U32 R19, RZ, RZ, RZ ;  /* 0x000000ffff137224 */ /* 0x000fce00078e00ff */
.L_x_233:
[----:B0-----:R-:W-:Y:S01]  /*01a0*/  IADD3 R2, P2, R14, R16, RZ ;  /* 0x000000100e027210 */ /* 0x001fe20007f5e0ff */
[C---:B-1----:R-:W-:Y:S01]  /*01b0*/  IMAD R5, R15.reuse, 0x3, RZ ;  /* 0x000000030f057824 */ /* 0x042fe200078e02ff */
[----:B------:R-:W-:Y:S02]  /*01c0*/  PRMT R17, RZ, 0x7610, R17 ;  /* 0x00007610ff117816 */ /* 0x000fe40000000011 */
[CC--:B------:R-:W-:Y:S01]  /*01d0*/  IADD3 R4, P3, R15.reuse, R2.reuse, RZ ;  /* 0x000000020f047210 */ /* 0x0c0fe20007f7e0ff */
[----:B------:R-:W-:Y:S01]  /*01e0*/  IMAD.X R3, RZ, RZ, R19, P2 ;  /* 0x000000ffff037224 */ /* 0x000fe200010e0613 */
[-C--:B------:R-:W-:Y:S02]  /*01f0*/  LEA R6, P2, R15, R2.reuse, 0x1 ;  /* 0x000000020f067211 */ /* 0x080fe400078408ff */
[C---:B------:R-:W-:Y:S02]  /*0200*/  ISETP.GE.U32.AND P0, PT, R2.reuse, 0x10000, PT ;  /* 0x000100000200780c */ /* 0x040fe40003f06070 */
[----:B------:R-:W-:Y:S01]  /*0210*/  IADD3 R8, P6, R5, R2, RZ ;  /* 0x0000000205087210 */ /* 0x000fe20007fde0ff */
[--C-:B------:R-:W-:Y:S01]  /*0220*/  IMAD.X R5, RZ, RZ, R3.reuse, P3 ;  /* 0x000000ffff057224 */ /* 0x100fe200018e0603 */
[----:B------:R-:W-:Y:S01]  /*0230*/  ISETP.LT.U32.AND P1, PT, R2, R11, PT ;  /* 0x0000000b0200720c */ /* 0x000fe20003f21070 */
[--C-:B------:R-:W-:Y:S01]  /*0240*/  IMAD.X R7, RZ, RZ, R3.reuse, P2 ;  /* 0x000000ffff077224 */ /* 0x100fe200010e0603 */
[----:B------:R-:W-:Y:S01]  /*0250*/  ISETP.GE.U32.AND.EX P0, PT, R3, RZ, PT, P0 ;  /* 0x000000ff0300720c */ /* 0x000fe20003f06100 */
[----:B------:R-:W-:Y:S01]  /*0260*/  IMAD.X R9, RZ, RZ, R3, P6 ;  /* 0x000000ffff097224 */ /* 0x000fe200030e0603 */
[----:B------:R-:W-:-:S02]  /*0270*/  ISETP.GE.U32.AND P5, PT, R4, 0x10000, PT ;  /* 0x000100000400780c */ /* 0x000fc40003fa6070 */
[----:B------:R-:W-:Y:S02]  /*0280*/  ISETP.GE.U32.AND P3, PT, R6, 0x10000, PT ;  /* 0x000100000600780c */ /* 0x000fe40003f66070 */
[----:B------:R-:W-:Y:S02]  /*0290*/  ISETP.LT.U32.AND P4, PT, R4, R11, PT ;  /* 0x0000000b0400720c */ /* 0x000fe40003f81070 */
[----:B------:R-:W-:Y:S02]  /*02a0*/  ISETP.LT.AND.EX P1, PT, R3, R13, !P0, P1 ;  /* 0x0000000d0300720c */ /* 0x000fe40004721310 */
[----:B------:R-:W-:Y:S02]  /*02b0*/  ISETP.GE.U32.AND.EX P5, PT, R5, RZ, PT, P5 ;  /* 0x000000ff0500720c */ /* 0x000fe40003fa6150 */
[----:B------:R-:W-:Y:S02]  /*02c0*/  ISETP.LT.U32.AND P0, PT, R6, R11, PT ;  /* 0x0000000b0600720c */ /* 0x000fe40003f01070 */
[----:B------:R-:W-:-:S02]  /*02d0*/  ISETP.GE.U32.AND P2, PT, R8, 0x10000, PT ;  /* 0x000100000800780c */ /* 0x000fc40003f46070 */
[----:B------:R-:W-:Y:S02]  /*02e0*/  ISETP.GE.U32.AND.EX P3, PT, R7, RZ, PT, P3 ;  /* 0x000000ff0700720c */ /* 0x000fe40003f66130 */
[----:B------:R-:W-:Y:S02]  /*02f0*/  ISETP.LT.AND.EX P4, PT, R5, R13, !P5, P4 ;  /* 0x0000000d0500720c */ /* 0x000fe40006f81340 */
[----:B------:R-:W-:Y:S02]  /*0300*/  IADD3 R2, P6, R2, R0, RZ ;  /* 0x0000000002027210 */ /* 0x000fe40007fde0ff */
[----:B------:R-:W-:Y:S02]  /*0310*/  ISETP.LT.U32.AND P5, PT, R8, R11, PT ;  /* 0x0000000b0800720c */ /* 0x000fe40003fa1070 */
[----:B------:R-:W-:Y:S01]  /*0320*/  ISETP.GE.U32.AND.EX P2, PT, R9, RZ, PT, P2 ;  /* 0x000000ff0900720c */ /* 0x000fe20003f46120 */
[----:B------:R-:W-:Y:S01]  /*0330*/  IMAD.X R3, R3, 0x1, R12, P6 ;  /* 0x0000000103037824 */ /* 0x000fe200030e060c */
[----:B------:R-:W-:-:S02]  /*0340*/  ISETP.LT.AND.EX P0, PT, R7, R13, !P3, P0 ;  /* 0x0000000d0700720c */ /* 0x000fc40005f01300 */
[-C--:B------:R-:W-:Y:S02]  /*0350*/  IADD3 R4, P3, R4, R0.reuse, RZ ;  /* 0x0000000004047210 */ /* 0x080fe40007f7e0ff */
[----:B------:R-:W-:Y:S02]  /*0360*/  ISETP.LT.AND.EX P2, PT, R9, R13, !P2, P5 ;  /* 0x0000000d0900720c */ /* 0x000fe40005741350 */
[-C--:B------:R-:W-:Y:S01]  /*0370*/  IADD3 R6, P6, R6, R0.reuse, RZ ;  /* 0x0000000006067210 */ /* 0x080fe20007fde0ff */
[----:B------:R-:W-:Y:S01]  /*0380*/  IMAD.X R5, R5, 0x1, R12, P3 ;  /* 0x0000000105057824 */ /* 0x000fe200018e060c */
[----:B------:R-:W-:Y:S02]  /*0390*/  IADD3 R8, P3, R8, R0, RZ ;  /* 0x0000000008087210 */ /* 0x000fe40007f7e0ff */
[----:B------:R-:W-:Y:S01]  /*03a0*/  PRMT R18, RZ, 0x7610, R18 ;  /* 0x00007610ff127816 */ /* 0x000fe20000000012 */
[----:B------:R-:W-:Y:S01]  /*03b0*/  IMAD.X R7, R7, 0x1, R12, P6 ;  /* 0x0000000107077824 */ /* 0x000fe200030e060c */
[----:B------:R-:W-:Y:S01]  /*03c0*/  PRMT R20, RZ, 0x7610, R20 ;  /* 0x00007610ff147816 */ /* 0x000fe20000000014 */
[----:B------:R-:W-:Y:S01]  /*03d0*/  IMAD.X R9, R9, 0x1, R12, P3 ;  /* 0x0000000109097824 */ /* 0x000fe200018e060c */
[----:B------:R-:W-:Y:S01]  /*03e0*/  PRMT R21, RZ, 0x7610, R21 ;  /* 0x00007610ff157816 */ /* 0x000fe20000000015 */
[----:B------:R-:W2:Y:S04]  /*03f0*/  @P4 LDG.E.U8 R17, desc[UR4][R4.64] ;  /* 0x0000000404114981 */ /* 0x000ea8000c1e1100 */
[----:B------:R-:W3:Y:S04]  /*0400*/  @P1 LDG.E.U8 R18, desc[UR4][R2.64] ;  /* 0x0000000402121981 */ /* 0x000ee8000c1e1100 */
[----:B------:R-:W4:Y:S04]  /*0410*/  @P0 LDG.E.U8 R20, desc[UR4][R6.64] ;  /* 0x0000000406140981 */ /* 0x000f28000c1e1100 */
[----:B------:R-:W5:Y:S01]  /*0420*/  @P2 LDG.E.U8 R21, desc[UR4][R8.64] ;  /* 0x0000000408152981 */ /* 0x000f62000c1e1100 */
[----:B------:R-:W-:-:S05]  /*0430*/  IMAD.MOV R22, RZ, RZ, -R10 ;  /* 0x000000ffff167224 */ /* 0x000fca00078e0a0a */
[----:B------:R-:W-:-:S05]  /*0440*/  PRMT R22, R22, 0x7710, RZ ;  /* 0x0000771016167816 */ /* 0x000fca00000000ff */
[C---:B--2---:R-:W-:Y:S02]  /*0450*/  IMAD.IADD R25, R22.reuse, 0x1, R17 ;  /* 0x0000000116197824 */ /* 0x044fe400078e0211 */
[----:B------:R-:W-:Y:S02]  /*0460*/  IMAD.MOV.U32 R17, RZ, RZ, R19 ;  /* 0x000000ffff117224 */ /* 0x000fe400078e0013 */
[----:B---3--:R-:W-:Y:S02]  /*0470*/  IMAD.IADD R23, R22, 0x1, R18 ;  /* 0x0000000116177824 */ /* 0x008fe400078e0212 */
[----:B------:R-:W-:-:S04]  /*0480*/  IMAD.WIDE.U32 R16, R15, 0x4, R16 ;  /* 0x000000040f107825 */ /* 0x000fc800078e0010 */
[C---:B----4-:R-:W-:Y:S02]  /*0490*/  IMAD.IADD R27, R22.reuse, 0x1, R20 ;  /* 0x00000001161b7824 */ /* 0x050fe400078e0214 */
[----:B-----5:R-:W-:Y:S01]  /*04a0*/  IMAD.IADD R21, R22, 0x1, R21 ;  /* 0x0000000116157824 */ /* 0x020fe200078e0215 */
[----:B------:R2:W-:Y:S01]  /*04b0*/  @P1 STG.E.U8 desc[UR4][R2.64], R23 ;  /* 0x0000001702001986 */ /* 0x0005e2000c101104 */
[----:B------:R-:W-:-:S03]  /*04c0*/  ISETP.LT.U32.AND P1, PT, R16, R11, PT ;  /* 0x0000000b1000720c */ /* 0x000fc60003f21070 */
[----:B------:R2:W-:Y:S04]  /*04d0*/  @P4 STG.E.U8 desc[UR4][R4.64], R25 ;  /* 0x0000001904004986 */ /* 0x0005e8000c101104 */
[----:B------:R2:W-:Y:S01]  /*04e0*/  @P0 STG.E.U8 desc[UR4][R6.64], R27 ;  /* 0x0000001b06000986 */ /* 0x0005e2000c101104 */
[----:B------:R-:W-:-:S03]  /*04f0*/  ISETP.GE.U32.AND P0, PT, R16, 0x10000, PT ;  /* 0x000100001000780c */ /* 0x000fc60003f06070 */
[----:B------:R2:W-:Y:S01]  /*0500*/  @P2 STG.E.U8 desc[UR4][R8.64], R21 ;  /* 0x0000001508002986 */ /* 0x0005e2000c101104 */
[C---:B------:R-:W-:Y:S02]  /*0510*/  ISETP.GE.U32.AND.EX P0, PT, R17.reuse, RZ, PT, P0 ;  /* 0x000000ff1100720c */ /* 0x040fe40003f06100 */
[----:B------:R-:W-:Y:S01]  /*0520*/  ISETP.LT.AND.EX P1, PT, R17, R13, PT, P1 ;  /* 0x0000000d1100720c */ /* 0x000fe20003f21310 */
[----:B------:R-:W-:-:S12]  /*0530*/  IMAD.MOV.U32 R19, RZ, RZ, R17 ;  /* 0x000000ffff137224 */ /* 0x000fd800078e0011 */
[----:B--2---:R-:W-:Y:S05]  /*0540*/  @!P0 BRA P1, `(.L_x_233) ;  /* 0xfffffffc00148947 */ /* 0x004fea000083ffff */
[----:B------:R-:W-:Y:S05]  /*0550*/  EXIT ;  /* 0x000000000000794d */ /* 0x000fea0003800000 */
.L_x_232:
[----:B------:R-:W0:Y:S02]  /*0560*/  S2R R9, SR_TID.X ;  /* 0x0000000000097919 */ /* 0x000e240000002100 */
[----:B0-----:R-:W-:-:S03]  /*0570*/  IMAD.WIDE.U32 R2, R9, 0x4, RZ ;  /* 0x0000000409027825 */ /* 0x001fc600078e00ff */
[----:B------:R-:W-:-:S04]  /*0580*/  ISETP.GE.U32.AND P0, PT, R2, R11, PT ;  /* 0x0000000b0200720c */ /* 0x000fc80003f06070 */
[----:B------:R-:W-:-:S04]  /*0590*/  ISETP.GE.AND.EX P0, PT, R3, R13, PT, P0 ;  /* 0x0000000d0300720c */ /* 0x000fc80003f06300 */
[----:B------:R-:W-:-:S13]  /*05a0*/  ISETP.GT.U32.OR P0, PT, R9, 0x3fff, P0 ;  /* 0x00003fff0900780c */ /* 0x000fda0000704470 */
[----:B------:R-:W-:Y:S05]  /*05b0*/  @P0 EXIT ;  /* 0x000000000000094d */ /* 0x000fea0003800000 */
[----:B------:R-:W-:Y:S01]  /*05c0*/  IMAD.MOV R15, RZ, RZ, -R10 ;  /* 0x000000ffff0f7224 */ /* 0x000fe200078e0a0a */
[----:B------:R-:W-:Y:S01]  /*05d0*/  ULDC UR6, c[0x0][0x0] ;  /* 0x0000000000067ab9 */ /* 0x000fe20000000800 */
[----:B------:R-:W-:-:S03]  /*05e0*/  IMAD.MOV.U32 R10, RZ, RZ, RZ ;  /* 0x000000ffff0a7224 */ /* 0x000fc600078e00ff */
[----:B------:R-:W-:-:S07]  /*05f0*/  PRMT R15, R15, 0x7710, RZ ;  /* 0x000077100f0f7816 */ /* 0x000fce00000000ff */
.L_x_234:
        /* <DEDUP_REMOVED lines=9> */
[C---:B------:R-:W-:Y:S01]  /*0690*/  PRMT R6, R7.reuse, 0x7772, RZ ;  /* 0x0000777207067816 */ /* 0x040fe200000000ff */
[--C-:B------:R-:W-:Y:S01]  /*06a0*/  IMAD.IADD R8, R4, 0x1, R15.reuse ;  /* 0x0000000104087824 */ /* 0x100fe200078e020f */
[----:B------:R-:W-:Y:S01]  /*06b0*/  PRMT R4, R7, 0x7773, RZ ;  /* 0x0000777307047816 */ /* 0x000fe200000000ff */
[--C-:B------:R-:W-:Y:S02]  /*06c0*/  IMAD.IADD R5, R5, 0x1, R15.reuse ;  /* 0x0000000105057824 */ /* 0x100fe400078e020f */
[----:B------:R-:W-:-:S02]  /*06d0*/  IMAD.IADD R6, R6, 0x1, R15 ;  /* 0x0000000106067824 */ /* 0x000fc400078e020f */
[----:B------:R-:W-:Y:S01]  /*06e0*/  IMAD.IADD R4, R4, 0x1, R15 ;  /* 0x0000000104047824 */ /* 0x000fe200078e020f */
[----:B------:R-:W-:-:S04]  /*06f0*/  PRMT R5, R5, 0x7604, R8 ;  /* 0x0000760405057816 */ /* 0x000fc80000000008 */
        /* <DEDUP_REMOVED lines=9> */
.L_x_235:
        /* <DEDUP_REMOVED lines=15> */
.L_x_3984:


//--------------------- .text._ZN2at6native61_GLOBAL__N__44eb8e94_28_ForeachBinaryOpScalarList_cu_dda10a6925multi_tensor_apply_kernelINS1_28TensorListScalarListMetadataIhLi1EEENS1_25BinaryOpScalarListFunctorIhLi1ELi1ELi0EEEJSt5minusIhEEEEvT_T0_DpT1_ --------------------------
	.section	.text._ZN2at6native61_GLOBAL__N__44eb8e94_28_ForeachBinaryOpScalarList_cu_dda10a6925multi_tensor_apply_kernelINS1_28TensorListScalarListMetadataIhLi1EEENS1_25BinaryOpScalarListFunctorIhLi1ELi1ELi0EEEJSt5minusIhEEEEvT_T0_DpT1_,"ax",@progbits
	.align	128
.text._ZN2at6native61_GLOBAL__N__44eb8e94_28_ForeachBinaryOpScalarList_cu_dda10a6925multi_tensor_apply_kernelINS1_28TensorListScalarListMetadataIhLi1EEENS1_25BinaryOpScalarListFunctorIhLi1ELi1ELi0EEEJSt5minusIhEEEEvT_T0_DpT1_:
        .type           _ZN2at6native61_GLOBAL__N__44eb8e94_28_ForeachBinaryOpScalarList_cu_dda10a6925multi_tensor_apply_kernelINS1_28TensorListScalarListMetadataIhLi1EEENS1_25BinaryOpScalarListFunctorIhLi1ELi1ELi0EEEJSt5minusIhEEEEvT_T0_DpT1_,@function
        .size           _ZN2at6native61_GLOBAL__N__44eb8e94_28_ForeachBinaryOpScalarList_cu_dda10a6925multi_tensor_apply_kernelINS1_28TensorListScalarListMetadataIhLi1EEENS1_25BinaryOpScalarListFunctorIhLi1ELi1ELi0EEEJSt5minusIhEEEEvT_T0_DpT1_,(.L_x_3985 - _ZN2at6native61_GLOBAL__N__44eb8e94_28_ForeachBinaryOpScalarList_cu_dda10a6925multi_tensor_apply_kernelINS1_28TensorListScalarListMetadataIhLi1EEENS1_25BinaryOpScalarListFunctorIhLi1ELi1ELi0EEEJSt5minusIhEEEEvT_T0_DpT1_)
        .other          _ZN2at6native61_GLOBAL__N__44eb8e94_28_ForeachBinaryOpScalarList_cu_dda10a6925multi_tensor_apply_kernelINS1_28TensorListScalarListMetadataIhLi1EEENS1_25BinaryOpScalarListFunctorIhLi1ELi1ELi0EEEJSt5minusIhEEEEvT_T0_DpT1_,@"STO_CUDA_ENTRY STV_DEFAULT"
_ZN2at6native61_GLOBAL__N__44eb8e94_28_ForeachBinaryOpScalarList_cu_dda10a6925multi_tensor_apply_kernelINS1_28TensorListScalarListMetadataIhLi1EEENS1_25BinaryOpScalarListFunctorIhLi1ELi1ELi0EEEJSt5minusIhEEEEvT_T0_DpT1_:
        /* <DEDUP_REMOVED lines=26> */
.L_x_237:
        /* <DEDUP_REMOVED lines=60> */
.L_x_236:
        /* <DEDUP_REMOVED lines=10> */
.L_x_238:
        /* <DEDUP_REMOVED lines=25> */
.L_x_239:
        /* <DEDUP_REMOVED lines=15> */
.L_x_3985:


//--------------------- .text._ZN2at6native61_GLOBAL__N__44eb8e94_28_ForeachBinaryOpScalarList_cu_dda10a6925multi_tensor_apply_kernelINS1_28TensorListScalarListMetadataIfLi2EEENS1_25BinaryOpScalarListFunctorIN3c108BFloat16ELi2ELi1ELi1EEEJNS1_13power_functorIfEEEEEvT_T0_DpT1_ --------------------------
	.section	.text._ZN2at6native61_GLOBAL__N__44eb8e94_28_ForeachBinaryOpScalarList_cu_dda10a6925multi_tensor_apply_kernelINS1_28TensorListScalarListMetadataIfLi2EEENS1_25BinaryOpScalarListFunctorIN3c108BFloat16ELi2ELi1ELi1EEEJNS1_13power_functorIfEEEEEvT_T0_DpT1_,"ax",@progbits
	.align	128
.text._ZN2at6native61_GLOBAL__N__44eb8e94_28_ForeachBinaryOpScalarList_cu_dda10a6925multi_tensor_apply_kernelINS1_28TensorListScalarListMetadataIfLi2EEENS1_25BinaryOpScalarListFunctorIN3c108BFloat16ELi2ELi1ELi1EEEJNS1_13power_functorIfEEEEEvT_T0_DpT1_:
        .type           _ZN2at6native61_GLOBAL__N__44eb8e94_28_ForeachBinaryOpScalarList_cu_dda10a6925multi_tensor_apply_kernelINS1_28TensorListScalarListMetadataIfLi2EEENS1_25BinaryOpScalarListFunctorIN3c108BFloat16ELi2ELi1ELi1EEEJNS1_13power_functorIfEEEEEvT_T0_DpT1_,@function
        .size           _ZN2at6native61_GLOBAL__N__44eb8e94_28_ForeachBinaryOpScalarList_cu_dda10a6925multi_tensor_apply_kernelINS1_28TensorListScalarListMetadataIfLi2EEENS1_25BinaryOpScalarListFunctorIN3c108BFloat16ELi2ELi1ELi1EEEJNS1_13power_functorIfEEEEEvT_T0_DpT1_,(.L_x_3986 - _ZN2at6native61_GLOBAL__N__44eb8e94_28_ForeachBinaryOpScalarList_cu_dda10a6925multi_tensor_apply_kernelINS1_28TensorListScalarListMetadataIfLi2EEENS1_25BinaryOpScalarListFunctorIN3c108BFloat16ELi2ELi1ELi1EEEJNS1_13power_functorIfEEEEEvT_T0_DpT1_)
        .other          _ZN2at6native61_GLOBAL__N__44eb8e94_28_ForeachBinaryOpScalarList_cu_dda10a6925multi_tensor_apply_kernelINS1_28TensorListScalarListMetadataIfLi2EEENS1_25BinaryOpScalarListFunctorIN3c108BFloat16ELi2ELi1ELi1EEEJNS1_13power_functorIfEEEEEvT_T0_DpT1_,@"STO_CUDA_ENTRY STV_DEFAULT"
_ZN2at6native61_GLOBAL__N__44eb8e94_28_ForeachBinaryOpScalarList_cu_dda10a6925multi_tensor_apply_kernelINS1_28TensorListScalarListMetadataIfLi2EEENS1_25BinaryOpScalarListFunctorIN3c108BFloat16ELi2ELi1ELi1EEEJNS1_13power_functorIfEEEEEvT_T0_DpT1_:
        /* <DEDUP_REMOVED lines=29> */
.L_x_241:
[----:B-1----:R-:W-:Y:S01]  /*01d0*/  IADD3 R27, P0, R4, R8, RZ ;  /* 0x00000008041b7210 */ /* 0x002fe20007f1e0ff */
[C---:B--2---:R-:W-:Y:S01]  /*01e0*/  IMAD R6, R5.reuse, 0x3, RZ ;  /* 0x0000000305067824 */ /* 0x044fe200078e02ff */
[----:B---3--:R-:W-:Y:S02]  /*01f0*/  PRMT R16, RZ, 0x7610, R16 ;  /* 0x00007610ff107816 */ /* 0x008fe40000000010 */
[-C--:B------:R-:W-:Y:S01]  /*0200*/  IADD3 R17, P3, R5, R27.reuse, RZ ;  /* 0x0000001b05117210 */ /* 0x080fe20007f7e0ff */
[----:B------:R-:W-:Y:S01]  /*0210*/  IMAD.X R19, RZ, RZ, R9, P0 ;  /* 0x000000ffff137224 */ /* 0x000fe200000e0609 */
[----:B------:R-:W-:Y:S02]  /*0220*/  ISETP.GE.U32.AND P1, PT, R27, 0x10000, PT ;  /* 0x000100001b00780c */ /* 0x000fe40003f26070 */
[----:B------:R-:W-:Y:S01]  /*0230*/  LEA R7, P4, R5, R27, 0x1 ;  /* 0x0000001b05077211 */ /* 0x000fe200078808ff */
[----:B------:R-:W-:Y:S01]  /*0240*/  IMAD.X R20, RZ, RZ, R19, P3 ;  /* 0x000000ffff147224 */ /* 0x000fe200018e0613 */
[----:B------:R-:W-:-:S02]  /*0250*/  ISETP.LT.U32.AND P0, PT, R27, R2, PT ;  /* 0x000000021b00720c */ /* 0x000fc40003f01070 */
[----:B------:R-:W-:Y:S02]  /*0260*/  ISETP.GE.U32.AND.EX P1, PT, R19, RZ, PT, P1 ;  /* 0x000000ff1300720c */ /* 0x000fe40003f26110 */
[----:B------:R-:W-:Y:S02]  /*0270*/  ISETP.GE.U32.AND P2, PT, R17, 0x10000, PT ;  /* 0x000100001100780c */ /* 0x000fe40003f46070 */
[----:B------:R-:W-:Y:S01]  /*0280*/  IADD3 R23, P5, R6, R27, RZ ;  /* 0x0000001b06177210 */ /* 0x000fe20007fbe0ff */
[--C-:B------:R-:W-:Y:S01]  /*0290*/  IMAD.X R6, RZ, RZ, R19.reuse, P4 ;  /* 0x000000ffff067224 */ /* 0x100fe200020e0613 */
[----:B------:R-:W-:Y:S02]  /*02a0*/  ISETP.LT.AND.EX P1, PT, R19, R3, !P1, P0 ;  /* 0x000000031300720c */ /* 0x000fe40004f21300 */
[----:B------:R-:W-:Y:S01]  /*02b0*/  ISETP.LT.U32.AND P0, PT, R17, R2, PT ;  /* 0x000000021100720c */ /* 0x000fe20003f01070 */
[----:B------:R-:W-:Y:S01]  /*02c0*/  IMAD.X R21, RZ, RZ, R19, P5 ;  /* 0x000000ffff157224 */ /* 0x000fe200028e0613 */
[----:B------:R-:W-:-:S02]  /*02d0*/  ISETP.GE.U32.AND.EX P2, PT, R20, RZ, PT, P2 ;  /* 0x000000ff1400720c */ /* 0x000fc40003f46120 */
[C---:B------:R-:W-:Y:S02]  /*02e0*/  ISETP.GE.U32.AND P3, PT, R7.reuse, 0x10000, PT ;  /* 0x000100000700780c */ /* 0x040fe40003f66070 */
[-C--:B------:R-:W-:Y:S02]  /*02f0*/  ISETP.LT.AND.EX P0, PT, R20, R3.reuse, !P2, P0 ;  /* 0x000000031400720c */ /* 0x080fe40005701300 */
[----:B------:R-:W-:Y:S02]  /*0300*/  ISETP.LT.U32.AND P4, PT, R7, R2, PT ;  /* 0x000000020700720c */ /* 0x000fe40003f81070 */
[C---:B------:R-:W-:Y:S02]  /*0310*/  ISETP.GE.U32.AND.EX P3, PT, R6.reuse, RZ, PT, P3 ;  /* 0x000000ff0600720c */ /* 0x040fe40003f66130 */
        /* <DEDUP_REMOVED lines=8> */
[-C--:B------:R-:W-:Y:S01]  /*03a0*/  @P4 LEA R24, P3, R7, R10.reuse, 0x1 ;  /* 0x0000000a07184211 */ /* 0x080fe200078608ff */
[----:B------:R1:W2:Y:S01]  /*03b0*/  @P1 LDG.E.U16 R16, desc[UR4][R14.64] ;  /* 0x000000040e101981 */ /* 0x0002a2000c1e1500 */
[----:B------:R-:W-:Y:S02]  /*03c0*/  PRMT R18, RZ, 0x7610, R18 ;  /* 0x00007610ff127816 */ /* 0x000fe40000000012 */
[-C--:B------:R-:W-:Y:S02]  /*03d0*/  @P0 LEA.HI.X R29, R17, R11.reuse, R20, 0x1, P5 ;  /* 0x0000000b111d0211 */ /* 0x080fe400028f0c14 */
[----:B------:R-:W-:Y:S02]  /*03e0*/  @P4 LEA.HI.X R25, R7, R11, R6, 0x1, P3 ;  /* 0x0000000b07194211 */ /* 0x000fe400018f0c06 */
[----:B------:R-:W-:Y:S01]  /*03f0*/  PRMT R22, RZ, 0x7610, R22 ;  /* 0x00007610ff167816 */ /* 0x000fe20000000016 */
[----:B------:R-:W3:Y:S01]  /*0400*/  @P0 LDG.E.U16 R18, desc[UR4][R28.64] ;  /* 0x000000041c120981 */ /* 0x000ee2000c1e1500 */
[----:B-1----:R-:W-:-:S02]  /*0410*/  @P2 LEA R14, P3, R23, R10, 0x1 ;  /* 0x0000000a170e2211 */ /* 0x002fc400078608ff */
[----:B------:R-:W-:Y:S02]  /*0420*/  PRMT R26, RZ, 0x7610, R26 ;  /* 0x00007610ff1a7816 */ /* 0x000fe4000000001a */
[----:B------:R-:W4:Y:S01]  /*0430*/  @P4 LDG.E.U16 R22, desc[UR4][R24.64] ;  /* 0x0000000418164981 */ /* 0x000f22000c1e1500 */
[----:B------:R-:W-:-:S05]  /*0440*/  @P2 LEA.HI.X R15, R23, R11, R21, 0x1, P3 ;  /* 0x0000000b170f2211 */ /* 0x000fca00018f0c15 */
[----:B------:R1:W5:Y:S01]  /*0450*/  @P2 LDG.E.U16 R26, desc[UR4][R14.64] ;  /* 0x000000040e1a2981 */ /* 0x000362000c1e1500 */
[----:B------:R-:W-:Y:S01]  /*0460*/  IMAD.WIDE.U32 R8, R5, 0x4, R8 ;  /* 0x0000000405087825 */ /* 0x000fe200078e0008 */
[----:B-1----:R-:W-:-:S04]  /*0470*/  @P1 LEA R14, P5, R27, R12, 0x1 ;  /* 0x0000000c1b0e1211 */ /* 0x002fc800078a08ff */
[----:B------:R-:W-:Y:S01]  /*0480*/  @P1 LEA.HI.X R15, R27, R13, R19, 0x1, P5 ;  /* 0x0000000d1b0f1211 */ /* 0x000fe200028f0c13 */
[----:B--2---:R-:W-:-:S06]  /*0490*/  IMAD.U32 R16, R16, 0x10000, RZ ;  /* 0x0001000010107824 */ /* 0x004fcc00078e00ff */
[----:B------:R-:W0:Y:S01]  /*04a0*/  MUFU.LG2 R16, R16 ;  /* 0x0000001000107308 */ /* 0x000e220000000c00 */
[----:B---3--:R-:W-:Y:S02]  /*04b0*/  IMAD.U32 R18, R18, 0x10000, RZ ;  /* 0x0001000012127824 */ /* 0x008fe400078e00ff */
[----:B----4-:R-:W-:-:S05]  /*04c0*/  IMAD.U32 R28, R22, 0x10000, RZ ;  /* 0x00010000161c7824 */ /* 0x010fca00078e00ff */
[----:B------:R5:W1:Y:S08]  /*04d0*/  MUFU.LG2 R29, R18 ;  /* 0x00000012001d7308 */ /* 0x000a700000000c00 */
[----:B------:R-:W2:Y:S01]  /*04e0*/  MUFU.LG2 R28, R28 ;  /* 0x0000001c001c7308 */ /* 0x000ea20000000c00 */
[----:B-----5:R-:W-:Y:S02]  /*04f0*/  IMAD.U32 R18, R26, 0x10000, RZ ;  /* 0x000100001a127824 */ /* 0x020fe400078e00ff */
[----:B0-----:R-:W-:Y:S01]  /*0500*/  FMUL.FTZ R26, R0, R16 ;  /* 0x00000010001a7220 */ /* 0x001fe20000410000 */
[----:B------:R-:W-:-:S04]  /*0510*/  @P0 LEA R16, P3, R17, R12, 0x1 ;  /* 0x0000000c11100211 */ /* 0x000fc800078608ff */
[----:B------:R-:W-:Y:S01]  /*0520*/  @P0 LEA.HI.X R17, R17, R13, R20, 0x1, P3 ;  /* 0x0000000d11110211 */ /* 0x000fe200018f0c14 */
[----:B------:R0:W3:Y:S01]  /*0530*/  MUFU.LG2 R25, R18 ;  /* 0x0000001200197308 */ /* 0x0000e20000000c00 */
[----:B-1----:R-:W-:Y:S01]  /*0540*/  FMUL.FTZ R22, R0, R29 ;  /* 0x0000001d00167220 */ /* 0x002fe20000410000 */
[----:B------:R-:W-:-:S04]  /*0550*/  @P2 LEA R20, P3, R23, R12, 0x1 ;  /* 0x0000000c17142211 */ /* 0x000fc800078608ff */
[----:B------:R-:W-:Y:S02]  /*0560*/  @P2 LEA.HI.X R21, R23, R13, R21, 0x1, P3 ;  /* 0x0000000d17152211 */ /* 0x000fe400018f0c15 */
[----:B------:R-:W1:Y:S01]  /*0570*/  MUFU.EX2 R26, R26 ;  /* 0x0000001a001a7308 */ /* 0x000e620000000800 */
[----:B--2---:R-:W-:Y:S01]  /*0580*/  FMUL.FTZ R24, R0, R28 ;  /* 0x0000001c00187220 */ /* 0x004fe20000410000 */
[----:B0-----:R-:W-:-:S04]  /*0590*/  @P4 LEA R18, P5, R7, R12, 0x1 ;  /* 0x0000000c07124211 */ /* 0x001fc800078a08ff */
[----:B------:R-:W-:Y:S02]  /*05a0*/  @P4 LEA.HI.X R19, R7, R13, R6, 0x1, P5 ;  /* 0x0000000d07134211 */ /* 0x000fe400028f0c06 */
[----:B------:R-:W0:Y:S01]  /*05b0*/  MUFU.EX2 R22, R22 ;  /* 0x0000001600167308 */ /* 0x000e220000000800 */
[----:B---3--:R-:W-:-:S07]  /*05c0*/  FMUL.FTZ R25, R0, R25 ;  /* 0x0000001900197220 */ /* 0x008fce0000410000 */
[----:B------:R-:W2:Y:S01]  /*05d0*/  MUFU.EX2 R24, R24 ;  /* 0x0000001800187308 */ /* 0x000ea20000000800 */
[----:B-1----:R-:W-:-:S05]  /*05e0*/  F2FP.BF16.F32.PACK_AB R26, RZ, R26 ;  /* 0x0000001aff1a723e */ /* 0x002fca00000010ff */
[----:B------:R3:W-:Y:S01]  /*05f0*/  @P1 STG.E.U16 desc[UR4][R14.64], R26 ;  /* 0x0000001a0e001986 */ /* 0x0007e2000c101504 */
[----:B------:R-:W-:Y:S01]  /*0600*/  ISETP.LT.U32.AND P1, PT, R8, R2, PT ;  /* 0x000000020800720c */ /* 0x000fe20003f21070 */
[----:B------:R-:W1:Y:S01]  /*0610*/  MUFU.EX2 R25, R25 ;  /* 0x0000001900197308 */ /* 0x000e620000000800 */
[----:B0-----:R-:W-:Y:S02]  /*0620*/  F2FP.BF16.F32.PACK_AB R22, RZ, R22 ;  /* 0x00000016ff16723e */ /* 0x001fe400000010ff */
[----:B------:R-:W-:-:S03]  /*0630*/  ISETP.LT.AND.EX P1, PT, R9, R3, PT, P1 ;  /* 0x000000030900720c */ /* 0x000fc60003f21310 */
[----:B------:R3:W-:Y:S01]  /*0640*/  @P0 STG.E.U16 desc[UR4][R16.64], R22 ;  /* 0x0000001610000986 */ /* 0x0007e2000c101504 */
[----:B------:R-:W-:Y:S02]  /*0650*/  ISETP.GE.U32.AND P0, PT, R8, 0x10000, PT ;  /* 0x000100000800780c */ /* 0x000fe40003f06070 */
[----:B--2---:R-:W-:Y:S02]  /*0660*/  F2FP.BF16.F32.PACK_AB R24, RZ, R24 ;  /* 0x00000018ff18723e */ /* 0x004fe400000010ff */
[----:B------:R-:W-:-:S03]  /*0670*/  ISETP.GE.U32.AND.EX P0, PT, R9, RZ, PT, P0 ;  /* 0x000000ff0900720c */ /* 0x000fc60003f06100 */
[----:B------:R3:W-:Y:S01]  /*0680*/  @P4 STG.E.U16 desc[UR4][R18.64], R24 ;  /* 0x0000001812004986 */ /* 0x0007e2000c101504 */
[----:B-1----:R-:W-:-:S05]  /*0690*/  F2FP.BF16.F32.PACK_AB R25, RZ, R25 ;  /* 0x00000019ff19723e */ /* 0x002fca00000010ff */
[----:B------:R3:W-:Y:S04]  /*06a0*/  @P2 STG.E.U16 desc[UR4][R20.64], R25 ;  /* 0x0000001914002986 */ /* 0x0007e8000c101504 */
[----:B------:R-:W-:Y:S05]  /*06b0*/  @!P0 BRA P1, `(.L_x_241) ;  /* 0xfffffff800c48947 */ /* 0x000fea000083ffff */
[----:B------:R-:W-:Y:S05]  /*06c0*/  EXIT ;  /* 0x000000000000794d */ /* 0x000fea0003800000 */
.L_x_240:
        /* <DEDUP_REMOVED lines=8> */
.L_x_242:
[C---:B------:R-:W-:Y:S01]  /*0750*/  IMAD.SHL.U32 R15, R9.reuse, 0x8, RZ ;  /* 0x00000008090f7824 */ /* 0x040fe200078e00ff */
[----:B------:R-:W-:-:S04]  /*0760*/  SHF.L.U64.HI R7, R9, 0x3, R6 ;  /* 0x0000000309077819 */ /* 0x000fc80000010206 */
[----:B-1----:R-:W-:-:S05]  /*0770*/  IADD3 R4, P0, R10, R15, RZ ;  /* 0x0000000f0a047210 */ /* 0x002fca0007f1e0ff */
[----:B------:R-:W-:-:S06]  /*0780*/  IMAD.X R5, R11, 0x1, R7, P0 ;  /* 0x000000010b057824 */ /* 0x000fcc00000e0607 */
[----:B------:R-:W2:Y:S02]  /*0790*/  LDG.E.64 R4, desc[UR4][R4.64] ;  /* 0x0000000404047981 */ /* 0x000ea4000c1e1b00 */
[C---:B--2---:R-:W-:Y:S01]  /*07a0*/  PRMT R8, R4.reuse, 0x7632, R8 ;  /* 0x0000763204087816 */ /* 0x044fe20000000008 */
[----:B------:R-:W-:Y:S01]  /*07b0*/  IMAD.U32 R14, R4, 0x10000, RZ ;  /* 0x00010000040e7824 */ /* 0x000fe200078e00ff */
[----:B------:R-:W-:Y:S01]  /*07c0*/  IADD3 R4, P0, R12, R15, RZ ;  /* 0x0000000f0c047210 */ /* 0x000fe20007f1e0ff */
[C---:B------:R-:W-:Y:S02]  /*07d0*/  IMAD.U32 R18, R5.reuse, 0x10000, RZ ;  /* 0x0001000005127824 */ /* 0x040fe400078e00ff */
[----:B------:R-:W-:Y:S01]  /*07e0*/  IMAD.U32 R16, R8, 0x10000, RZ ;  /* 0x0001000008107824 */ /* 0x000fe200078e00ff */
[----:B------:R-:W-:Y:S01]  /*07f0*/  PRMT R8, R5, 0x7632, R8 ;  /* 0x0000763205087816 */ /* 0x000fe20000000008 */
[----:B------:R-:W0:Y:S01]  /*0800*/  MUFU.LG2 R17, R14 ;  /* 0x0000000e00117308 */ /* 0x000e220000000c00 */
[----:B------:R-:W-:Y:S01]  /*0810*/  IMAD.X R5, R13, 0x1, R7, P0 ;  /* 0x000000010d057824 */ /* 0x000fe200000e0607 */
[----:B------:R-:W-:-:S02]  /*0820*/  IADD3 R9, P0, R9, UR6, RZ ;  /* 0x0000000609097c10 */ /* 0x000fc4000ff1e0ff */
[----:B------:R-:W-:Y:S02]  /*0830*/  IMAD.U32 R20, R8, 0x10000, RZ ;  /* 0x0001000008147824 */ /* 0x000fe400078e00ff */
[C---:B------:R-:W-:Y:S01]  /*0840*/  ISETP.LT.U32.AND P1, PT, R9.reuse, 0x4000, PT ;  /* 0x000040000900780c */ /* 0x040fe20003f21070 */
[----:B------:R-:W-:Y:S01]  /*0850*/  IMAD.SHL.U32 R7, R9, 0x4, RZ ;  /* 0x0000000409077824 */ /* 0x000fe200078e00ff */
[----:B------:R-:W1:Y:S01]  /*0860*/  MUFU.LG2 R21, R18 ;  /* 0x0000001200157308 */ /* 0x000e620000000c00 */
[----:B------:R-:W-:-:S03]  /*0870*/  IMAD.X R6, RZ, RZ, R6, P0 ;  /* 0x000000ffff067224 */ /* 0x000fc600000e0606 */
[----:B------:R-:W-:Y:S02]  /*0880*/  ISETP.GE.U32.AND P0, PT, R7, R2, PT ;  /* 0x000000020700720c */ /* 0x000fe40003f06070 */
[----:B------:R-:W-:Y:S02]  /*0890*/  ISETP.LT.U32.AND.EX P1, PT, R6, RZ, PT, P1 ;  /* 0x000000ff0600720c */ /* 0x000fe40003f21110 */
[----:B------:R-:W2:Y:S01]  /*08a0*/  MUFU.LG2 R19, R16 ;  /* 0x0000001000137308 */ /* 0x000ea20000000c00 */
[----:B0-----:R-:W-:-:S07]  /*08b0*/  FMUL.FTZ R17, R0, R17 ;  /* 0x0000001100117220 */ /* 0x001fce0000410000 */
[----:B------:R-:W0:Y:S01]  /*08c0*/  MUFU.LG2 R23, R20 ;  /* 0x0000001400177308 */ /* 0x000e220000000c00 */
[----:B-1----:R-:W-:-:S07]  /*08d0*/  FMUL.FTZ R21, R0, R21 ;  /* 0x0000001500157220 */ /* 0x002fce0000410000 */
[----:B------:R-:W-:Y:S01]  /*08e0*/  MUFU.EX2 R17, R17 ;  /* 0x0000001100117308 */ /* 0x000fe20000000800 */
[----:B--2---:R-:W-:-:S07]  /*08f0*/  FMUL.FTZ R19, R0, R19 ;  /* 0x0000001300137220 */ /* 0x004fce0000410000 */
[----:B------:R-:W-:Y:S01]  /*0900*/  MUFU.EX2 R21, R21 ;  /* 0x0000001500157308 */ /* 0x000fe20000000800 */
[----:B0-----:R-:W-:-:S07]  /*0910*/  FMUL.FTZ R23, R0, R23 ;  /* 0x0000001700177220 */ /* 0x001fce0000410000 */
[----:B------:R-:W0:Y:S08]  /*0920*/  MUFU.EX2 R8, R19 ;  /* 0x0000001300087308 */ /* 0x000e300000000800 */
[----:B------:R-:W1:Y:S01]  /*0930*/  MUFU.EX2 R14, R23 ;  /* 0x00000017000e7308 */ /* 0x000e620000000800 */
[----:B0-----:R-:W-:Y:S02]  /*0940*/  F2FP.BF16.F32.PACK_AB R24, R8, R17 ;  /* 0x000000110818723e */ /* 0x001fe400000010ff */
[----:B------:R-:W-:-:S04]  /*0950*/  SHF.L.U64.HI R8, R9, 0x2, R6 ;  /* 0x0000000209087819 */ /* 0x000fc80000010206 */
[----:B------:R-:W-:Y:S02]  /*0960*/  ISETP.GE.AND.EX P0, PT, R8, R3, PT, P0 ;  /* 0x000000030800720c */ /* 0x000fe40003f06300 */
[----:B-1----:R-:W-:-:S05]  /*0970*/  F2FP.BF16.F32.PACK_AB R25, R14, R21 ;  /* 0x000000150e19723e */ /* 0x002fca00000010ff */
[----:B------:R1:W-:Y:S06]  /*0980*/  STG.E.64 desc[UR4][R4.64], R24 ;  /* 0x0000001804007986 */ /* 0x0003ec000c101b04 */
[----:B------:R-:W-:Y:S05]  /*0990*/  @!P0 BRA P1, `(.L_x_242) ;  /* 0xfffffffc006c8947 */ /* 0x000fea000083ffff */
[----:B------:R-:W-:Y:S05]  /*09a0*/  EXIT ;  /* 0x000000000000794d */ /* 0x000fea0003800000 */
.L_x_243:
        /* <DEDUP_REMOVED lines=13> */
.L_x_3986:


//--------------------- .text._ZN2at6native61_GLOBAL__N__44eb8e94_28_ForeachBinaryOpScalarList_cu_dda10a6925multi_tensor_apply_kernelINS1_28TensorListScalarListMetadataIfLi2EEENS1_25BinaryOpScalarListFunctorIN3c104HalfELi2ELi1ELi1EEEJNS1_13power_functorIfEEEEEvT_T0_DpT1_ --------------------------
	.section	.text._ZN2at6native61_GLOBAL__N__44eb8e94_28_ForeachBinaryOpScalarList_cu_dda10a6925multi_tensor_apply_kernelINS1_28TensorListScalarListMetadataIfLi2EEENS1_25BinaryOpScalarListFunctorIN3c104HalfELi2ELi1ELi1EEEJNS1_13power_functorIfEEEEEvT_T0_DpT1_,"ax",@progbits
	.align	128
.text._ZN2at6native61_GLOBAL__N__44eb8e94_28_ForeachBinaryOpScalarList_cu_dda10a6925multi_tensor_apply_kernelINS1_28TensorListScalarListMetadataIfLi2EEENS1_25BinaryOpScalarListFunctorIN3c104HalfELi2ELi1ELi1EEEJNS1_13power_functorIfEEEEEvT_T0_DpT1_:
        .type           _ZN2at6native61_GLOBAL__N__44eb8e94_28_ForeachBinaryOpScalarList_cu_dda10a6925multi_tensor_apply_kernelINS1_28TensorListScalarListMetadataIfLi2EEENS1_25BinaryOpScalarListFunctorIN3c104HalfELi2ELi1ELi1EEEJNS1_13power_functorIfEEEEEvT_T0_DpT1_,@function
        .size           _ZN2at6native61_GLOBAL__N__44eb8e94_28_ForeachBinaryOpScalarList_cu_dda10a6925multi_tensor_apply_kernelINS1_28TensorListScalarListMetadataIfLi2EEENS1_25BinaryOpScalarListFunctorIN3c104HalfELi2ELi1ELi1EEEJNS1_13power_functorIfEEEEEvT_T0_DpT1_,(.L_x_3987 - _ZN2at6native61_GLOBAL__N__44eb8e94_28_ForeachBinaryOpScalarList_cu_dda10a6925multi_tensor_apply_kernelINS1_28TensorListScalarListMetadataIfLi2EEENS1_25BinaryOpScalarListFunctorIN3c104HalfELi2ELi1ELi1EEEJNS1_13power_functorIfEEEEEvT_T0_DpT1_)
        .other          _ZN2at6native61_GLOBAL__N__44eb8e94_28_ForeachBinaryOpScalarList_cu_dda10a6925multi_tensor_apply_kernelINS1_28TensorListScalarListMetadataIfLi2EEENS1_25BinaryOpScalarListFunctorIN3c104HalfELi2ELi1ELi1EEEJNS1_13power_functorIfEEEEEvT_T0_DpT1_,@"STO_CUDA_ENTRY STV_DEFAULT"
_ZN2at6native61_GLOBAL__N__44eb8e94_28_ForeachBinaryOpScalarList_cu_dda10a6925multi_tensor_apply_kernelINS1_28TensorListScalarListMetadataIfLi2EEENS1_25BinaryOpScalarListFunctorIN3c104HalfELi2ELi1ELi1EEEJNS1_13power_functorIfEEEEEvT_T0_DpT1_:
        /* <DEDUP_REMOVED lines=29> */
.L_x_245:
        /* <DEDUP_REMOVED lines=44> */
[----:B--2---:R-:W-:-:S06]  /*0490*/  HADD2.F32 R16, -RZ, R16.H0_H0 ;  /* 0x20000010ff107230 */ /* 0x004fcc0000004100 */
[----:B------:R-:W0:Y:S01]  /*04a0*/  MUFU.LG2 R16, R16 ;  /* 0x0000001000107308 */ /* 0x000e220000000c00 */
[----:B---3--:R-:W-:Y:S02]  /*04b0*/  HADD2.F32 R18, -RZ, R18.H0_H0 ;  /* 0x20000012ff127230 */ /* 0x008fe40000004100 */
[----:B----4-:R-:W-:-:S05]  /*04c0*/  HADD2.F32 R28, -RZ, R22.H0_H0 ;  /* 0x20000016ff1c7230 */ /* 0x010fca0000004100 */
[----:B------:R5:W1:Y:S08]  /*04d0*/  MUFU.LG2 R29, R18 ;  /* 0x00000012001d7308 */ /* 0x000a700000000c00 */
[----:B------:R-:W2:Y:S01]  /*04e0*/  MUFU.LG2 R28, R28 ;  /* 0x0000001c001c7308 */ /* 0x000ea20000000c00 */
[----:B-----5:R-:W-:Y:S02]  /*04f0*/  HADD2.F32 R18, -RZ, R26.H0_H0 ;  /* 0x2000001aff127230 */ /* 0x020fe40000004100 */
        /* <DEDUP_REMOVED lines=14> */
[----:B-1----:R-:W-:-:S05]  /*05e0*/  F2FP.F16.F32.PACK_AB R26, RZ, R26 ;  /* 0x0000001aff1a723e */ /* 0x002fca00000000ff */
[----:B------:R3:W-:Y:S01]  /*05f0*/  @P1 STG.E.U16 desc[UR4][R14.64], R26 ;  /* 0x0000001a0e001986 */ /* 0x0007e2000c101504 */
[----:B------:R-:W-:Y:S01]  /*0600*/  ISETP.LT.U32.AND P1, PT, R8, R2, PT ;  /* 0x000000020800720c */ /* 0x000fe20003f21070 */
[----:B------:R-:W1:Y:S01]  /*0610*/  MUFU.EX2 R25, R25 ;  /* 0x0000001900197308 */ /* 0x000e620000000800 */
[----:B0-----:R-:W-:Y:S02]  /*0620*/  F2FP.F16.F32.PACK_AB R22, RZ, R22 ;  /* 0x00000016ff16723e */ /* 0x001fe400000000ff */
[----:B------:R-:W-:-:S03]  /*0630*/  ISETP.LT.AND.EX P1, PT, R9, R3, PT, P1 ;  /* 0x000000030900720c */ /* 0x000fc60003f21310 */
[----:B------:R3:W-:Y:S01]  /*0640*/  @P0 STG.E.U16 desc[UR4][R16.64], R22 ;  /* 0x0000001610000986 */ /* 0x0007e2000c101504 */
[----:B------:R-:W-:Y:S02]  /*0650*/  ISETP.GE.U32.AND P0, PT, R8, 0x10000, PT ;  /* 0x000100000800780c */ /* 0x000fe40003f06070 */
[----:B--2---:R-:W-:Y:S02]  /*0660*/  F2FP.F16.F32.PACK_AB R24, RZ, R24 ;  /* 0x00000018ff18723e */ /* 0x004fe400000000ff */
[----:B------:R-:W-:-:S03]  /*0670*/  ISETP.GE.U32.AND.EX P0, PT, R9, RZ, PT, P0 ;  /* 0x000000ff0900720c */ /* 0x000fc60003f06100 */
[----:B------:R3:W-:Y:S01]  /*0680*/  @P4 STG.E.U16 desc[UR4][R18.64], R24 ;  /* 0x0000001812004986 */ /* 0x0007e2000c101504 */
[----:B-1----:R-:W-:-:S05]  /*0690*/  F2FP.F16.F32.PACK_AB R25, RZ, R25 ;  /* 0x00000019ff19723e */ /* 0x002fca00000000ff */
[----:B------:R3:W-:Y:S04]  /*06a0*/  @P2 STG.E.U16 desc[UR4][R20.64], R25 ;  /* 0x0000001914002986 */ /* 0x0007e8000c101504 */
[----:B------:R-:W-:Y:S05]  /*06b0*/  @!P0 BRA P1, `(.L_x_245) ;  /* 0xfffffff800c48947 */ /* 0x000fea000083ffff */
[----:B------:R-:W-:Y:S05]  /*06c0*/  EXIT ;  /* 0x000000000000794d */ /* 0x000fea0003800000 */
.L_x_244:
        /* <DEDUP_REMOVED lines=8> */
.L_x_246:
        /* <DEDUP_REMOVED lines=8> */
[----:B------:R-:W0:Y:S01]  /*07d0*/  MUFU.LG2 R17, R8 ;  /* 0x0000000800117308 */ /* 0x000e220000000c00 */
[----:B------:R-:W-:Y:S01]  /*07e0*/  HADD2.F32 R20, -RZ, R5.H1_H1 ;  /* 0x30000005ff147230 */ /* 0x000fe20000004100 */
[----:B------:R-:W-:-:S05]  /*07f0*/  IADD3 R4, P0, R12, R15, RZ ;  /* 0x0000000f0c047210 */ /* 0x000fca0007f1e0ff */
[----:B------:R-:W-:Y:S01]  /*0800*/  IMAD.X R5, R13, 0x1, R7, P0 ;  /* 0x000000010d057824 */ /* 0x000fe200000e0607 */
[----:B------:R-:W1:Y:S01]  /*0810*/  MUFU.LG2 R21, R18 ;  /* 0x0000001200157308 */ /* 0x000e620000000c00 */
[----:B------:R-:W-:-:S04]  /*0820*/  IADD3 R9, P0, R9, UR6, RZ ;  /* 0x0000000609097c10 */ /* 0x000fc8000ff1e0ff */
[C---:B------:R-:W-:Y:S01]  /*0830*/  ISETP.LT.U32.AND P1, PT, R9.reuse, 0x4000, PT ;  /* 0x000040000900780c */ /* 0x040fe20003f21070 */
[----:B------:R-:W-:Y:S02]  /*0840*/  IMAD.SHL.U32 R7, R9, 0x4, RZ ;  /* 0x0000000409077824 */ /* 0x000fe400078e00ff */
[----:B------:R-:W2:Y:S01]  /*0850*/  MUFU.LG2 R19, R14 ;  /* 0x0000000e00137308 */ /* 0x000ea20000000c00 */
[----:B0-----:R-:W-:Y:S01]  /*0860*/  FMUL.FTZ R17, R0, R17 ;  /* 0x0000001100117220 */ /* 0x001fe20000410000 */
[----:B------:R-:W-:Y:S01]  /*0870*/  IMAD.X R6, RZ, RZ, R6, P0 ;  /* 0x000000ffff067224 */ /* 0x000fe200000e0606 */
[----:B------:R-:W-:-:S04]  /*0880*/  ISETP.GE.U32.AND P0, PT, R7, R2, PT ;  /* 0x000000020700720c */ /* 0x000fc80003f06070 */
[----:B------:R-:W-:Y:S01]  /*0890*/  ISETP.LT.U32.AND.EX P1, PT, R6, RZ, PT, P1 ;  /* 0x000000ff0600720c */ /* 0x000fe20003f21110 */
[----:B------:R-:W0:Y:S01]  /*08a0*/  MUFU.LG2 R23, R20 ;  /* 0x0000001400177308 */ /* 0x000e220000000c00 */
[----:B-1----:R-:W-:-:S07]  /*08b0*/  FMUL.FTZ R21, R0, R21 ;  /* 0x0000001500157220 */ /* 0x002fce0000410000 */
[----:B------:R-:W-:Y:S01]  /*08c0*/  MUFU.EX2 R17, R17 ;  /* 0x0000001100117308 */ /* 0x000fe20000000800 */
[----:B--2---:R-:W-:-:S07]  /*08d0*/  FMUL.FTZ R19, R0, R19 ;  /* 0x0000001300137220 */ /* 0x004fce0000410000 */
[----:B------:R-:W1:Y:S01]  /*08e0*/  MUFU.EX2 R16, R19 ;  /* 0x0000001300107308 */ /* 0x000e620000000800 */
[----:B0-----:R-:W-:-:S07]  /*08f0*/  FMUL.FTZ R23, R0, R23 ;  /* 0x0000001700177220 */ /* 0x001fce0000410000 */
[----:B------:R-:W-:Y:S08]  /*0900*/  MUFU.EX2 R21, R21 ;  /* 0x0000001500157308 */ /* 0x000ff00000000800 */
[----:B------:R-:W0:Y:S01]  /*0910*/  MUFU.EX2 R8, R23 ;  /* 0x0000001700087308 */ /* 0x000e220000000800 */
[----:B-1----:R-:W-:Y:S02]  /*0920*/  F2FP.F16.F32.PACK_AB R14, R16, R17 ;  /* 0x00000011100e723e */ /* 0x002fe400000000ff */
[----:B0-----:R-:W-:-:S02]  /*0930*/  F2FP.F16.F32.PACK_AB R15, R8, R21 ;  /* 0x00000015080f723e */ /* 0x001fc400000000ff */
[----:B------:R-:W-:-:S03]  /*0940*/  SHF.L.U64.HI R8, R9, 0x2, R6 ;  /* 0x0000000209087819 */ /* 0x000fc60000010206 */
[----:B------:R1:W-:Y:S01]  /*0950*/  STG.E.64 desc[UR4][R4.64], R14 ;  /* 0x0000000e04007986 */ /* 0x0003e2000c101b04 */
[----:B------:R-:W-:-:S13]  /*0960*/  ISETP.GE.AND.EX P0, PT, R8, R3, PT, P0 ;  /* 0x000000030800720c */ /* 0x000fda0003f06300 */
[----:B-1----:R-:W-:Y:S05]  /*0970*/  @!P0 BRA P1, `(.L_x_246) ;  /* 0xfffffffc00748947 */ /* 0x002fea000083ffff */
[----:B------:R-:W-:Y:S05]  /*0980*/  EXIT ;  /* 0x000000000000794d */ /* 0x000fea0003800000 */
.L_x_247:
        /* <DEDUP_REMOVED lines=15> */
.L_x_3987:


//--------------------- .text._ZN2at6native61_GLOBAL__N__44eb8e94_28_ForeachBinaryOpScalarList_cu_dda10a6925multi_tensor_apply_kernelINS1_28TensorListScalarListMetadataIN3c107complexIfEELi2EEENS1_25BinaryOpScalarListFunctorIS6_Li2ELi1ELi1EEEJNS1_13power_functorIS6_EEEEEvT_T0_DpT1_ --------------------------
	.section	.text._ZN2at6native61_GLOBAL__N__44eb8e94_28_ForeachBinaryOpScalarList_cu_dda10a6925multi_tensor_apply_kernelINS1_28TensorListScalarListMetadataIN3c107complexIfEELi2EEENS1_25BinaryOpScalarListFunctorIS6_Li2ELi1ELi1EEEJNS1_13power_functorIS6_EEEEEvT_T0_DpT1_,"ax",@progbits
	.align	128
.text._ZN2at6native61_GLOBAL__N__44eb8e94_28_ForeachBinaryOpScalarList_cu_dda10a6925multi_tensor_apply_kernelINS1_28TensorListScalarListMetadataIN3c107complexIfEELi2EEENS1_25BinaryOpScalarListFunctorIS6_Li2ELi1ELi1EEEJNS1_13power_functorIS6_EEEEEvT_T0_DpT1_:
        .type           _ZN2at6native61_GLOBAL__N__44eb8e94_28_ForeachBinaryOpScalarList_cu_dda10a6925multi_tensor_apply_kernelINS1_28TensorListScalarListMetadataIN3c107complexIfEELi2EEENS1_25BinaryOpScalarListFunctorIS6_Li2ELi1ELi1EEEJNS1_13power_functorIS6_EEEEEvT_T0_DpT1_,@function
        .size           _ZN2at6native61_GLOBAL__N__44eb8e94_28_ForeachBinaryOpScalarList_cu_dda10a6925multi_tensor_apply_kernelINS1_28TensorListScalarListMetadataIN3c107complexIfEELi2EEENS1_25BinaryOpScalarListFunctorIS6_Li2ELi1ELi1EEEJNS1_13power_functorIS6_EEEEEvT_T0_DpT1_,(.L_x_3988 - _ZN2at6native61_GLOBAL__N__44eb8e94_28_ForeachBinaryOpScalarList_cu_dda10a6925multi_tensor_apply_kernelINS1_28TensorListScalarListMetadataIN3c107complexIfEELi2EEENS1_25BinaryOpScalarListFunctorIS6_Li2ELi1ELi1EEEJNS1_13power_functorIS6_EEEEEvT_T0_DpT1_)
        .other          _ZN2at6native61_GLOBAL__N__44eb8e94_28_ForeachBinaryOpScalarList_cu_dda10a6925multi_tensor_apply_kernelINS1_28TensorListScalarListMetadataIN3c107complexIfEELi2EEENS1_25BinaryOpScalarListFunctorIS6_Li2ELi1ELi1EEEJNS1_13power_functorIS6_EEEEEvT_T0_DpT1_,@"STO_CUDA_ENTRY STV_DEFAULT"
_ZN2at6native61_GLOBAL__N__44eb8e94_28_ForeachBinaryOpScalarList_cu_dda10a6925multi_tensor_apply_kernelINS1_28TensorListScalarListMetadataIN3c107complexIfEELi2EEENS1_25BinaryOpScalarListFunctorIS6_Li2ELi1ELi1EEEJNS1_13power_functorIS6_EEEEEvT_T0_DpT1_:
        /* <DEDUP_REMOVED lines=16> */
[----:B------:R-:W-:Y:S02]  /*0100*/  ULOP3.LUT UR4, UR8, 0x1f, UR6, 0xc8, !UPT ;  /* 0x0000001f08047892 */ /* 0x000fe4000f8ec806 */
[----:B------:R-:W-:Y:S02]  /*0110*/  UIADD3.X UR10, ~UR5, UR11, URZ, UP1, !UPT ;  /* 0x0000000b050a7290 */ /* 0x000fe40008ffe53f */
[----:B------:R-:W-:-:S04]  /*0120*/  ULOP3.LUT UP0, URZ, UR4, 0x3, UR16, 0xf8, !UPT ;  /* 0x00000003043f7892 */ /* 0x000fc8000f80f810 */
        /* <DEDUP_REMOVED lines=11> */
.L_x_497:
[----:B0-----:R-:W-:Y:S02]  /*01e0*/  IADD3 R0, P0, R25, UR4, RZ ;  /* 0x0000000419007c10 */ /* 0x001fe4000ff1e0ff */
[----:B--2---:R-:W-:Y:S02]  /*01f0*/  CS2R R12, SRZ ;  /* 0x00000000000c7805 */ /* 0x004fe4000001ff00 */
[----:B------:R-:W-:Y:S02]  /*0200*/  MOV R19, UR11 ;  /* 0x0000000b00137c02 */ /* 0x000fe40008000f00 */
[C---:B------:R-:W-:Y:S02]  /*0210*/  ISETP.GE.U32.AND P3, PT, R0.reuse, 0x10000, PT ;  /* 0x000100000000780c */ /* 0x040fe40003f66070 */
[----:B------:R-:W-:Y:S02]  /*0220*/  IADD3.X R5, RZ, UR5, RZ, P0, !PT ;  /* 0x00000005ff057c10 */ /* 0x000fe400087fe4ff */
[----:B------:R-:W-:-:S02]  /*0230*/  ISETP.LT.U32.AND P0, PT, R0, UR16, PT ;  /* 0x0000001000007c0c */ /* 0x000fc4000bf01070 */
[C---:B------:R-:W-:Y:S02]  /*0240*/  ISETP.GE.U32.AND.EX P3, PT, R5.reuse, RZ, PT, P3 ;  /* 0x000000ff0500720c */ /* 0x040fe40003f66130 */
[----:B------:R-:W-:Y:S02]  /*0250*/  IADD3 R24, P5, R0, UR11, RZ ;  /* 0x0000000b00187c10 */ /* 0x000fe4000ffbe0ff */
[----:B------:R-:W-:Y:S02]  /*0260*/  ISETP.LT.AND.EX P3, PT, R5, UR10, !P3, P0 ;  /* 0x0000000a05007c0c */ /* 0x000fe4000df61300 */
[----:B------:R-:W-:Y:S02]  /*0270*/  LEA R19, R19, R19, 0x1 ;  /* 0x0000001313137211 */ /* 0x000fe400078e08ff */
[----:B------:R-:W-:Y:S02]  /*0280*/  MOV R3, UR11 ;  /* 0x0000000b00037c02 */ /* 0x000fe40008000f00 */
[----:B------:R-:W-:-:S02]  /*0290*/  ISETP.GE.U32.AND P4, PT, R24, 0x10000, PT ;  /* 0x000100001800780c */ /* 0x000fc40003f86070 */
[-C--:B------:R-:W-:Y:S02]  /*02a0*/  IADD3 R19, P0, R19, R0.reuse, RZ ;  /* 0x0000000013137210 */ /* 0x080fe40007f1e0ff */
[----:B------:R-:W-:Y:S02]  /*02b0*/  IADD3.X R23, RZ, R5, RZ, P5, !PT ;  /* 0x00000005ff177210 */ /* 0x000fe40002ffe4ff */
[----:B------:R-:W-:Y:S02]  /*02c0*/  LEA R20, P6, R3, R0, 0x1 ;  /* 0x0000000003147211 */ /* 0x000fe400078c08ff */
[----:B------:R-:W-:Y:S02]  /*02d0*/  @P3 LEA R2, P1, R0, UR6, 0x3 ;  /* 0x0000000600023c11 */ /* 0x000fe4000f8218ff */
[----:B------:R-:W-:Y:S02]  /*02e0*/  ISETP.LT.U32.AND P2, PT, R24, UR16, PT ;  /* 0x0000001018007c0c */ /* 0x000fe4000bf41070 */
[----:B------:R-:W-:-:S02]  /*02f0*/  @P3 LEA.HI.X R3, R0, UR7, R5, 0x3, P1 ;  /* 0x0000000700033c11 */ /* 0x000fc400088f1c05 */
[----:B------:R-:W-:Y:S02]  /*0300*/  ISETP.GE.U32.AND.EX P4, PT, R23, RZ, PT, P4 ;  /* 0x000000ff1700720c */ /* 0x000fe40003f86140 */
[-C--:B------:R-:W-:Y:S01]  /*0310*/  IADD3.X R22, RZ, R5.reuse, RZ, P0, !PT ;  /* 0x00000005ff167210 */ /* 0x080fe200007fe4ff */
[----:B------:R-:W2:Y:S01]  /*0320*/  @P3 LDG.E.64 R12, desc[UR14][R2.64] ;  /* 0x0000000e020c3981 */ /* 0x000ea2000c1e1b00 */
[----:B------:R-:W-:Y:S02]  /*0330*/  ISETP.GE.U32.AND P1, PT, R20, 0x10000, PT ;  /* 0x000100001400780c */ /* 0x000fe40003f26070 */
[----:B------:R-:W-:Y:S02]  /*0340*/  IADD3.X R21, RZ, R5, RZ, P6, !PT ;  /* 0x00000005ff157210 */ /* 0x000fe400037fe4ff */
[----:B------:R-:W-:Y:S02]  /*0350*/  ISETP.GE.U32.AND P0, PT, R19, 0x10000, PT ;  /* 0x000100001300780c */ /* 0x000fe40003f06070 */
[----:B------:R-:W-:-:S02]  /*0360*/  ISETP.LT.AND.EX P2, PT, R23, UR10, !P4, P2 ;  /* 0x0000000a17007c0c */ /* 0x000fc4000e741320 */
[----:B------:R-:W-:Y:S02]  /*0370*/  ISETP.LT.U32.AND P5, PT, R20, UR16, PT ;  /* 0x0000001014007c0c */ /* 0x000fe4000bfa1070 */
[----:B------:R-:W-:Y:S02]  /*0380*/  ISETP.GE.U32.AND.EX P1, PT, R21, RZ, PT, P1 ;  /* 0x000000ff1500720c */ /* 0x000fe40003f26110 */
[----:B------:R-:W-:Y:S02]  /*0390*/  ISETP.LT.U32.AND P4, PT, R19, UR16, PT ;  /* 0x0000001013007c0c */ /* 0x000fe4000bf81070 */
[C---:B------:R-:W-:Y:S02]  /*03a0*/  ISETP.GE.U32.AND.EX P0, PT, R22.reuse, RZ, PT, P0 ;  /* 0x000000ff1600720c */ /* 0x040fe40003f06100 */
[----:B------:R-:W-:Y:S02]  /*03b0*/  ISETP.LT.AND.EX P5, PT, R21, UR10, !P1, P5 ;  /* 0x0000000a15007c0c */ /* 0x000fe4000cfa1350 */
[----:B------:R-:W-:-:S02]  /*03c0*/  ISETP.LT.AND.EX P4, PT, R22, UR10, !P0, P4 ;  /* 0x0000000a16007c0c */ /* 0x000fc4000c781340 */
[C---:B------:R-:W-:Y:S02]  /*03d0*/  @P2 LEA R4, P0, R24.reuse, UR6, 0x3 ;  /* 0x0000000618042c11 */ /* 0x040fe4000f8018ff */
[----:B------:R-:W-:Y:S02]  /*03e0*/  CS2R R14, SRZ ;  /* 0x00000000000e7805 */ /* 0x000fe4000001ff00 */
[----:B------:R-:W-:Y:S02]  /*03f0*/  CS2R R8, SRZ ;  /* 0x0000000000087805 */ /* 0x000fe4000001ff00 */
[----:B------:R-:W-:Y:S02]  /*0400*/  CS2R R10, SRZ ;  /* 0x00000000000a7805 */ /* 0x000fe4000001ff00 */
[----:B------:R-:W-:Y:S01]  /*0410*/  @P2 LEA.HI.X R5, R24, UR7, R23, 0x3, P0 ;  /* 0x0000000718052c11 */ /* 0x000fe200080f1c17 */
[----:B------:R-:W-:Y:S01]  /*0420*/  BSSY B2, `(.L_x_249) ;  /* 0x0000288000027945 */ /* 0x000fe20003800000 */
[----:B------:R-:W-:-:S02]  /*0430*/  P2R R26, PR, RZ, 0x4 ;  /* 0x00000004ff1a7803 */ /* 0x000fc40000000000 */
[C---:B------:R-:W-:Y:S01]  /*0440*/  @P5 LEA R6, P1, R20.reuse, UR6, 0x3 ;  /* 0x0000000614065c11 */ /* 0x040fe2000f8218ff */
[----:B------:R0:W5:Y:S01]  /*0450*/  @P2 LDG.E.64 R14, desc[UR14][R4.64] ;  /* 0x0000000e040e2981 */ /* 0x000162000c1e1b00 */
[C---:B------:R-:W-:Y:S02]  /*0460*/  @P4 LEA R16, P0, R19.reuse, UR6, 0x3 ;  /* 0x0000000613104c11 */ /* 0x040fe4000f8018ff */
[----:B------:R-:W-:Y:S02]  /*0470*/  @P5 LEA.HI.X R7, R20, UR7, R21, 0x3, P1 ;  /* 0x0000000714075c11 */ /* 0x000fe400088f1c15 */
[----:B------:R-:W-:-:S03]  /*0480*/  @P4 LEA.HI.X R17, R19, UR7, R22, 0x3, P0 ;  /* 0x0000000713114c11 */ /* 0x000fc600080f1c16 */
[----:B------:R0:W5:Y:S04]  /*0490*/  @P5 LDG.E.64 R8, desc[UR14][R6.64] ;  /* 0x0000000e06085981 */ /* 0x000168000c1e1b00 */
[----:B------:R0:W5:Y:S01]  /*04a0*/  @P4 LDG.E.64 R10, desc[UR14][R16.64] ;  /* 0x0000000e100a4981 */ /* 0x000162000c1e1b00 */
[C---:B--2---:R-:W-:Y:S01]  /*04b0*/  FSETP.NAN.FTZ.AND P0, PT, R12.reuse, R13, PT ;  /* 0x0000000d0c00720b */ /* 0x044fe20003f18000 */
[----:B------:R-:W-:-:S12]  /*04c0*/  FADD.FTZ R28, |R12|, -RZ ;  /* 0x800000ff0c1c7221 */ /* 0x000fd80000010200 */
[----:B0-----:R-:W-:Y:S05]  /*04d0*/  @P0 BRA `(.L_x_250) ;  /* 0x0000002000f80947 */ /* 0x001fea0003800000 */
[----:B------:R-:W-:Y:S01]  /*04e0*/  FADD.FTZ R27, |R13|, -RZ ;  /* 0x800000ff0d1b7221 */ /* 0x000fe20000010200 */
[----:B------:R-:W-:-:S04]  /*04f0*/  FSETP.GEU.FTZ.AND P2, PT, |R12|, |R13|, PT ;  /* 0x4000000d0c00720b */ /* 0x000fc80003f5e200 */
[----:B------:R-:W-:Y:S02]  /*0500*/  FSEL R29, R28, R27, !P2 ;  /* 0x0000001b1c1d7208 */ /* 0x000fe40005000000 */
[----:B------:R-:W-:Y:S02]  /*0510*/  FSEL R30, R27, R28, !P2 ;  /* 0x0000001c1b1e7208 */ /* 0x000fe40005000000 */
[----:B------:R-:W-:-:S13]  /*0520*/  FSETP.GT.FTZ.AND P0, PT, R29, 9.99999979021476795361e+33, PT ;  /* 0x77f684df1d00780b */ /* 0x000fda0003f14000 */
[----:B------:R-:W-:Y:S05]  /*0530*/  @P0 BRA `(.L_x_251) ;  /* 0x0000001c00cc0947 */ /* 0x000fea0003800000 */
[----:B------:R-:W-:-:S13]  /*0540*/  FSETP.NEU.FTZ.AND P0, PT, R30, 1, PT ;  /* 0x3f8000001e00780b */ /* 0x000fda0003f1d000 */
[----:B------:R-:W-:Y:S05]  /*0550*/  @!P0 BRA `(.L_x_252) ;  /* 0x0000001400c08947 */ /* 0x000fea0003800000 */
[C---:B------:R-:W-:Y:S02]  /*0560*/  FSETP.GEU.FTZ.AND P0, PT, R30.reuse, 9.9999999747524270788e-07, PT ;  /* 0x358637bd1e00780b */ /* 0x040fe40003f1e000 */
[----:B------:R-:W-:Y:S02]  /*0570*/  FSETP.GEU.FTZ.AND P1, PT, R29, 9.9999999747524270788e-07, PT ;  /* 0x358637bd1d00780b */ /* 0x000fe40003f3e000 */
[----:B------:R-:W-:-:S04]  /*0580*/  FSETP.GT.FTZ.AND P6, PT, R30, 1000000, PT ;  /* 0x497424001e00780b */ /* 0x000fc80003fd4000 */
[----:B------:R-:W-:Y:S02]  /*0590*/  PLOP3.LUT P0, PT, P6, P0, P1, 0xf7, 0x0 ;  /* 0x000000000000781c */ /* 0x000fe40003701e17 */
[----:B------:R-:W-:-:S04]  /*05a0*/  FSETP.GT.FTZ.AND P1, PT, R29, 1000000, PT ;  /* 0x497424001d00780b */ /* 0x000fc80003f34000 */
[----:B------:R-:W-:-:S13]  /*05b0*/  PLOP3.LUT P0, PT, P1, P0, PT, 0xa8, 0x0 ;  /* 0x000000000000781c */ /* 0x000fda0000f01570 */
[----:B------:R-:W-:Y:S05]  /*05c0*/  @P0 BRA `(.L_x_253) ;  /* 0x0000001000a40947 */ /* 0x000fea0003800000 */
[----:B------:R-:W-:-:S13]  /*05d0*/  FSETP.GE.FTZ.AND P0, PT, R30, 1, PT ;  /* 0x3f8000001e00780b */ /* 0x000fda0003f16000 */
[----:B------:R-:W-:Y:S05]  /*05e0*/  @!P0 BRA `(.L_x_254) ;  /* 0x0000000400508947 */ /* 0x000fea0003800000 */
[C---:B------:R-:W-:Y:S01]  /*05f0*/  FADD.FTZ R0, R30.reuse, -1 ;  /* 0xbf8000001e007421 */ /* 0x040fe20000010000 */
[----:B------:R-:W-:Y:S01]  /*0600*/  FADD.FTZ R3, R30, 1 ;  /* 0x3f8000001e037421 */ /* 0x000fe20000010000 */
[----:B------:R-:W-:Y:S01]  /*0610*/  HFMA2.MMA R5, -RZ, RZ, 1.625, 0 ;  /* 0x3e800000ff057435 */ /* 0x000fe200000001ff */
[----:B------:R-:W-:Y:S01]  /*0620*/  MOV R7, 0x3d39bf78 ;  /* 0x3d39bf7800077802 */ /* 0x000fe20000000f00 */
[----:B------:R-:W-:Y:S01]  /*0630*/  FCHK P0, R29, R30 ;  /* 0x0000001e1d007302 */ /* 0x000fe20000000000 */
[----:B------:R-:W-:Y:S01]  /*0640*/  FMUL.FTZ R0, R0, R3 ;  /* 0x0000000300007220 */ /* 0x000fe20000410000 */
[----:B------:R-:W-:Y:S03]  /*0650*/  BSSY B0, `(.L_x_255) ;  /* 0x0000022000007945 */ /* 0x000fe60003800000 */
[----:B------:R-:W-:-:S04]  /*0660*/  FFMA.FTZ R0, R29, R29, R0 ;  /* 0x0000001d1d007223 */ /* 0x000fc80000010000 */
[C---:B------:R-:W-:Y:S01]  /*0670*/  FADD.FTZ.RZ R2, R0.reuse, 1 ;  /* 0x3f80000000027421 */ /* 0x040fe2000001c000 */
[----:B------:R-:W-:-:S04]  /*0680*/  ISETP.GE.U32.AND P1, PT, R0, 0x7f800000, PT ;  /* 0x7f8000000000780c */ /* 0x000fc80003f26070 */
[----:B------:R-:W-:-:S04]  /*0690*/  IADD3 R2, R2, -0x3f400000, RZ ;  /* 0xc0c0000002027810 */ /* 0x000fc80007ffe0ff */
[----:B------:R-:W-:-:S04]  /*06a0*/  LOP3.LUT R3, R2, 0xff800000, RZ, 0xc0, !PT ;  /* 0xff80000002037812 */ /* 0x000fc800078ec0ff */
[----:B------:R-:W-:Y:S02]  /*06b0*/  IADD3 R4, -R3, 0x40800000, RZ ;  /* 0x4080000003047810 */ /* 0x000fe40007ffe1ff */
[-C--:B------:R-:W-:Y:S02]  /*06c0*/  IADD3 R2, R0, -R3.reuse, RZ ;  /* 0x8000000300027210 */ /* 0x080fe40007ffe0ff */
[----:B------:R-:W-:Y:S01]  /*06d0*/  I2FP.F32.S32 R3, R3 ;  /* 0x0000000300037245 */ /* 0x000fe20000201400 */
[----:B------:R-:W-:-:S04]  /*06e0*/  FFMA.FTZ R5, R4, R5, -1 ;  /* 0xbf80000004057423 */ /* 0x000fc80000010005 */
[----:B------:R-:W-:Y:S01]  /*06f0*/  FADD.FTZ R2, R2, R5 ;  /* 0x0000000502027221 */ /* 0x000fe20000010000 */
[----:B------:R-:W-:-:S03]  /*0700*/  FMUL.FTZ R3, R3, 1.1920928955078125e-07 ;  /* 0x3400000003037820 */ /* 0x000fc60000410000 */
[C---:B------:R-:W-:Y:S02]  /*0710*/  FFMA.FTZ R5, R2.reuse, -R7, 0.10546888411045074463 ;  /* 0x3dd8001202057423 */ /* 0x040fe40000010807 */
[----:B------:R-:W0:Y:S02]  /*0720*/  MUFU.RCP R7, R30 ;  /* 0x0000001e00077308 */ /* 0x000e240000001000 */
[----:B------:R-:W-:-:S04]  /*0730*/  FFMA.FTZ R5, R2, R5, -0.13229703903198242188 ;  /* 0xbe0778e002057423 */ /* 0x000fc80000010005 */
[----:B------:R-:W-:-:S04]  /*0740*/  FFMA.FTZ R5, R2, R5, 0.14491446316242218018 ;  /* 0x3e14647502057423 */ /* 0x000fc80000010005 */
[----:B------:R-:W-:-:S04]  /*0750*/  FFMA.FTZ R5, R2, R5, -0.16641564667224884033 ;  /* 0xbe2a68dd02057423 */ /* 0x000fc80000010005 */
[----:B------:R-:W-:Y:S01]  /*0760*/  FFMA.FTZ R5, R2, R5, 0.19988867640495300293 ;  /* 0x3e4caf9e02057423 */ /* 0x000fe20000010005 */
[----:B0-----:R-:W-:-:S03]  /*0770*/  FFMA R4, -R30, R7, 1 ;  /* 0x3f8000001e047423 */ /* 0x001fc60000000107 */
[----:B------:R-:W-:Y:S01]  /*0780*/  FFMA.FTZ R5, R2, R5, -0.25000196695327758789 ;  /* 0xbe80004202057423 */ /* 0x000fe20000010005 */
[----:B------:R-:W-:-:S03]  /*0790*/  FFMA R4, R7, R4, R7 ;  /* 0x0000000407047223 */ /* 0x000fc60000000007 */
[----:B------:R-:W-:-:S04]  /*07a0*/  FFMA.FTZ R5, R2, R5, 0.33333510160446166992 ;  /* 0x3eaaaae602057423 */ /* 0x000fc80000010005 */
[----:B------:R-:W-:-:S04]  /*07b0*/  FFMA.FTZ R5, R2, R5, -0.5 ;  /* 0xbf00000002057423 */ /* 0x000fc80000010005 */
[----:B------:R-:W-:-:S04]  /*07c0*/  FMUL.FTZ R5, R2, R5 ;  /* 0x0000000502057220 */ /* 0x000fc80000410000 */
[----:B------:R-:W-:Y:S01]  /*07d0*/  FFMA.FTZ R2, R2, R5, R2 ;  /* 0x0000000502027223 */ /* 0x000fe20000010002 */
[----:B------:R-:W-:-:S03]  /*07e0*/  FFMA R5, R29, R4, RZ ;  /* 0x000000041d057223 */ /* 0x000fc600000000ff */
[----:B------:R-:W-:Y:S01]  /*07f0*/  FFMA.FTZ R27, R3, 0.69314718246459960938, R2 ;  /* 0x3f317218031b7823 */ /* 0x000fe20000010002 */
[----:B------:R-:W-:Y:S01]  /*0800*/  FFMA R6, -R30, R5, R29 ;  /* 0x000000051e067223 */ /* 0x000fe2000000011d */
[----:B------:R-:W-:Y:S06]  /*0810*/  @!P1 BRA `(.L_x_256) ;  /* 0x0000000000149947 */ /* 0x000fec0003800000 */
[----:B------:R-:W-:-:S13]  /*0820*/  ISETP.GE.AND P1, PT, R0, -0x407fffff, PT ;  /* 0xbf8000010000780c */ /* 0x000fda0003f26270 */
[----:B------:R-:W-:-:S05]  /*0830*/  @P1 MOV R3, 0x7f800000 ;  /* 0x7f80000000031802 */ /* 0x000fca0000000f00 */
[C---:B------:R-:W-:Y:S01]  /*0840*/  @P1 FFMA.FTZ R27, R0.reuse, R3, +INF ;  /* 0x7f800000001b1423 */ /* 0x040fe20000010003 */
[----:B------:R-:W-:-:S04]  /*0850*/  FSETP.NEU.FTZ.AND P1, PT, R0, RZ, PT ;  /* 0x000000ff0000720b */ /* 0x000fc80003f3d000 */
[----:B------:R-:W-:-:S09]  /*0860*/  FSEL R27, R27, -RZ, P1 ;  /* 0x800000ff1b1b7208 */ /* 0x000fd20000800000 */
.L_x_256:
[----:B------:R-:W-:Y:S05]  /*0870*/  BSYNC B0 ;  /* 0x0000000000007941 */ /* 0x000fea0003800000 */
.L_x_255:
[----:B------:R-:W-:Y:S01]  /*0880*/  BSSY B3, `(.L_x_257) ;  /* 0x0000007000037945 */ /* 0x000fe20003800000 */
[----:B------:R-:W-:-:S03]  /*0890*/  FFMA R0, R4, R6, R5 ;  /* 0x0000000604007223 */ /* 0x000fc60000000005 */
[----:B------:R-:W-:Y:S05]  /*08a0*/  @!P0 BRA `(.L_x_258) ;  /* 0x0000000000108947 */ /* 0x000fea0003800000 */
[----:B------:R-:W-:Y:S02]  /*08b0*/  MOV R17, R29 ;  /* 0x0000001d00117202 */ /* 0x000fe40000000f00 */
[----:B------:R-:W-:Y:S02]  /*08c0*/  MOV R0, R30 ;  /* 0x0000001e00007202 */ /* 0x000fe40000000f00 */
[----:B------:R-:W-:-:S07]  /*08d0*/  MOV R2, 0x8f0 ;  /* 0x000008f000027802 */ /* 0x000fce0000000f00 */
[----:B-----5:R-:W-:Y:S05]  /*08e0*/  CALL.REL.NOINC `($__internal_0_$__cuda_sm3x_div_rn_ftz_f32_slowpath) ;  /* 0x0000015c005c7944 */ /* 0x020fea0003c00000 */
.L_x_258:
[----:B------:R-:W-:Y:S05]  /*08f0*/  BSYNC B3 ;  /* 0x0000000000037941 */ /* 0x000fea0003800000 */
.L_x_257:
[----:B------:R-:W-:Y:S01]  /*0900*/  HFMA2.MMA R3, -RZ, RZ, 0.89990234375, 10328 ;  /* 0x3b33710bff037435 */ /* 0x000fe200000001ff */
[----:B------:R-:W-:Y:S01]  /*0910*/  FMUL.FTZ R2, R0, R0 ;  /* 0x0000000000027220 */ /* 0x000fe20000410000 */
[----:B------:R-:W-:Y:S08]  /*0920*/  BSSY B0, `(.L_x_259) ;  /* 0x0000014000007945 */ /* 0x000ff00003800000 */
[----:B------:R-:W-:-:S04]  /*0930*/  FFMA.FTZ R3, R2, R3, -0.015681877732276916504 ;  /* 0xbc80774802037423 */ /* 0x000fc80000010003 */
[----:B------:R-:W-:-:S04]  /*0940*/  FFMA.FTZ R3, R2, R3, 0.042200751602649688721 ;  /* 0x3d2cdab202037423 */ /* 0x000fc80000010003 */
[----:B------:R-:W-:-:S04]  /*0950*/  FFMA.FTZ R3, R2, R3, -0.074792981147766113281 ;  /* 0xbd992d1002037423 */ /* 0x000fc80000010003 */
[----:B------:R-:W-:-:S04]  /*0960*/  FFMA.FTZ R3, R2, R3, 0.10640415549278259277 ;  /* 0x3dd9ea6c02037423 */ /* 0x000fc80000010003 */
[----:B------:R-:W-:-:S04]  /*0970*/  FFMA.FTZ R3, R2, R3, -0.14207722246646881104 ;  /* 0xbe117cb102037423 */ /* 0x000fc80000010003 */
[----:B------:R-:W-:-:S04]  /*0980*/  FFMA.FTZ R3, R2, R3, 0.19993925094604492188 ;  /* 0x3e4cbce002037423 */ /* 0x000fc80000010003 */
[----:B------:R-:W-:-:S04]  /*0990*/  FFMA.FTZ R3, R2, R3, -0.33333197236061096191 ;  /* 0xbeaaaa7d02037423 */ /* 0x000fc80000010003 */
[----:B------:R-:W-:-:S04]  /*09a0*/  FMUL.FTZ R3, R2, R3 ;  /* 0x0000000302037220 */ /* 0x000fc80000410000 */
[----:B------:R-:W-:Y:S01]  /*09b0*/  FFMA.FTZ R0, R3, R0, R0 ;  /* 0x0000000003007223 */ /* 0x000fe20000010000 */
[----:B------:R-:W-:Y:S06]  /*09c0*/  @!P2 BRA `(.L_x_260) ;  /* 0x000000000014a947 */ /* 0x000fec0003800000 */
[----:B------:R-:W-:-:S13]  /*09d0*/  ISETP.GT.AND P0, PT, R12, -0x1, PT ;  /* 0xffffffff0c00780c */ /* 0x000fda0003f04270 */
[----:B------:R-:W-:Y:S05]  /*09e0*/  @P0 BRA `(.L_x_261) ;  /* 0x00000000001c0947 */ /* 0x000fea0003800000 */
[----:B------:R-:W-:-:S05]  /*09f0*/  MOV R3, 0x3fd774eb ;  /* 0x3fd774eb00037802 */ /* 0x000fca0000000f00 */
[----:B------:R-:W-:Y:S01]  /*0a00*/  FFMA.FTZ R0, R3, 1.8663789033889770508, -R0 ;  /* 0x3feee58103007823 */ /* 0x000fe20000010800 */
[----:B------:R-:W-:Y:S06]  /*0a10*/  BRA `(.L_x_261) ;  /* 0x0000000000107947 */ /* 0x000fec0003800000 */
.L_x_260:
[----:B------:R-:W-:Y:S02]  /*0a20*/  ISETP.GE.AND P0, PT, R12, RZ, PT ;  /* 0x000000ff0c00720c */ /* 0x000fe40003f06270 */
[----:B------:R-:W-:-:S11]  /*0a30*/  MOV R3, 0x3fd774eb ;  /* 0x3fd774eb00037802 */ /* 0x000fd60000000f00 */
[----:B------:R-:W-:-:S04]  /*0a40*/  @P0 FFMA.FTZ R0, R3, 0.93318945169448852539, -R0 ;  /* 0x3f6ee58103000823 */ /* 0x000fc80000010800 */
[----:B------:R-:W-:-:S07]  /*0a50*/  @!P0 FFMA.FTZ R0, R3, 0.93318945169448852539, R0 ;  /* 0x3f6ee58103008823 */ /* 0x000fce0000010000 */
.L_x_261:
[----:B------:R-:W-:Y:S05]  /*0a60*/  BSYNC B0 ;  /* 0x0000000000007941 */ /* 0x000fea0003800000 */
.L_x_259:
[----:B------:R-:W-:Y:S01]  /*0a70*/  FSETP.NEU.FTZ.AND P0, PT, |R12|, |R13|, PT ;  /* 0x4000000d0c00720b */ /* 0x000fe20003f1d200 */
[----:B------:R-:W-:Y:S01]  /*0a80*/  HFMA2.MMA R2, -RZ, RZ, 2.04296875, -15.78125 ;  /* 0x4016cbe4ff027435 */ /* 0x000fe200000001ff */
[----:B------:R-:W-:Y:S01]  /*0a90*/  FSETP.NEU.FTZ.AND P1, PT, R30, RZ, PT ;  /* 0x000000ff1e00720b */ /* 0x000fe20003f3d000 */
[----:B------:R-:W-:Y:S01]  /*0aa0*/  FMUL.FTZ R28, R27, 0.5 ;  /* 0x3f0000001b1c7820 */ /* 0x000fe20000410000 */
[C---:B------:R-:W-:Y:S01]  /*0ab0*/  ISETP.GE.AND P2, PT, R12.reuse, RZ, PT ;  /* 0x000000ff0c00720c */ /* 0x040fe20003f46270 */
[----:B------:R-:W-:-:S08]  /*0ac0*/  FADD.FTZ R12, |R12|, |R13| ;  /* 0x4000000d0c0c7221 */ /* 0x000fd00000010200 */
[----:B------:R-:W-:Y:S02]  /*0ad0*/  @!P0 FSEL R0, R2, 0.78539818525314331055, !P2 ;  /* 0x3f490fdb02008808 */ /* 0x000fe40005000000 */
[----:B------:R-:W-:Y:S02]  /*0ae0*/  @!P1 FSEL R0, RZ, 3.1415927410125732422, P2 ;  /* 0x40490fdbff009808 */ /* 0x000fe40001000000 */
[----:B------:R-:W-:Y:S02]  /*0af0*/  FSETP.GTU.FTZ.AND P0, PT, |R12|, +INF , PT ;  /* 0x7f8000000c00780b */ /* 0x000fe40003f1c200 */
[----:B------:R-:W-:-:S04]  /*0b00*/  LOP3.LUT R13, R0, 0x80000000, R13, 0xb8, !PT ;  /* 0x80000000000d7812 */ /* 0x000fc800078eb80d */
[----:B------:R-:W-:Y:S01]  /*0b10*/  FSEL R0, R12, R13, P0 ;  /* 0x0000000d0c007208 */ /* 0x000fe20000000000 */
[----:B------:R-:W-:Y:S06]  /*0b20*/  BRA `(.L_x_262) ;  /* 0x00000020005c7947 */ /* 0x000fec0003800000 */
.L_x_254:
[----:B------:R-:W-:-:S04]  /*0b30*/  FMUL.FTZ R27, R29, R29 ;  /* 0x0000001d1d1b7220 */ /* 0x000fc80000410000 */
[----:B------:R-:W-:-:S05]  /*0b40*/  FFMA.FTZ R27, R30, R30, R27 ;  /* 0x0000001e1e1b7223 */ /* 0x000fca000001001b */
[----:B------:R-:W-:-:S13]  /*0b50*/  FSETP.GTU.FTZ.AND P0, PT, R27, 0.69999998807907104492, PT ;  /* 0x3f3333331b00780b */ /* 0x000fda0003f1c000 */
[----:B------:R-:W-:Y:S05]  /*0b60*/  @P0 BRA `(.L_x_263) ;  /* 0x0000000000c80947 */ /* 0x000fea0003800000 */
[----:B------:R-:W0:Y:S01]  /*0b70*/  MUFU.RCP R3, R30 ;  /* 0x0000001e00037308 */ /* 0x000e220000001000 */
[----:B------:R-:W-:Y:S07]  /*0b80*/  BSSY B3, `(.L_x_264) ;  /* 0x000000c000037945 */ /* 0x000fee0003800000 */
[----:B------:R-:W1:Y:S01]  /*0b90*/  FCHK P0, R29, R30 ;  /* 0x0000001e1d007302 */ /* 0x000e620000000000 */
[----:B0-----:R-:W-:-:S04]  /*0ba0*/  FFMA R0, -R30, R3, 1 ;  /* 0x3f8000001e007423 */ /* 0x001fc80000000103 */
[----:B------:R-:W-:-:S04]  /*0bb0*/  FFMA R0, R3, R0, R3 ;  /* 0x0000000003007223 */ /* 0x000fc80000000003 */
[----:B------:R-:W-:-:S04]  /*0bc0*/  FFMA R3, R29, R0, RZ ;  /* 0x000000001d037223 */ /* 0x000fc800000000ff */
[----:B------:R-:W-:-:S04]  /*0bd0*/  FFMA R2, -R30, R3, R29 ;  /* 0x000000031e027223 */ /* 0x000fc8000000011d */
[----:B------:R-:W-:Y:S01]  /*0be0*/  FFMA R0, R0, R2, R3 ;  /* 0x0000000200007223 */ /* 0x000fe20000000003 */
[----:B-1----:R-:W-:Y:S06]  /*0bf0*/  @!P0 BRA `(.L_x_265) ;  /* 0x0000000000108947 */ /* 0x002fec0003800000 */
[----:B------:R-:W-:Y:S02]  /*0c00*/  MOV R17, R29 ;  /* 0x0000001d00117202 */ /* 0x000fe40000000f00 */
[----:B------:R-:W-:Y:S02]  /*0c10*/  MOV R0, R30 ;  /* 0x0000001e00007202 */ /* 0x000fe40000000f00 */
[----:B------:R-:W-:-:S07]  /*0c20*/  MOV R2, 0xc40 ;  /* 0x00000c4000027802 */ /* 0x000fce0000000f00 */
[----:B-----5:R-:W-:Y:S05]  /*0c30*/  CALL.REL.NOINC `($__internal_0_$__cuda_sm3x_div_rn_ftz_f32_slowpath) ;  /* 0x0000015800887944 */ /* 0x020fea0003c00000 */
.L_x_265:
[----:B------:R-:W-:Y:S05]  /*0c40*/  BSYNC B3 ;  /* 0x0000000000037941 */ /* 0x000fea0003800000 */
.L_x_264:
        /* <DEDUP_REMOVED lines=18> */
.L_x_267:
[----:B------:R-:W-:Y:S02]  /*0d70*/  ISETP.GE.AND P0, PT, R12, RZ, PT ;  /* 0x000000ff0c00720c */ /* 0x000fe40003f06270 */
[----:B------:R-:W-:-:S11]  /*0d80*/  MOV R3, 0x3fd774eb ;  /* 0x3fd774eb00037802 */ /* 0x000fd60000000f00 */
[----:B------:R-:W-:-:S04]  /*0d90*/  @P0 FFMA.FTZ R0, R3, 0.93318945169448852539, -R0 ;  /* 0x3f6ee58103000823 */ /* 0x000fc80000010800 */
[----:B------:R-:W-:-:S07]  /*0da0*/  @!P0 FFMA.FTZ R0, R3, 0.93318945169448852539, R0 ;  /* 0x3f6ee58103008823 */ /* 0x000fce0000010000 */
.L_x_268:
[----:B------:R-:W-:Y:S05]  /*0db0*/  BSYNC B0 ;  /* 0x0000000000007941 */ /* 0x000fea0003800000 */
.L_x_266:
[----:B------:R-:W-:Y:S01]  /*0dc0*/  FSETP.NEU.FTZ.AND P1, PT, |R12|, |R13|, PT ;  /* 0x4000000d0c00720b */ /* 0x000fe20003f3d200 */
[----:B------:R-:W-:Y:S01]  /*0dd0*/  HFMA2.MMA R2, -RZ, RZ, 2.04296875, -15.78125 ;  /* 0x4016cbe4ff027435 */ /* 0x000fe200000001ff */
[----:B------:R-:W-:Y:S01]  /*0de0*/  FSETP.NEU.FTZ.AND P2, PT, R30, RZ, PT ;  /* 0x000000ff1e00720b */ /* 0x000fe20003f5d000 */
[----:B------:R-:W0:Y:S01]  /*0df0*/  MUFU.LG2 R27, R27 ;  /* 0x0000001b001b7308 */ /* 0x000e220000000c00 */
[C---:B------:R-:W-:Y:S01]  /*0e00*/  ISETP.GE.AND P0, PT, R12.reuse, RZ, PT ;  /* 0x000000ff0c00720c */ /* 0x040fe20003f06270 */
[----:B------:R-:W-:-:S08]  /*0e10*/  FADD.FTZ R3, |R12|, |R13| ;  /* 0x4000000d0c037221 */ /* 0x000fd00000010200 */
[----:B------:R-:W-:Y:S02]  /*0e20*/  @!P1 FSEL R0, R2, 0.78539818525314331055, !P0 ;  /* 0x3f490fdb02009808 */ /* 0x000fe40004000000 */
[----:B------:R-:W-:Y:S02]  /*0e30*/  @!P2 FSEL R0, RZ, 3.1415927410125732422, P0 ;  /* 0x40490fdbff00a808 */ /* 0x000fe40000000000 */
[----:B------:R-:W-:Y:S02]  /*0e40*/  FSETP.GTU.FTZ.AND P0, PT, |R3|, +INF , PT ;  /* 0x7f8000000300780b */ /* 0x000fe40003f1c200 */
[----:B------:R-:W-:Y:S01]  /*0e50*/  LOP3.LUT R0, R0, 0x80000000, R13, 0xb8, !PT ;  /* 0x8000000000007812 */ /* 0x000fe200078eb80d */
[----:B0-----:R-:W-:-:S03]  /*0e60*/  FMUL.FTZ.D2 R28, R27, 0.69314718246459960938 ;  /* 0x3f3172181b1c7820 */ /* 0x001fc60000310000 */
[----:B------:R-:W-:Y:S01]  /*0e70*/  FSEL R0, R3, R0, P0 ;  /* 0x0000000003007208 */ /* 0x000fe20000000000 */
[----:B------:R-:W-:Y:S06]  /*0e80*/  BRA `(.L_x_262) ;  /* 0x0000001c00847947 */ /* 0x000fec0003800000 */
.L_x_263:
[----:B------:R-:W-:Y:S01]  /*0e90*/  LOP3.LUT R3, R30, 0xffff0000, RZ, 0xc0, !PT ;  /* 0xffff00001e037812 */ /* 0x000fe200078ec0ff */
[----:B------:R-:W-:Y:S01]  /*0ea0*/  BSSY B0, `(.L_x_269) ;  /* 0x000003f000007945 */ /* 0x000fe20003800000 */
[----:B------:R-:W-:-:S03]  /*0eb0*/  LOP3.LUT R4, R29, 0xffff0000, RZ, 0xc0, !PT ;  /* 0xffff00001d047812 */ /* 0x000fc600078ec0ff */
[--C-:B------:R-:W-:Y:S01]  /*0ec0*/  FADD.FTZ R2, R30, -R3.reuse ;  /* 0x800000031e027221 */ /* 0x100fe20000010000 */
[----:B------:R-:W-:Y:S01]  /*0ed0*/  FADD.FTZ R16, R3, R3 ;  /* 0x0000000303107221 */ /* 0x000fe20000010000 */
[--C-:B------:R-:W-:Y:S01]  /*0ee0*/  FADD.FTZ R6, R29, -R4.reuse ;  /* 0x800000041d067221 */ /* 0x100fe20000010000 */
[----:B------:R-:W-:Y:S01]  /*0ef0*/  FADD.FTZ R17, R4, R4 ;  /* 0x0000000404117221 */ /* 0x000fe20000010000 */
[----:B------:R-:W-:Y:S01]  /*0f00*/  FMUL.FTZ R0, R3, R3 ;  /* 0x0000000303007220 */ /* 0x000fe20000410000 */
[----:B------:R-:W-:Y:S01]  /*0f10*/  LOP3.LUT R5, R2, 0xffff0000, RZ, 0xc0, !PT ;  /* 0xffff000002057812 */ /* 0x000fe200078ec0ff */
[----:B------:R-:W-:Y:S01]  /*0f20*/  FMUL.FTZ R3, R4, R4 ;  /* 0x0000000404037220 */ /* 0x000fe20000410000 */
[----:B------:R-:W-:-:S03]  /*0f30*/  LOP3.LUT R7, R6, 0xffff0000, RZ, 0xc0, !PT ;  /* 0xffff000006077812 */ /* 0x000fc600078ec0ff */
[----:B------:R-:W-:Y:S01]  /*0f40*/  FADD.FTZ R18, R2, -R5 ;  /* 0x8000000502127221 */ /* 0x000fe20000010000 */
[CC--:B------:R-:W-:Y:S01]  /*0f50*/  FMUL.FTZ R2, R5.reuse, R16.reuse ;  /* 0x0000001005027220 */ /* 0x0c0fe20000410000 */
[----:B------:R-:W-:Y:S01]  /*0f60*/  FADD.FTZ R28, R6, -R7 ;  /* 0x80000007061c7221 */ /* 0x000fe20000010000 */
[C---:B------:R-:W-:Y:S01]  /*0f70*/  FMUL.FTZ R4, R5.reuse, R5 ;  /* 0x0000000505047220 */ /* 0x040fe20000410000 */
[----:B------:R-:W-:Y:S01]  /*0f80*/  FADD.FTZ R27, R5, R5 ;  /* 0x00000005051b7221 */ /* 0x000fe20000010000 */
[C---:B------:R-:W-:Y:S01]  /*0f90*/  FMUL.FTZ R5, R7.reuse, R17 ;  /* 0x0000001107057220 */ /* 0x040fe20000410000 */
[C---:B------:R-:W-:Y:S01]  /*0fa0*/  FMUL.FTZ R6, R7.reuse, R7 ;  /* 0x0000000707067220 */ /* 0x040fe20000410000 */
[----:B------:R-:W-:Y:S01]  /*0fb0*/  FADD.FTZ R31, R7, R7 ;  /* 0x00000007071f7221 */ /* 0x000fe20000010000 */
[----:B------:R-:W-:Y:S01]  /*0fc0*/  FMUL.FTZ R7, R18, R16 ;  /* 0x0000001012077220 */ /* 0x000fe20000410000 */
[----:B------:R-:W-:Y:S01]  /*0fd0*/  FMUL.FTZ R16, R28, R17 ;  /* 0x000000111c107220 */ /* 0x000fe20000410000 */
[----:B------:R-:W-:Y:S01]  /*0fe0*/  FMUL.FTZ R17, R18, R27 ;  /* 0x0000001b12117220 */ /* 0x000fe20000410000 */
[----:B------:R-:W-:Y:S01]  /*0ff0*/  FMUL.FTZ R27, R28, R31 ;  /* 0x0000001f1c1b7220 */ /* 0x000fe20000410000 */
[----:B------:R-:W-:Y:S01]  /*1000*/  FMUL.FTZ R18, R18, R18 ;  /* 0x0000001212127220 */ /* 0x000fe20000410000 */
[----:B------:R-:W-:-:S07]  /*1010*/  FMUL.FTZ R28, R28, R28 ;  /* 0x0000001c1c1c7220 */ /* 0x000fce0000410000 */
.L_x_270:
[----:B------:R-:W-:-:S04]  /*1020*/  FSETP.GEU.FTZ.AND P0, PT, R0, R3, PT ;  /* 0x000000030000720b */ /* 0x000fc80003f1e000 */
[----:B------:R-:W-:Y:S02]  /*1030*/  FSEL R31, R0, R3, !P0 ;  /* 0x00000003001f7208 */ /* 0x000fe40004000000 */
[----:B------:R-:W-:Y:S02]  /*1040*/  FSEL R0, R3, R0, !P0 ;  /* 0x0000000003007208 */ /* 0x000fe40004000000 */
[----:B------:R-:W-:-:S04]  /*1050*/  FSETP.GEU.FTZ.AND P1, PT, R31, R2, PT ;  /* 0x000000021f00720b */ /* 0x000fc80003f3e000 */
[----:B------:R-:W-:Y:S02]  /*1060*/  FSEL R32, R31, R2, !P1 ;  /* 0x000000021f207208 */ /* 0x000fe40004800000 */
[----:B------:R-:W-:Y:S02]  /*1070*/  FSEL R3, R2, R31, !P1 ;  /* 0x0000001f02037208 */ /* 0x000fe40004800000 */
[----:B------:R-:W-:-:S04]  /*1080*/  FSETP.GEU.FTZ.AND P6, PT, R32, R5, PT ;  /* 0x000000052000720b */ /* 0x000fc80003fde000 */
[----:B------:R-:W-:Y:S02]  /*1090*/  FSEL R31, R32, R5, !P6 ;  /* 0x00000005201f7208 */ /* 0x000fe40007000000 */
[----:B------:R-:W-:Y:S02]  /*10a0*/  PLOP3.LUT P1, PT, P6, P1, P0, 0x7f, 0x0 ;  /* 0x000000000000781c */ /* 0x000fe40003722f07 */
[----:B------:R-:W-:Y:S02]  /*10b0*/  FSETP.GEU.FTZ.AND P0, PT, R31, R4, PT ;  /* 0x000000041f00720b */ /* 0x000fe40003f1e000 */
[----:B------:R-:W-:Y:S02]  /*10c0*/  FSEL R2, R5, R32, !P6 ;  /* 0x0000002005027208 */ /* 0x000fe40007000000 */
[----:B------:R-:W-:Y:S02]  /*10d0*/  FSEL R33, R31, R4, !P0 ;  /* 0x000000041f217208 */ /* 0x000fe40004000000 */
[----:B------:R-:W-:-:S02]  /*10e0*/  FSEL R5, R4, R31, !P0 ;  /* 0x0000001f04057208 */ /* 0x000fc40004000000 */
        /* <DEDUP_REMOVED lines=17> */
[----:B------:R-:W-:Y:S02]  /*1200*/  FSEL R17, R27, R34, !P6 ;  /* 0x000000221b117208 */ /* 0x000fe40007000000 */
[----:B------:R-:W-:-:S04]  /*1210*/  FSETP.GEU.FTZ.AND P6, PT, R31, R18, PT ;  /* 0x000000121f00720b */ /* 0x000fc80003fde000 */
[----:B------:R-:W-:Y:S02]  /*1220*/  FSEL R33, R31, R18, !P6 ;  /* 0x000000121f217208 */ /* 0x000fe40007000000 */
[----:B------:R-:W-:Y:S02]  /*1230*/  FSEL R27, R18, R31, !P6 ;  /* 0x0000001f121b7208 */ /* 0x000fe40007000000 */
[----:B------:R-:W-:-:S04]  /*1240*/  FSETP.GEU.FTZ.AND P0, PT, R33, R28, PT ;  /* 0x0000001c2100720b */ /* 0x000fc80003f1e000 */
[----:B------:R-:W-:Y:S02]  /*1250*/  PLOP3.LUT P1, PT, P0, P6, P1, 0xbf, 0x0 ;  /* 0x000000000000781c */ /* 0x000fe4000072d717 */
[----:B------:R-:W-:Y:S02]  /*1260*/  FSEL R18, R28, R33, !P0 ;  /* 0x000000211c127208 */ /* 0x000fe40004000000 */
[----:B------:R-:W-:-:S09]  /*1270*/  FSEL R28, R33, R28, !P0 ;  /* 0x0000001c211c7208 */ /* 0x000fd20004000000 */
[----:B------:R-:W-:Y:S05]  /*1280*/  @P1 BRA `(.L_x_270) ;  /* 0xfffffffc00641947 */ /* 0x000fea000383ffff */
[----:B------:R-:W-:Y:S05]  /*1290*/  BSYNC B0 ;  /* 0x0000000000007941 */ /* 0x000fea0003800000 */
.L_x_269:
[----:B------:R-:W-:Y:S01]  /*12a0*/  FADD.FTZ R0, R0, -1 ;  /* 0xbf80000000007421 */ /* 0x000fe20000010000 */
[----:B------:R-:W-:Y:S01]  /*12b0*/  FCHK P0, R29, R30 ;  /* 0x0000001e1d007302 */ /* 0x000fe20000000000 */
[----:B------:R-:W-:Y:S02]  /*12c0*/  BSSY B0, `(.L_x_271) ;  /* 0x000002e000007945 */ /* 0x000fe40003800000 */
[----:B------:R-:W-:-:S04]  /*12d0*/  FADD.FTZ R3, R3, R0 ;  /* 0x0000000003037221 */ /* 0x000fc80000010000 */
[----:B------:R-:W-:-:S04]  /*12e0*/  FADD.FTZ R2, R2, R3 ;  /* 0x0000000302027221 */ /* 0x000fc80000010000 */
[----:B------:R-:W-:-:S04]  /*12f0*/  FADD.FTZ R5, R5, R2 ;  /* 0x0000000205057221 */ /* 0x000fc80000010000 */
[----:B------:R-:W-:-:S04]  /*1300*/  FADD.FTZ R5, R4, R5 ;  /* 0x0000000504057221 */ /* 0x000fc80000010000 */
[----:B------:R-:W-:Y:S01]  /*1310*/  FADD.FTZ R6, R6, R5 ;  /* 0x0000000506067221 */ /* 0x000fe20000010000 */
[----:B------:R-:W-:-:S03]  /*1320*/  MOV R5, 0x3e800000 ;  /* 0x3e80000000057802 */ /* 0x000fc60000000f00 */
[----:B------:R-:W-:-:S04]  /*1330*/  FADD.FTZ R7, R7, R6 ;  /* 0x0000000607077221 */ /* 0x000fc80000010000 */
[----:B------:R-:W-:Y:S01]  /*1340*/  FADD.FTZ R16, R16, R7 ;  /* 0x0000000710107221 */ /* 0x000fe20000010000 */
[----:B------:R-:W-:-:S03]  /*1350*/  HFMA2.MMA R7, -RZ, RZ, 1.3056640625, -1.8671875 ;  /* 0x3d39bf78ff077435 */ /* 0x000fc600000001ff */
[----:B------:R-:W-:-:S04]  /*1360*/  FADD.FTZ R16, R17, R16 ;  /* 0x0000001011107221 */ /* 0x000fc80000010000 */
[----:B------:R-:W-:-:S04]  /*1370*/  FADD.FTZ R27, R27, R16 ;  /* 0x000000101b1b7221 */ /* 0x000fc80000010000 */
[----:B------:R-:W-:-:S04]  /*1380*/  FADD.FTZ R27, R18, R27 ;  /* 0x0000001b121b7221 */ /* 0x000fc80000010000 */
[----:B------:R-:W-:-:S04]  /*1390*/  FADD.FTZ R28, R28, R27 ;  /* 0x0000001b1c1c7221 */ /* 0x000fc80000010000 */
        /* <DEDUP_REMOVED lines=32> */
.L_x_272:
[----:B------:R-:W-:Y:S05]  /*15a0*/  BSYNC B0 ;  /* 0x0000000000007941 */ /* 0x000fea0003800000 */
.L_x_271:
[----:B------:R-:W-:Y:S01]  /*15b0*/  BSSY B3, `(.L_x_273) ;  /* 0x0000007000037945 */ /* 0x000fe20003800000 */
[----:B------:R-:W-:-:S03]  /*15c0*/  FFMA R0, R2, R4, R5 ;  /* 0x0000000402007223 */ /* 0x000fc60000000005 */
[----:B------:R-:W-:Y:S05]  /*15d0*/  @!P0 BRA `(.L_x_274) ;  /* 0x0000000000108947 */ /* 0x000fea0003800000 */
[----:B------:R-:W-:Y:S02]  /*15e0*/  MOV R17, R29 ;  /* 0x0000001d00117202 */ /* 0x000fe40000000f00 */
[----:B------:R-:W-:Y:S02]  /*15f0*/  MOV R0, R30 ;  /* 0x0000001e00007202 */ /* 0x000fe40000000f00 */
[----:B------:R-:W-:-:S07]  /*1600*/  MOV R2, 0x1620 ;  /* 0x0000162000027802 */ /* 0x000fce0000000f00 */
[----:B-----5:R-:W-:Y:S05]  /*1610*/  CALL.REL.NOINC `($__internal_0_$__cuda_sm3x_div_rn_ftz_f32_slowpath) ;  /* 0x0000015000107944 */ /* 0x020fea0003c00000 */
.L_x_274:
[----:B------:R-:W-:Y:S05]  /*1620*/  BSYNC B3 ;  /* 0x0000000000037941 */ /* 0x000fea0003800000 */
.L_x_273:
        /* <DEDUP_REMOVED lines=18> */
.L_x_276:
[----:B------:R-:W-:Y:S02]  /*1750*/  ISETP.GE.AND P0, PT, R12, RZ, PT ;  /* 0x000000ff0c00720c */ /* 0x000fe40003f06270 */
[----:B------:R-:W-:-:S11]  /*1760*/  MOV R3, 0x3fd774eb ;  /* 0x3fd774eb00037802 */ /* 0x000fd60000000f00 */
[----:B------:R-:W-:-:S04]  /*1770*/  @P0 FFMA.FTZ R0, R3, 0.93318945169448852539, -R0 ;  /* 0x3f6ee58103000823 */ /* 0x000fc80000010800 */
[----:B------:R-:W-:-:S07]  /*1780*/  @!P0 FFMA.FTZ R0, R3, 0.93318945169448852539, R0 ;  /* 0x3f6ee58103008823 */ /* 0x000fce0000010000 */
.L_x_277:
[----:B------:R-:W-:Y:S05]  /*1790*/  BSYNC B0 ;  /* 0x0000000000007941 */ /* 0x000fea0003800000 */
.L_x_275:
[----:B------:R-:W-:Y:S01]  /*17a0*/  FSETP.NEU.FTZ.AND P1, PT, |R12|, |R13|, PT ;  /* 0x4000000d0c00720b */ /* 0x000fe20003f3d200 */
[----:B------:R-:W-:Y:S01]  /*17b0*/  HFMA2.MMA R2, -RZ, RZ, 2.04296875, -15.78125 ;  /* 0x4016cbe4ff027435 */ /* 0x000fe200000001ff */
[----:B------:R-:W-:Y:S01]  /*17c0*/  FSETP.NEU.FTZ.AND P2, PT, R30, RZ, PT ;  /* 0x000000ff1e00720b */ /* 0x000fe20003f5d000 */
[C---:B------:R-:W-:Y:S01]  /*17d0*/  FADD.FTZ R3, |R12|.reuse, |R13| ;  /* 0x4000000d0c037221 */ /* 0x040fe20000010200 */
[----:B------:R-:W-:Y:S01]  /*17e0*/  ISETP.GE.AND P0, PT, R12, RZ, PT ;  /* 0x000000ff0c00720c */ /* 0x000fe20003f06270 */
[----:B------:R-:W-:-:S08]  /*17f0*/  FMUL.FTZ R28, R27, 0.5 ;  /* 0x3f0000001b1c7820 */ /* 0x000fd00000410000 */
[----:B------:R-:W-:Y:S02]  /*1800*/  @!P1 FSEL R0, R2, 0.78539818525314331055, !P0 ;  /* 0x3f490fdb02009808 */ /* 0x000fe40004000000 */
[----:B------:R-:W-:Y:S02]  /*1810*/  @!P2 FSEL R0, RZ, 3.1415927410125732422, P0 ;  /* 0x40490fdbff00a808 */ /* 0x000fe40000000000 */
[----:B------:R-:W-:Y:S02]  /*1820*/  FSETP.GTU.FTZ.AND P0, PT, |R3|, +INF , PT ;  /* 0x7f8000000300780b */ /* 0x000fe40003f1c200 */
[----:B------:R-:W-:-:S04]  /*1830*/  LOP3.LUT R0, R0, 0x80000000, R13, 0xb8, !PT ;  /* 0x8000000000007812 */ /* 0x000fc800078eb80d */
[----:B------:R-:W-:Y:S01]  /*1840*/  FSEL R0, R3, R0, P0 ;  /* 0x0000000003007208 */ /* 0x000fe20000000000 */
[----:B------:R-:W-:Y:S06]  /*1850*/  BRA `(.L_x_262) ;  /* 0x0000001400107947 */ /* 0x000fec0003800000 */
.L_x_253:
        /* <DEDUP_REMOVED lines=13> */
.L_x_279:
[----:B------:R-:W-:Y:S05]  /*1930*/  BSYNC B3 ;  /* 0x0000000000037941 */ /* 0x000fea0003800000 */
.L_x_278:
        /* <DEDUP_REMOVED lines=18> */
.L_x_281:
[----:B------:R-:W-:Y:S02]  /*1a60*/  ISETP.GE.AND P0, PT, R12, RZ, PT ;  /* 0x000000ff0c00720c */ /* 0x000fe40003f06270 */
[----:B------:R-:W-:-:S11]  /*1a70*/  MOV R3, 0x3fd774eb ;  /* 0x3fd774eb00037802 */ /* 0x000fd60000000f00 */
[----:B------:R-:W-:-:S04]  /*1a80*/  @P0 FFMA.FTZ R0, R3, 0.93318945169448852539, -R0 ;  /* 0x3f6ee58103000823 */ /* 0x000fc80000010800 */
[----:B------:R-:W-:-:S07]  /*1a90*/  @!P0 FFMA.FTZ R0, R3, 0.93318945169448852539, R0 ;  /* 0x3f6ee58103008823 */ /* 0x000fce0000010000 */
.L_x_282:
[----:B------:R-:W-:Y:S05]  /*1aa0*/  BSYNC B0 ;  /* 0x0000000000007941 */ /* 0x000fea0003800000 */
.L_x_280:
[CC--:B------:R-:W-:Y:S02]  /*1ab0*/  VIMNMX R2, R28.reuse, R27.reuse, !PT ;  /* 0x0000001b1c027248 */ /* 0x0c0fe40007fe0100 */
[----:B------:R-:W-:Y:S02]  /*1ac0*/  VIMNMX R27, R28, R27, PT ;  /* 0x0000001b1c1b7248 */ /* 0x000fe40003fe0100 */
[----:B------:R-:W-:Y:S02]  /*1ad0*/  LOP3.LUT R3, R2, 0xfe000000, RZ, 0xc0, !PT ;  /* 0xfe00000002037812 */ /* 0x000fe400078ec0ff */
[----:B------:R-:W-:Y:S02]  /*1ae0*/  FSETP.NEU.FTZ.AND P1, PT, R27, RZ, PT ;  /* 0x000000ff1b00720b */ /* 0x000fe40003f3d000 */
[C---:B------:R-:W-:Y:S02]  /*1af0*/  IADD3 R4, -R3.reuse, 0x7e800000, RZ ;  /* 0x7e80000003047810 */ /* 0x040fe40007ffe1ff */
[----:B------:R-:W-:-:S02]  /*1b00*/  LOP3.LUT R3, R3, 0x800000, RZ, 0xfc, !PT ;  /* 0x0080000003037812 */ /* 0x000fc400078efcff */
[C---:B------:R-:W-:Y:S01]  /*1b10*/  FSETP.NEU.FTZ.AND P2, PT, R27.reuse, +INF , PT ;  /* 0x7f8000001b00780b */ /* 0x040fe20003f5d000 */
[-C--:B------:R-:W-:Y:S01]  /*1b20*/  FMUL.FTZ R5, R27, R4.reuse ;  /* 0x000000041b057220 */ /* 0x080fe20000410000 */
[----:B------:R-:W-:Y:S01]  /*1b30*/  FMUL.FTZ R4, R2, R4 ;  /* 0x0000000402047220 */ /* 0x000fe20000410000 */
[----:B------:R-:W-:Y:S02]  /*1b40*/  FSETP.NEU.FTZ.AND P0, PT, |R12|, |R13|, PT ;  /* 0x4000000d0c00720b */ /* 0x000fe40003f1d200 */
[----:B------:R-:W-:-:S04]  /*1b50*/  FMUL.FTZ R5, R5, R5 ;  /* 0x0000000505057220 */ /* 0x000fc80000410000 */
[----:B------:R-:W-:-:S04]  /*1b60*/  FFMA.FTZ R5, R4, R4, R5 ;  /* 0x0000000404057223 */ /* 0x000fc80000010005 */
[----:B------:R-:W0:Y:S02]  /*1b70*/  MUFU.SQRT R4, R5 ;  /* 0x0000000500047308 */ /* 0x000e240000002000 */
[----:B0-----:R-:W-:Y:S01]  /*1b80*/  @P1 FMUL.FTZ R2, R3, R4 ;  /* 0x0000000403021220 */ /* 0x001fe20000410000 */
[----:B------:R-:W-:Y:S01]  /*1b90*/  FSETP.NEU.FTZ.AND P1, PT, R30, RZ, PT ;  /* 0x000000ff1e00720b */ /* 0x000fe20003f3d000 */
[----:B------:R-:W-:-:S03]  /*1ba0*/  HFMA2.MMA R3, -RZ, RZ, 2.04296875, -15.78125 ;  /* 0x4016cbe4ff037435 */ /* 0x000fc600000001ff */
[----:B------:R-:W-:Y:S02]  /*1bb0*/  FSEL R2, R2, +INF , P2 ;  /* 0x7f80000002027808 */ /* 0x000fe40001000000 */
[----:B------:R-:W-:-:S04]  /*1bc0*/  ISETP.GE.AND P2, PT, R12, RZ, PT ;  /* 0x000000ff0c00720c */ /* 0x000fc80003f46270 */
[----:B------:R-:W0:Y:S01]  /*1bd0*/  MUFU.LG2 R2, R2 ;  /* 0x0000000200027308 */ /* 0x000e220000000c00 */
[----:B------:R-:W-:Y:S01]  /*1be0*/  @!P0 FSEL R0, R3, 0.78539818525314331055, !P2 ;  /* 0x3f490fdb03008808 */ /* 0x000fe20005000000 */
[----:B------:R-:W-:Y:S01]  /*1bf0*/  FADD.FTZ R3, |R12|, |R13| ;  /* 0x4000000d0c037221 */ /* 0x000fe20000010200 */
[----:B------:R-:W-:-:S04]  /*1c00*/  @!P1 FSEL R0, RZ, 3.1415927410125732422, P2 ;  /* 0x40490fdbff009808 */ /* 0x000fc80001000000 */
[----:B------:R-:W-:Y:S02]  /*1c10*/  FSETP.GTU.FTZ.AND P0, PT, |R3|, +INF , PT ;  /* 0x7f8000000300780b */ /* 0x000fe40003f1c200 */
[----:B------:R-:W-:-:S04]  /*1c20*/  LOP3.LUT R0, R0, 0x80000000, R13, 0xb8, !PT ;  /* 0x8000000000007812 */ /* 0x000fc800078eb80d */
[----:B------:R-:W-:Y:S01]  /*1c30*/  FSEL R0, R3, R0, P0 ;  /* 0x0000000003007208 */ /* 0x000fe20000000000 */
[----:B0-----:R-:W-:Y:S01]  /*1c40*/  FMUL.FTZ R28, R2, 0.69314718246459960938 ;  /* 0x3f317218021c7820 */ /* 0x001fe20000410000 */
[----:B------:R-:W-:Y:S06]  /*1c50*/  BRA `(.L_x_262) ;  /* 0x0000001000107947 */ /* 0x000fec0003800000 */
.L_x_252:
[----:B------:R-:W-:-:S13]  /*1c60*/  FSETP.GEU.FTZ.AND P0, PT, R29, 9.999999682655225389e-20, PT ;  /* 0x1fec1e4a1d00780b */ /* 0x000fda0003f1e000 */
[----:B------:R-:W-:Y:S05]  /*1c70*/  @!P0 BRA `(.L_x_283) ;  /* 0x00000004003c8947 */ /* 0x000fea0003800000 */
[----:B------:R-:W-:Y:S01]  /*1c80*/  FMUL.FTZ R0, R29, R29 ;  /* 0x0000001d1d007220 */ /* 0x000fe20000410000 */
[----:B------:R-:W-:Y:S01]  /*1c90*/  MOV R5, 0x3e800000 ;  /* 0x3e80000000057802 */ /* 0x000fe20000000f00 */
[----:B------:R-:W-:Y:S01]  /*1ca0*/  HFMA2.MMA R7, -RZ, RZ, 1.3056640625, -1.8671875 ;  /* 0x3d39bf78ff077435 */ /* 0x000fe200000001ff */
[----:B------:R0:W1:Y:S01]  /*1cb0*/  FCHK P0, R29, 1 ;  /* 0x3f8000001d007902 */ /* 0x0000620000000000 */
[C---:B------:R-:W-:Y:S01]  /*1cc0*/  FADD.FTZ.RZ R2, R0.reuse, 1 ;  /* 0x3f80000000027421 */ /* 0x040fe2000001c000 */
[----:B------:R-:W-:Y:S01]  /*1cd0*/  ISETP.GE.U32.AND P1, PT, R0, 0x7f800000, PT ;  /* 0x7f8000000000780c */ /* 0x000fe20003f26070 */
[----:B------:R-:W-:Y:S03]  /*1ce0*/  BSSY B0, `(.L_x_284) ;  /* 0x000001f000007945 */ /* 0x000fe60003800000 */
        /* <DEDUP_REMOVED lines=8> */
[----:B------:R-:W-:Y:S01]  /*1d70*/  FFMA.FTZ R5, R2, -R7, 0.10546888411045074463 ;  /* 0x3dd8001202057423 */ /* 0x000fe20000010807 */
[----:B------:R-:W-:-:S03]  /*1d80*/  MOV R7, 0x3f800000 ;  /* 0x3f80000000077802 */ /* 0x000fc60000000f00 */
[C---:B------:R-:W-:Y:S02]  /*1d90*/  FFMA.FTZ R5, R2.reuse, R5, -0.13229703903198242188 ;  /* 0xbe0778e002057423 */ /* 0x040fe40000010005 */
[----:B------:R-:W-:Y:S02]  /*1da0*/  FFMA R4, R7, -1, R7 ;  /* 0xbf80000007047823 */ /* 0x000fe40000000007 */
[----:B------:R-:W-:Y:S02]  /*1db0*/  FFMA.FTZ R5, R2, R5, 0.14491446316242218018 ;  /* 0x3e14647502057423 */ /* 0x000fe40000010005 */
[----:B------:R-:W-:Y:S02]  /*1dc0*/  FFMA R4, R4, R7, 1 ;  /* 0x3f80000004047423 */ /* 0x000fe40000000007 */
[----:B------:R-:W-:-:S04]  /*1dd0*/  FFMA.FTZ R5, R2, R5, -0.16641564667224884033 ;  /* 0xbe2a68dd02057423 */ /* 0x000fc80000010005 */
[----:B------:R-:W-:-:S04]  /*1de0*/  FFMA.FTZ R5, R2, R5, 0.19988867640495300293 ;  /* 0x3e4caf9e02057423 */ /* 0x000fc80000010005 */
[----:B------:R-:W-:-:S04]  /*1df0*/  FFMA.FTZ R5, R2, R5, -0.25000196695327758789 ;  /* 0xbe80004202057423 */ /* 0x000fc80000010005 */
[----:B------:R-:W-:-:S04]  /*1e00*/  FFMA.FTZ R5, R2, R5, 0.33333510160446166992 ;  /* 0x3eaaaae602057423 */ /* 0x000fc80000010005 */
[----:B------:R-:W-:-:S04]  /*1e10*/  FFMA.FTZ R5, R2, R5, -0.5 ;  /* 0xbf00000002057423 */ /* 0x000fc80000010005 */
[----:B------:R-:W-:-:S04]  /*1e20*/  FMUL.FTZ R5, R2, R5 ;  /* 0x0000000502057220 */ /* 0x000fc80000410000 */
[----:B------:R-:W-:Y:S01]  /*1e30*/  FFMA.FTZ R2, R2, R5, R2 ;  /* 0x0000000502027223 */ /* 0x000fe20000010002 */
[----:B------:R-:W-:-:S03]  /*1e40*/  FFMA R5, R29, R4, RZ ;  /* 0x000000041d057223 */ /* 0x000fc600000000ff */
[----:B------:R-:W-:Y:S01]  /*1e50*/  FFMA.FTZ R28, R3, 0.69314718246459960938, R2 ;  /* 0x3f317218031c7823 */ /* 0x000fe20000010002 */
[----:B------:R-:W-:Y:S01]  /*1e60*/  FFMA R6, R5, -1, R29 ;  /* 0xbf80000005067823 */ /* 0x000fe2000000001d */
[----:B01----:R-:W-:Y:S06]  /*1e70*/  @!P1 BRA `(.L_x_285) ;  /* 0x0000000000149947 */ /* 0x003fec0003800000 */
[----:B------:R-:W-:-:S13]  /*1e80*/  ISETP.GE.AND P1, PT, R0, -0x407fffff, PT ;  /* 0xbf8000010000780c */ /* 0x000fda0003f26270 */
[----:B------:R-:W-:-:S05]  /*1e90*/  @P1 MOV R3, 0x7f800000 ;  /* 0x7f80000000031802 */ /* 0x000fca0000000f00 */
[C---:B------:R-:W-:Y:S01]  /*1ea0*/  @P1 FFMA.FTZ R28, R0.reuse, R3, +INF ;  /* 0x7f800000001c1423 */ /* 0x040fe20000010003 */
[----:B------:R-:W-:-:S04]  /*1eb0*/  FSETP.NEU.FTZ.AND P1, PT, R0, RZ, PT ;  /* 0x000000ff0000720b */ /* 0x000fc80003f3d000 */
[----:B------:R-:W-:-:S09]  /*1ec0*/  FSEL R28, R28, -RZ, P1 ;  /* 0x800000ff1c1c7208 */ /* 0x000fd20000800000 */
.L_x_285:
[----:B------:R-:W-:Y:S05]  /*1ed0*/  BSYNC B0 ;  /* 0x0000000000007941 */ /* 0x000fea0003800000 */
.L_x_284:
[----:B------:R-:W-:Y:S01]  /*1ee0*/  BSSY B3, `(.L_x_286) ;  /* 0x0000007000037945 */ /* 0x000fe20003800000 */
[----:B------:R-:W-:-:S03]  /*1ef0*/  FFMA R0, R4, R6, R5 ;  /* 0x0000000604007223 */ /* 0x000fc60000000005 */
[----:B------:R-:W-:Y:S05]  /*1f00*/  @!P0 BRA `(.L_x_287) ;  /* 0x0000000000108947 */ /* 0x000fea0003800000 */
[----:B------:R-:W-:Y:S01]  /*1f10*/  HFMA2.MMA R0, -RZ, RZ, 1.875, 0 ;  /* 0x3f800000ff007435 */ /* 0x000fe200000001ff */
[----:B------:R-:W-:Y:S02]  /*1f20*/  MOV R17, R29 ;  /* 0x0000001d00117202 */ /* 0x000fe40000000f00 */
[----:B------:R-:W-:-:S08]  /*1f30*/  MOV R2, 0x1f50 ;  /* 0x00001f5000027802 */ /* 0x000fd00000000f00 */
[----:B-----5:R-:W-:Y:S05]  /*1f40*/  CALL.REL.NOINC `($__internal_0_$__cuda_sm3x_div_rn_ftz_f32_slowpath) ;  /* 0x0000014400c47944 */ /* 0x020fea0003c00000 */
.L_x_287:
[----:B------:R-:W-:Y:S05]  /*1f50*/  BSYNC B3 ;  /* 0x0000000000037941 */ /* 0x000fea0003800000 */
.L_x_286:
[----:B------:R-:W-:Y:S01]  /*1f60*/  MOV R3, 0x3b33710b ;  /* 0x3b33710b00037802 */ /* 0x000fe20000000f00 */
[----:B------:R-:W-:Y:S01]  /*1f70*/  FMUL.FTZ R2, R0, R0 ;  /* 0x0000000000027220 */ /* 0x000fe20000410000 */
[----:B------:R-:W-:Y:S03]  /*1f80*/  BSSY B0, `(.L_x_288) ;  /* 0x0000014000007945 */ /* 0x000fe60003800000 */
        /* <DEDUP_REMOVED lines=12> */
[----:B------:R-:W-:-:S10]  /*2050*/  HFMA2.MMA R3, -RZ, RZ, 1.9599609375, 20144 ;  /* 0x3fd774ebff037435 */ /* 0x000fd400000001ff */
[----:B------:R-:W-:Y:S01]  /*2060*/  FFMA.FTZ R0, R3, 1.8663789033889770508, -R0 ;  /* 0x3feee58103007823 */ /* 0x000fe20000010800 */
[----:B------:R-:W-:Y:S06]  /*2070*/  BRA `(.L_x_290) ;  /* 0x0000000000107947 */ /* 0x000fec0003800000 */
.L_x_289:
[----:B------:R-:W-:Y:S02]  /*2080*/  ISETP.GE.AND P0, PT, R12, RZ, PT ;  /* 0x000000ff0c00720c */ /* 0x000fe40003f06270 */
[----:B------:R-:W-:-:S11]  /*2090*/  MOV R3, 0x3fd774eb ;  /* 0x3fd774eb00037802 */ /* 0x000fd60000000f00 */
[----:B------:R-:W-:-:S04]  /*20a0*/  @P0 FFMA.FTZ R0, R3, 0.93318945169448852539, -R0 ;  /* 0x3f6ee58103000823 */ /* 0x000fc80000010800 */
[----:B------:R-:W-:-:S07]  /*20b0*/  @!P0 FFMA.FTZ R0, R3, 0.93318945169448852539, R0 ;  /* 0x3f6ee58103008823 */ /* 0x000fce0000010000 */
.L_x_290:
[----:B------:R-:W-:Y:S05]  /*20c0*/  BSYNC B0 ;  /* 0x0000000000007941 */ /* 0x000fea0003800000 */
.L_x_288:
[C---:B------:R-:W-:Y:S01]  /*20d0*/  FSETP.NEU.FTZ.AND P1, PT, |R12|.reuse, |R13|, PT ;  /* 0x4000000d0c00720b */ /* 0x040fe20003f3d200 */
[----:B------:R-:W-:Y:S01]  /*20e0*/  HFMA2.MMA R2, -RZ, RZ, 2.04296875, -15.78125 ;  /* 0x4016cbe4ff027435 */ /* 0x000fe200000001ff */
[C---:B------:R-:W-:Y:S01]  /*20f0*/  ISETP.GE.AND P0, PT, R12.reuse, RZ, PT ;  /* 0x000000ff0c00720c */ /* 0x040fe20003f06270 */
[----:B------:R-:W-:Y:S01]  /*2100*/  FADD.FTZ R3, |R12|, |R13| ;  /* 0x4000000d0c037221 */ /* 0x000fe20000010200 */
[----:B------:R-:W-:-:S09]  /*2110*/  FMUL.FTZ R28, R28, 0.5 ;  /* 0x3f0000001c1c7820 */ /* 0x000fd20000410000 */
[----:B------:R-:W-:Y:S02]  /*2120*/  @!P1 FSEL R0, R2, 0.78539818525314331055, !P0 ;  /* 0x3f490fdb02009808 */ /* 0x000fe40004000000 */
[----:B------:R-:W-:Y:S02]  /*2130*/  FSETP.GTU.FTZ.AND P0, PT, |R3|, +INF , PT ;  /* 0x7f8000000300780b */ /* 0x000fe40003f1c200 */
[----:B------:R-:W-:-:S04]  /*2140*/  LOP3.LUT R0, R0, 0x80000000, R13, 0xb8, !PT ;  /* 0x8000000000007812 */ /* 0x000fc800078eb80d */
[----:B------:R-:W-:Y:S01]  /*2150*/  FSEL R0, R3, R0, P0 ;  /* 0x0000000003007208 */ /* 0x000fe20000000000 */
[----:B------:R-:W-:Y:S06]  /*2160*/  BRA `(.L_x_262) ;  /* 0x0000000800cc7947 */ /* 0x000fec0003800000 */
.L_x_283:
[----:B------:R-:W-:Y:S01]  /*2170*/  MOV R3, 0x3f800000 ;  /* 0x3f80000000037802 */ /* 0x000fe20000000f00 */
[----:B------:R-:W0:Y:S01]  /*2180*/  FCHK P0, R29, 1 ;  /* 0x3f8000001d007902 */ /* 0x000e220000000000 */
[----:B------:R-:W-:Y:S03]  /*2190*/  BSSY B3, `(.L_x_291) ;  /* 0x000000b000037945 */ /* 0x000fe60003800000 */
[----:B------:R-:W-:-:S04]  /*21a0*/  FFMA R0, R3, -R3, 1 ;  /* 0x3f80000003007423 */ /* 0x000fc80000000803 */
[----:B------:R-:W-:-:S04]  /*21b0*/  FFMA R0, R0, R3, 1 ;  /* 0x3f80000000007423 */ /* 0x000fc80000000003 */
[----:B------:R-:W-:-:S04]  /*21c0*/  FFMA R2, R29, R0, RZ ;  /* 0x000000001d027223 */ /* 0x000fc800000000ff */
[----:B------:R-:W-:-:S04]  /*21d0*/  FFMA R3, R2, -1, R29 ;  /* 0xbf80000002037823 */ /* 0x000fc8000000001d */
[----:B------:R-:W-:Y:S01]  /*21e0*/  FFMA R0, R0, R3, R2 ;  /* 0x0000000300007223 */ /* 0x000fe20000000002 */
[----:B0-----:R-:W-:Y:S06]  /*21f0*/  @!P0 BRA `(.L_x_292) ;  /* 0x0000000000108947 */ /* 0x001fec0003800000 */
[----:B------:R-:W-:Y:S01]  /*2200*/  HFMA2.MMA R0, -RZ, RZ, 1.875, 0 ;  /* 0x3f800000ff007435 */ /* 0x000fe200000001ff */
[----:B------:R-:W-:Y:S02]  /*2210*/  MOV R17, R29 ;  /* 0x0000001d00117202 */ /* 0x000fe40000000f00 */
[----:B------:R-:W-:-:S08]  /*2220*/  MOV R2, 0x2240 ;  /* 0x0000224000027802 */ /* 0x000fd00000000f00 */
[----:B-----5:R-:W-:Y:S05]  /*2230*/  CALL.REL.NOINC `($__internal_0_$__cuda_sm3x_div_rn_ftz_f32_slowpath) ;  /* 0x0000014400087944 */ /* 0x020fea0003c00000 */
.L_x_292:
[----:B------:R-:W-:Y:S05]  /*2240*/  BSYNC B3 ;  /* 0x0000000000037941 */ /* 0x000fea0003800000 */
.L_x_291:
        /* <DEDUP_REMOVED lines=18> */
.L_x_294:
[----:B------:R-:W-:Y:S02]  /*2370*/  ISETP.GE.AND P0, PT, R12, RZ, PT ;  /* 0x000000ff0c00720c */ /* 0x000fe40003f06270 */
[----:B------:R-:W-:-:S11]  /*2380*/  MOV R3, 0x3fd774eb ;  /* 0x3fd774eb00037802 */ /* 0x000fd60000000f00 */
[----:B------:R-:W-:-:S04]  /*2390*/  @P0 FFMA.FTZ R0, R3, 0.93318945169448852539, -R0 ;  /* 0x3f6ee58103000823 */ /* 0x000fc80000010800 */
[----:B------:R-:W-:-:S07]  /*23a0*/  @!P0 FFMA.FTZ R0, R3, 0.93318945169448852539, R0 ;  /* 0x3f6ee58103008823 */ /* 0x000fce0000010000 */
.L_x_295:
[----:B------:R-:W-:Y:S05]  /*23b0*/  BSYNC B0 ;  /* 0x0000000000007941 */ /* 0x000fea0003800000 */
.L_x_293:
[C---:B------:R-:W-:Y:S01]  /*23c0*/  FSETP.NEU.FTZ.AND P1, PT, |R12|.reuse, |R13|, PT ;  /* 0x4000000d0c00720b */ /* 0x040fe20003f3d200 */
[----:B------:R-:W-:Y:S01]  /*23d0*/  HFMA2.MMA R2, -RZ, RZ, 2.04296875, -15.78125 ;  /* 0x4016cbe4ff027435 */ /* 0x000fe200000001ff */
[C---:B------:R-:W-:Y:S01]  /*23e0*/  ISETP.GE.AND P0, PT, R12.reuse, RZ, PT ;  /* 0x000000ff0c00720c */ /* 0x040fe20003f06270 */
[----:B------:R-:W-:Y:S01]  /*23f0*/  FADD.FTZ R3, |R12|, |R13| ;  /* 0x4000000d0c037221 */ /* 0x000fe20000010200 */
[----:B------:R-:W-:-:S04]  /*2400*/  FMUL.FTZ R28, R29, 0.5 ;  /* 0x3f0000001d1c7820 */ /* 0x000fc80000410000 */
[----:B------:R-:W-:-:S05]  /*2410*/  FMUL.FTZ R28, R29, R28 ;  /* 0x0000001c1d1c7220 */ /* 0x000fca0000410000 */
[----:B------:R-:W-:Y:S02]  /*2420*/  @!P1 FSEL R0, R2, 0.78539818525314331055, !P0 ;  /* 0x3f490fdb02009808 */ /* 0x000fe40004000000 */
[----:B------:R-:W-:Y:S02]  /*2430*/  FSETP.GTU.FTZ.AND P0, PT, |R3|, +INF , PT ;  /* 0x7f8000000300780b */ /* 0x000fe40003f1c200 */
[----:B------:R-:W-:-:S04]  /*2440*/  LOP3.LUT R0, R0, 0x80000000, R13, 0xb8, !PT ;  /* 0x8000000000007812 */ /* 0x000fc800078eb80d */
[----:B------:R-:W-:Y:S01]  /*2450*/  FSEL R0, R3, R0, P0 ;  /* 0x0000000003007208 */ /* 0x000fe20000000000 */
[----:B------:R-:W-:Y:S06]  /*2460*/  BRA `(.L_x_262) ;  /* 0x00000008000c7947 */ /* 0x000fec0003800000 */
.L_x_251:
[----:B------:R-:W-:Y:S01]  /*2470*/  FMUL.FTZ R0, R12, 0.36787945032119750977 ;  /* 0x3ebc5ab20c007820 */ /* 0x000fe20000410000 */
[----:B------:R-:W-:Y:S01]  /*2480*/  FMUL.FTZ R2, R13, 0.36787945032119750977 ;  /* 0x3ebc5ab20d027820 */ /* 0x000fe20000410000 */
[----:B------:R-:W-:Y:S02]  /*2490*/  BSSY B3, `(.L_x_296) ;  /* 0x0000020000037945 */ /* 0x000fe40003800000 */
[----:B------:R-:W-:Y:S01]  /*24a0*/  FADD.FTZ R0, |R0|, -RZ ;  /* 0x800000ff00007221 */ /* 0x000fe20000010200 */
[----:B------:R-:W-:-:S05]  /*24b0*/  FADD.FTZ R3, |R2|, -RZ ;  /* 0x800000ff02037221 */ /* 0x000fca0000010200 */
[CC--:B------:R-:W-:Y:S02]  /*24c0*/  VIMNMX R2, R0.reuse, R3.reuse, !PT ;  /* 0x0000000300027248 */ /* 0x0c0fe40007fe0100 */
[----:B------:R-:W-:Y:S02]  /*24d0*/  VIMNMX R0, R0, R3, PT ;  /* 0x0000000300007248 */ /* 0x000fe40003fe0100 */
[----:B------:R-:W-:Y:S02]  /*24e0*/  LOP3.LUT R4, R2, 0xfe000000, RZ, 0xc0, !PT ;  /* 0xfe00000002047812 */ /* 0x000fe400078ec0ff */
[----:B------:R-:W-:Y:S02]  /*24f0*/  FSETP.NEU.FTZ.AND P0, PT, R0, RZ, PT ;  /* 0x000000ff0000720b */ /* 0x000fe40003f1d000 */
[----:B------:R-:W-:-:S05]  /*2500*/  IADD3 R3, -R4, 0x7e800000, RZ ;  /* 0x7e80000004037810 */ /* 0x000fca0007ffe1ff */
[-C--:B------:R-:W-:Y:S01]  /*2510*/  FMUL.FTZ R5, R0, R3.reuse ;  /* 0x0000000300057220 */ /* 0x080fe20000410000 */
[----:B------:R-:W-:-:S03]  /*2520*/  FMUL.FTZ R3, R2, R3 ;  /* 0x0000000302037220 */ /* 0x000fc60000410000 */
[----:B------:R-:W-:Y:S02]  /*2530*/  FMUL.FTZ R6, R5, R5 ;  /* 0x0000000505067220 */ /* 0x000fe40000410000 */
[----:B------:R-:W-:Y:S02]  /*2540*/  MUFU.RCP R5, R30 ;  /* 0x0000001e00057308 */ /* 0x000fe40000001000 */
[----:B------:R-:W-:Y:S01]  /*2550*/  FFMA.FTZ R6, R3, R3, R6 ;  /* 0x0000000303067223 */ /* 0x000fe20000010006 */
[----:B------:R-:W-:-:S05]  /*2560*/  LOP3.LUT R3, R4, 0x800000, RZ, 0xfc, !PT ;  /* 0x0080000004037812 */ /* 0x000fca00078efcff */
[----:B------:R-:W0:Y:S02]  /*2570*/  MUFU.SQRT R6, R6 ;  /* 0x0000000600067308 */ /* 0x000e240000002000 */
[----:B0-----:R-:W-:Y:S01]  /*2580*/  @P0 FMUL.FTZ R2, R6, R3 ;  /* 0x0000000306020220 */ /* 0x001fe20000410000 */
[----:B------:R-:W-:Y:S01]  /*2590*/  FSETP.NEU.FTZ.AND P0, PT, R0, +INF , PT ;  /* 0x7f8000000000780b */ /* 0x000fe20003f1d000 */
[----:B------:R-:W-:Y:S01]  /*25a0*/  FFMA R0, -R30, R5, 1 ;  /* 0x3f8000001e007423 */ /* 0x000fe20000000105 */
[----:B------:R-:W-:Y:S02]  /*25b0*/  MOV R3, 0x3f800000 ;  /* 0x3f80000000037802 */ /* 0x000fe40000000f00 */
[----:B------:R-:W-:Y:S01]  /*25c0*/  FSEL R2, R2, +INF , P0 ;  /* 0x7f80000002027808 */ /* 0x000fe20000000000 */
[----:B------:R-:W-:-:S04]  /*25d0*/  FFMA R0, R5, R0, R5 ;  /* 0x0000000005007223 */ /* 0x000fc80000000005 */
[----:B------:R-:W-:Y:S01]  /*25e0*/  FFMA R5, R29, R0, RZ ;  /* 0x000000001d057223 */ /* 0x000fe200000000ff */
[----:B------:R-:W0:Y:S03]  /*25f0*/  MUFU.LG2 R2, R2 ;  /* 0x0000000200027308 */ /* 0x000e260000000c00 */
[----:B------:R-:W-:-:S04]  /*2600*/  FFMA R4, -R30, R5, R29 ;  /* 0x000000051e047223 */ /* 0x000fc8000000011d */
[----:B------:R-:W-:Y:S01]  /*2610*/  FFMA R0, R0, R4, R5 ;  /* 0x0000000400007223 */ /* 0x000fe20000000005 */
[----:B------:R-:W1:Y:S01]  /*2620*/  FCHK P0, R29, R30 ;  /* 0x0000001e1d007302 */ /* 0x000e620000000000 */
[----:B0-----:R-:W-:Y:S01]  /*2630*/  FFMA.FTZ R28, R2, 0.69314718246459960938, R3 ;  /* 0x3f317218021c7823 */ /* 0x001fe20000010003 */
[----:B-1----:R-:W-:Y:S06]  /*2640*/  @!P0 BRA `(.L_x_297) ;  /* 0x0000000000108947 */ /* 0x002fec0003800000 */
[----:B------:R-:W-:Y:S02]  /*2650*/  MOV R17, R29 ;  /* 0x0000001d00117202 */ /* 0x000fe40000000f00 */
[----:B------:R-:W-:Y:S02]  /*2660*/  MOV R0, R30 ;  /* 0x0000001e00007202 */ /* 0x000fe40000000f00 */
[----:B------:R-:W-:-:S07]  /*2670*/  MOV R2, 0x2690 ;  /* 0x0000269000027802 */ /* 0x000fce0000000f00 */
[----:B-----5:R-:W-:Y:S05]  /*2680*/  CALL.REL.NOINC `($__internal_0_$__cuda_sm3x_div_rn_ftz_f32_slowpath) ;  /* 0x0000013c00f47944 */ /* 0x020fea0003c00000 */
.L_x_297:
[----:B------:R-:W-:Y:S05]  /*2690*/  BSYNC B3 ;  /* 0x0000000000037941 */ /* 0x000fea0003800000 */
.L_x_296:
        /* <DEDUP_REMOVED lines=18> */
.L_x_299:
[----:B------:R-:W-:Y:S02]  /*27c0*/  ISETP.GE.AND P0, PT, R12, RZ, PT ;  /* 0x000000ff0c00720c */ /* 0x000fe40003f06270 */
[----:B------:R-:W-:-:S11]  /*27d0*/  MOV R3, 0x3fd774eb ;  /* 0x3fd774eb00037802 */ /* 0x000fd60000000f00 */
[----:B------:R-:W-:-:S04]  /*27e0*/  @P0 FFMA.FTZ R0, R3, 0.93318945169448852539, -R0 ;  /* 0x3f6ee58103000823 */ /* 0x000fc80000010800 */
[----:B------:R-:W-:-:S07]  /*27f0*/  @!P0 FFMA.FTZ R0, R3, 0.93318945169448852539, R0 ;  /* 0x3f6ee58103008823 */ /* 0x000fce0000010000 */
.L_x_300:
[----:B------:R-:W-:Y:S05]  /*2800*/  BSYNC B0 ;  /* 0x0000000000007941 */ /* 0x000fea0003800000 */
.L_x_298:
[----:B------:R-:W-:Y:S01]  /*2810*/  FSETP.NEU.FTZ.AND P1, PT, |R12|, |R13|, PT ;  /* 0x4000000d0c00720b */ /* 0x000fe20003f3d200 */
[----:B------:R-:W-:Y:S01]  /*2820*/  HFMA2.MMA R2, -RZ, RZ, 2.04296875, -15.78125 ;  /* 0x4016cbe4ff027435 */ /* 0x000fe200000001ff */
[----:B------:R-:W-:Y:S01]  /*2830*/  FSETP.NEU.FTZ.AND P2, PT, R30, RZ, PT ;  /* 0x000000ff1e00720b */ /* 0x000fe20003f5d000 */
[C---:B------:R-:W-:Y:S01]  /*2840*/  FADD.FTZ R3, |R12|.reuse, |R13| ;  /* 0x4000000d0c037221 */ /* 0x040fe20000010200 */
[----:B------:R-:W-:-:S09]  /*2850*/  ISETP.GE.AND P0, PT, R12, RZ, PT ;  /* 0x000000ff0c00720c */ /* 0x000fd20003f06270 */
[----:B------:R-:W-:Y:S02]  /*2860*/  @!P1 FSEL R0, R2, 0.78539818525314331055, !P0 ;  /* 0x3f490fdb02009808 */ /* 0x000fe40004000000 */
[----:B------:R-:W-:Y:S02]  /*2870*/  @!P2 FSEL R0, RZ, 3.1415927410125732422, P0 ;  /* 0x40490fdbff00a808 */ /* 0x000fe40000000000 */
[----:B------:R-:W-:Y:S02]  /*2880*/  FSETP.GTU.FTZ.AND P0, PT, |R3|, +INF , PT ;  /* 0x7f8000000300780b */ /* 0x000fe40003f1c200 */
[----:B------:R-:W-:-:S04]  /*2890*/  LOP3.LUT R0, R0, 0x80000000, R13, 0xb8, !PT ;  /* 0x8000000000007812 */ /* 0x000fc800078eb80d */
[----:B------:R-:W-:Y:S01]  /*28a0*/  FSEL R0, R3, R0, P0 ;  /* 0x0000000003007208 */ /* 0x000fe20000000000 */
[----:B------:R-:W-:Y:S06]  /*28b0*/  BRA `(.L_x_262) ;  /* 0x0000000000f87947 */ /* 0x000fec0003800000 */
.L_x_250:
[C---:B------:R-:W-:Y:S01]  /*28c0*/  FADD.FTZ R17, |R13|.reuse, -RZ ;  /* 0x800000ff0d117221 */ /* 0x040fe20000010200 */
[----:B------:R-:W-:Y:S01]  /*28d0*/  FSETP.GT.FTZ.AND P2, PT, |R13|, |R12|, PT ;  /* 0x4000000c0d00720b */ /* 0x000fe20003f54200 */
[----:B------:R-:W-:Y:S01]  /*28e0*/  BSSY B3, `(.L_x_301) ;  /* 0x0000018000037945 */ /* 0x000fe20003800000 */
[----:B------:R-:W-:Y:S02]  /*28f0*/  FSETP.GEU.FTZ.AND P0, PT, |R12|, 1.084202172485504434e-19, PT ;  /* 0x200000000c00780b */ /* 0x000fe40003f1e200 */
[----:B------:R-:W-:Y:S02]  /*2900*/  FSEL R27, R17, R28, P2 ;  /* 0x0000001c111b7208 */ /* 0x000fe40001000000 */
[----:B------:R-:W-:Y:S02]  /*2910*/  FSETP.GEU.FTZ.AND P1, PT, |R13|, 1.084202172485504434e-19, PT ;  /* 0x200000000d00780b */ /* 0x000fe40003f3e200 */
[----:B------:R-:W0:Y:S01]  /*2920*/  MUFU.RCP R0, R27 ;  /* 0x0000001b00007308 */ /* 0x000e220000001000 */
[----:B------:R-:W-:-:S02]  /*2930*/  FSEL R17, R28, R17, P2 ;  /* 0x000000111c117208 */ /* 0x000fc40001000000 */
[----:B------:R-:W-:-:S07]  /*2940*/  PLOP3.LUT P0, PT, P0, P1, PT, 0x2, 0x0 ;  /* 0x000000000000781c */ /* 0x000fce0000702072 */
[----:B------:R-:W1:Y:S06]  /*2950*/  FCHK P1, R17, R27 ;  /* 0x0000001b11007302 */ /* 0x000e6c0000020000 */
[----:B------:R-:W-:Y:S01]  /*2960*/  @P0 FMUL.FTZ R2, R13, 4 ;  /* 0x408000000d020820 */ /* 0x000fe20000410000 */
[----:B0-----:R-:W-:Y:S01]  /*2970*/  FFMA R3, -R27, R0, 1 ;  /* 0x3f8000001b037423 */ /* 0x001fe20000000100 */
[----:B------:R-:W-:-:S03]  /*2980*/  @!P0 FMUL.FTZ R29, R13, R13 ;  /* 0x0000000d0d1d8220 */ /* 0x000fc60000410000 */
[----:B------:R-:W-:Y:S01]  /*2990*/  FFMA R4, R0, R3, R0 ;  /* 0x0000000300047223 */ /* 0x000fe20000000000 */
[----:B------:R-:W-:Y:S01]  /*29a0*/  @P0 FMUL.FTZ R0, R12, 4 ;  /* 0x408000000c000820 */ /* 0x000fe20000410000 */
[----:B------:R-:W-:Y:S01]  /*29b0*/  @P0 FMUL.FTZ R3, R2, R2 ;  /* 0x0000000202030220 */ /* 0x000fe20000410000 */
[----:B------:R-:W-:Y:S01]  /*29c0*/  @!P0 FFMA.FTZ R29, R12, R12, R29 ;  /* 0x0000000c0c1d8223 */ /* 0x000fe2000001001d */
[----:B------:R-:W-:Y:S02]  /*29d0*/  FFMA R5, R17, R4, RZ ;  /* 0x0000000411057223 */ /* 0x000fe400000000ff */
[----:B------:R-:W-:Y:S02]  /*29e0*/  @P0 FFMA.FTZ R3, R0, R0, R3 ;  /* 0x0000000000030223 */ /* 0x000fe40000010003 */
[----:B------:R-:W-:Y:S02]  /*29f0*/  FFMA R0, -R27, R5, R17 ;  /* 0x000000051b007223 */ /* 0x000fe40000000111 */
[----:B------:R-:W-:-:S02]  /*2a00*/  @P0 FMUL.FTZ R29, R3, 0.0625 ;  /* 0x3d800000031d0820 */ /* 0x000fc40000410000 */
[----:B------:R-:W-:Y:S01]  /*2a10*/  FFMA R0, R4, R0, R5 ;  /* 0x0000000004007223 */ /* 0x000fe20000000005 */
[----:B-1----:R-:W-:Y:S06]  /*2a20*/  @!P1 BRA `(.L_x_302) ;  /* 0x00000000000c9947 */ /* 0x002fec0003800000 */
[----:B------:R-:W-:Y:S02]  /*2a30*/  MOV R0, R27 ;  /* 0x0000001b00007202 */ /* 0x000fe40000000f00 */
[----:B------:R-:W-:-:S07]  /*2a40*/  MOV R2, 0x2a60 ;  /* 0x00002a6000027802 */ /* 0x000fce0000000f00 */
[----:B-----5:R-:W-:Y:S05]  /*2a50*/  CALL.REL.NOINC `($__internal_0_$__cuda_sm3x_div_rn_ftz_f32_slowpath) ;  /* 0x0000013c00007944 */ /* 0x020fea0003c00000 */
.L_x_302:
[----:B------:R-:W-:Y:S05]  /*2a60*/  BSYNC B3 ;  /* 0x0000000000037941 */ /* 0x000fea0003800000 */
.L_x_301:
        /* <DEDUP_REMOVED lines=12> */
[----:B------:R-:W-:Y:S06]  /*2b30*/  @P2 BRA `(.L_x_304) ;  /* 0x0000000000142947 */ /* 0x000fec0003800000 */
[----:B------:R-:W-:-:S13]  /*2b40*/  ISETP.GT.AND P0, PT, R12, -0x1, PT ;  /* 0xffffffff0c00780c */ /* 0x000fda0003f04270 */
[----:B------:R-:W-:Y:S05]  /*2b50*/  @P0 BRA `(.L_x_305) ;  /* 0x00000000001c0947 */ /* 0x000fea0003800000 */
[----:B------:R-:W-:-:S05]  /*2b60*/  MOV R3, 0x3fd774eb ;  /* 0x3fd774eb00037802 */ /* 0x000fca0000000f00 */
[----:B------:R-:W-:Y:S01]  /*2b70*/  FFMA.FTZ R0, R3, 1.8663789033889770508, -R0 ;  /* 0x3feee58103007823 */ /* 0x000fe20000010800 */
[----:B------:R-:W-:Y:S06]  /*2b80*/  BRA `(.L_x_305) ;  /* 0x0000000000107947 */ /* 0x000fec0003800000 */
.L_x_304:
[----:B------:R-:W-:Y:S02]  /*2b90*/  ISETP.GE.AND P0, PT, R12, RZ, PT ;  /* 0x000000ff0c00720c */ /* 0x000fe40003f06270 */
[----:B------:R-:W-:-:S11]  /*2ba0*/  MOV R3, 0x3fd774eb ;  /* 0x3fd774eb00037802 */ /* 0x000fd60000000f00 */
[----:B------:R-:W-:-:S04]  /*2bb0*/  @P0 FFMA.FTZ R0, R3, 0.93318945169448852539, -R0 ;  /* 0x3f6ee58103000823 */ /* 0x000fc80000010800 */
[----:B------:R-:W-:-:S07]  /*2bc0*/  @!P0 FFMA.FTZ R0, R3, 0.93318945169448852539, R0 ;  /* 0x3f6ee58103008823 */ /* 0x000fce0000010000 */
.L_x_305:
[----:B------:R-:W-:Y:S05]  /*2bd0*/  BSYNC B0 ;  /* 0x0000000000007941 */ /* 0x000fea0003800000 */
.L_x_303:
[C---:B------:R-:W-:Y:S01]  /*2be0*/  FSETP.NEU.FTZ.AND P2, PT, |R12|.reuse, |R13|, PT ;  /* 0x4000000d0c00720b */ /* 0x040fe20003f5d200 */
        /* <DEDUP_REMOVED lines=9> */
[----:B0-----:R-:W-:-:S03]  /*2c80*/  FMUL.FTZ R28, R29, 0.69314718246459960938 ;  /* 0x3f3172181d1c7820 */ /* 0x001fc60000410000 */
[----:B------:R-:W-:-:S07]  /*2c90*/  FSEL R0, R3, R0, P0 ;  /* 0x0000000003007208 */ /* 0x000fce0000000000 */
.L_x_262:
[----:B------:R-:W-:Y:S05]  /*2ca0*/  BSYNC B2 ;  /* 0x0000000000027941 */ /* 0x000fea0003800000 */
.L_x_249:
[----:B------:R-:W-:Y:S01]  /*2cb0*/  FMUL.FTZ R3, R0, UR12 ;  /* 0x0000000c00037c20 */ /* 0x000fe20008410000 */
[----:B------:R-:W-:Y:S03]  /*2cc0*/  BSSY B0, `(.L_x_306) ;  /* 0x000003a000007945 */ /* 0x000fe60003800000 */
[----:B------:R-:W-:Y:S01]  /*2cd0*/  FFMA.FTZ R4, R28, UR13, R3 ;  /* 0x0000000d1c047c23 */ /* 0x000fe20008010003 */
[----:B------:R-:W-:-:S04]  /*2ce0*/  FMUL.FTZ R3, R0, UR13 ;  /* 0x0000000d00037c20 */ /* 0x000fc80008410000 */
[----:B------:R-:W-:Y:S01]  /*2cf0*/  LOP3.LUT P0, R2, R4, 0x7fffffff, RZ, 0xc0, !PT ;  /* 0x7fffffff04027812 */ /* 0x000fe2000780c0ff */
[----:B------:R-:W-:-:S12]  /*2d00*/  FFMA.FTZ R28, R28, UR12, -R3 ;  /* 0x0000000c1c1c7c23 */ /* 0x000fd80008010803 */
[----:B------:R-:W-:Y:S05]  /*2d10*/  @!P0 BRA `(.L_x_307) ;  /* 0x0000000000c48947 */ /* 0x000fea0003800000 */
[----:B------:R-:W-:-:S13]  /*2d20*/  LOP3.LUT P0, R0, R28, 0x7fffffff, RZ, 0xc0, !PT ;  /* 0x7fffffff1c007812 */ /* 0x000fda000780c0ff */
[----:B------:R-:W-:Y:S05]  /*2d30*/  @!P0 BRA `(.L_x_308) ;  /* 0x0000000000ac8947 */ /* 0x000fea0003800000 */
[----:B------:R-:W-:-:S13]  /*2d40*/  ISETP.GT.U32.AND P0, PT, R2, 0x7f7fffff, PT ;  /* 0x7f7fffff0200780c */ /* 0x000fda0003f04070 */
[----:B------:R-:W-:Y:S05]  /*2d50*/  @P0 BRA `(.L_x_309) ;  /* 0x00000000007c0947 */ /* 0x000fea0003800000 */
[----:B------:R-:W-:-:S04]  /*2d60*/  IADD3 R0, R28, -0x42b17218, RZ ;  /* 0xbd4e8de81c007810 */ /* 0x000fc80007ffe0ff */
[----:B------:R-:W-:-:S13]  /*2d70*/  ISETP.GE.U32.AND P0, PT, R0, 0x8e8e5d, PT ;  /* 0x008e8e5d0000780c */ /* 0x000fda0003f06070 */
[----:B------:R-:W-:Y:S01]  /*2d80*/  @P0 FMUL.FTZ R0, R28, 1.4426950216293334961 ;  /* 0x3fb8aa3b1c000820 */ /* 0x000fe20000410000 */
[----:B------:R-:W-:-:S04]  /*2d90*/  @P0 FMUL.RZ R2, R4, 0.15915493667125701904 ;  /* 0x3e22f98304020820 */ /* 0x000fc8000040c000 */
[----:B------:R-:W-:Y:S08]  /*2da0*/  @P0 MUFU.SIN R13, R2 ;  /* 0x00000002000d0308 */ /* 0x000ff00000000400 */
[----:B------:R-:W0:Y:S08]  /*2db0*/  @P0 MUFU.EX2 R0, R0 ;  /* 0x0000000000000308 */ /* 0x000e300000000800 */
[----:B------:R-:W1:Y:S01]  /*2dc0*/  @P0 MUFU.COS R3, R2 ;  /* 0x0000000200030308 */ /* 0x000e620000000000 */
[C---:B0-----:R-:W-:Y:S01]  /*2dd0*/  @P0 FMUL.FTZ R13, R0.reuse, R13 ;  /* 0x0000000d000d0220 */ /* 0x041fe20000410000 */
[----:B-1----:R-:W-:Y:S01]  /*2de0*/  @P0 FMUL.FTZ R12, R0, R3 ;  /* 0x00000003000c0220 */ /* 0x002fe20000410000 */
[----:B------:R-:W-:Y:S06]  /*2df0*/  @P0 BRA `(.L_x_310) ;  /* 0x0000000000980947 */ /* 0x000fec0003800000 */
[----:B------:R-:W-:Y:S01]  /*2e00*/  FADD.FTZ R0, R28, -162.88958740234375 ;  /* 0xc322e3bc1c007421 */ /* 0x000fe20000010000 */
[----:B------:R-:W-:-:S03]  /*2e10*/  FMUL.RZ R6, R4, 0.15915493667125701904 ;  /* 0x3e22f98304067820 */ /* 0x000fc6000040c000 */
[----:B------:R-:W-:Y:S01]  /*2e20*/  FMUL.FTZ R0, R0, 1.4426950216293334961 ;  /* 0x3fb8aa3b00007820 */ /* 0x000fe20000410000 */
[----:B------:R-:W-:Y:S08]  /*2e30*/  MUFU.SIN R7, R6 ;  /* 0x0000000600077308 */ /* 0x000ff00000000400 */
[----:B------:R-:W0:Y:S08]  /*2e40*/  MUFU.EX2 R0, R0 ;  /* 0x0000000000007308 */ /* 0x000e300000000800 */
[----:B------:R-:W1:Y:S01]  /*2e50*/  MUFU.COS R5, R6 ;  /* 0x0000000600057308 */ /* 0x000e620000000000 */
[----:B0-----:R-:W-:-:S02]  /*2e60*/  LEA.HI R3, R0, 0xffffffed, RZ, 0x9 ;  /* 0xffffffed00037811 */ /* 0x001fc400078f48ff */
[----:B------:R-:W-:Y:S02]  /*2e70*/  LOP3.LUT R2, R0, 0x7fffff, RZ, 0xc0, !PT ;  /* 0x007fffff00027812 */ /* 0x000fe400078ec0ff */
[----:B------:R-:W-:Y:S02]  /*2e80*/  LEA.HI R4, R3, R3, RZ, 0x1 ;  /* 0x0000000303047211 */ /* 0x000fe400078f08ff */
[----:B------:R-:W-:Y:S02]  /*2e90*/  LOP3.LUT R2, R2, 0x7f000000, RZ, 0xfc, !PT ;  /* 0x7f00000002027812 */ /* 0x000fe400078efcff */
[----:B------:R-:W-:-:S03]  /*2ea0*/  SHF.R.S32.HI R4, RZ, 0x1, R4 ;  /* 0x00000001ff047819 */ /* 0x000fc60000011404 */
[C---:B------:R-:W-:Y:S01]  /*2eb0*/  FMUL.FTZ R7, R2.reuse, R7 ;  /* 0x0000000702077220 */ /* 0x040fe20000410000 */
[----:B------:R-:W-:Y:S01]  /*2ec0*/  IADD3 R3, R3, -R4, RZ ;  /* 0x8000000403037210 */ /* 0x000fe20007ffe0ff */
[----:B-1----:R-:W-:Y:S01]  /*2ed0*/  FMUL.FTZ R5, R2, R5 ;  /* 0x0000000502057220 */ /* 0x002fe20000410000 */
[----:B------:R-:W-:Y:S02]  /*2ee0*/  LEA R4, R4, 0x3f800000, 0x17 ;  /* 0x3f80000004047811 */ /* 0x000fe400078eb8ff */
[----:B------:R-:W-:-:S03]  /*2ef0*/  LEA R3, R3, 0x3f800000, 0x17 ;  /* 0x3f80000003037811 */ /* 0x000fc600078eb8ff */
[C---:B------:R-:W-:Y:S01]  /*2f00*/  FMUL.FTZ R0, R4.reuse, R7 ;  /* 0x0000000704007220 */ /* 0x040fe20000410000 */
[----:B------:R-:W-:-:S03]  /*2f10*/  FMUL.FTZ R4, R4, R5 ;  /* 0x0000000504047220 */ /* 0x000fc60000410000 */
[C---:B------:R-:W-:Y:S01]  /*2f20*/  FMUL.FTZ R13, R3.reuse, R0 ;  /* 0x00000000030d7220 */ /* 0x040fe20000410000 */
[----:B------:R-:W-:Y:S01]  /*2f30*/  FMUL.FTZ R12, R3, R4 ;  /* 0x00000004030c7220 */ /* 0x000fe20000410000 */
[----:B------:R-:W-:Y:S06]  /*2f40*/  BRA `(.L_x_310) ;  /* 0x0000000000447947 */ /* 0x000fec0003800000 */
.L_x_309:
[----:B------:R-:W-:-:S13]  /*2f50*/  ISETP.NE.AND P0, PT, R0, 0x7f800000, PT ;  /* 0x7f8000000000780c */ /* 0x000fda0003f05270 */
[----:B------:R-:W-:-:S05]  /*2f60*/  @P0 FADD.FTZ R12, R4, -R4 ;  /* 0x80000004040c0221 */ /* 0x000fca0000010000 */
[----:B------:R-:W-:Y:S01]  /*2f70*/  @P0 MOV R13, R12 ;  /* 0x0000000c000d0202 */ /* 0x000fe20000000f00 */
[----:B------:R-:W-:Y:S06]  /*2f80*/  @P0 BRA `(.L_x_310) ;  /* 0x0000000000340947 */ /* 0x000fec0003800000 */
[----:B------:R-:W-:Y:S02]  /*2f90*/  ISETP.GE.AND P0, PT, R28, RZ, PT ;  /* 0x000000ff1c00720c */ /* 0x000fe40003f06270 */
[----:B------:R-:W-:-:S11]  /*2fa0*/  CS2R R12, SRZ ;  /* 0x00000000000c7805 */ /* 0x000fd6000001ff00 */
[----:B------:R-:W-:Y:S05]  /*2fb0*/  @!P0 BRA `(.L_x_310) ;  /* 0x0000000000288947 */ /* 0x000fea0003800000 */
[----:B------:R-:W-:Y:S01]  /*2fc0*/  FADD.FTZ R13, R4, -R4 ;  /* 0x80000004040d7221 */ /* 0x000fe20000010000 */
[----:B------:R-:W-:Y:S01]  /*2fd0*/  MOV R12, R28 ;  /* 0x0000001c000c7202 */ /* 0x000fe20000000f00 */
[----:B------:R-:W-:Y:S06]  /*2fe0*/  BRA `(.L_x_310) ;  /* 0x00000000001c7947 */ /* 0x000fec0003800000 */
.L_x_308:
[----:B------:R-:W-:-:S04]  /*2ff0*/  FMUL.RZ R4, R4, 0.15915493667125701904 ;  /* 0x3e22f98304047820 */ /* 0x000fc8000040c000 */
[----:B------:R1:W2:Y:S08]  /*3000*/  MUFU.SIN R13, R4 ;  /* 0x00000004000d7308 */ /* 0x0002b00000000400 */
[----:B------:R1:W3:Y:S01]  /*3010*/  MUFU.COS R12, R4 ;  /* 0x00000004000c7308 */ /* 0x0002e20000000000 */
[----:B------:R-:W-:Y:S05]  /*3020*/  BRA `(.L_x_310) ;  /* 0x00000000000c7947 */ /* 0x000fea0003800000 */
.L_x_307:
[----:B------:R-:W-:Y:S01]  /*3030*/  FMUL.FTZ R12, R28, 1.4426950216293334961 ;  /* 0x3fb8aa3b1c0c7820 */ /* 0x000fe20000410000 */
[----:B------:R-:W-:-:S05]  /*3040*/  MOV R13, R4 ;  /* 0x00000004000d7202 */ /* 0x000fca0000000f00 */
[----:B------:R-:W0:Y:S02]  /*3050*/  MUFU.EX2 R12, R12 ;  /* 0x0000000c000c7308 */ /* 0x000e240000000800 */
.L_x_310:
[----:B------:R-:W-:Y:S05]  /*3060*/  BSYNC B0 ;  /* 0x0000000000007941 */ /* 0x000fea0003800000 */
.L_x_306:
[C---:B-----5:R-:W-:Y:S01]  /*3070*/  FSETP.NAN.FTZ.AND P0, PT, R14.reuse, R15, PT ;  /* 0x0000000f0e00720b */ /* 0x060fe20003f18000 */
[----:B------:R-:W-:Y:S01]  /*3080*/  BSSY B2, `(.L_x_311) ;  /* 0x000027f000027945 */ /* 0x000fe20003800000 */
[----:B------:R-:W-:-:S11]  /*3090*/  FADD.FTZ R28, |R14|, -RZ ;  /* 0x800000ff0e1c7221 */ /* 0x000fd60000010200 */
[----:B------:R-:W-:Y:S05]  /*30a0*/  @P0 BRA `(.L_x_312) ;  /* 0x0000002000f80947 */ /* 0x000fea0003800000 */
        /* <DEDUP_REMOVED lines=19> */
[----:B------:R-:W-:Y:S01]  /*31e0*/  HFMA2.MMA R5, -RZ, RZ, 1.875, 0 ;  /* 0x3f800000ff057435 */ /* 0x000fe200000001ff */
        /* <DEDUP_REMOVED lines=9> */
[----:B-1----:R-:W-:Y:S02]  /*3280*/  IADD3 R4, -R3, 0x40800000, RZ ;  /* 0x4080000003047810 */ /* 0x002fe40007ffe1ff */
[-C--:B------:R-:W-:Y:S02]  /*3290*/  IADD3 R2, R0, -R3.reuse, RZ ;  /* 0x8000000300027210 */ /* 0x080fe40007ffe0ff */
[----:B------:R-:W-:Y:S01]  /*32a0*/  I2FP.F32.S32 R3, R3 ;  /* 0x0000000300037245 */ /* 0x000fe20000201400 */
[----:B------:R-:W-:-:S04]  /*32b0*/  FFMA.FTZ R5, R4, 0.25, -R5 ;  /* 0x3e80000004057823 */ /* 0x000fc80000010805 */
[----:B------:R-:W-:Y:S01]  /*32c0*/  FADD.FTZ R2, R2, R5 ;  /* 0x0000000502027221 */ /* 0x000fe20000010000 */
[----:B------:R-:W-:-:S03]  /*32d0*/  FMUL.FTZ R3, R3, 1.1920928955078125e-07 ;  /* 0x3400000003037820 */ /* 0x000fc60000410000 */
[C---:B------:R-:W-:Y:S02]  /*32e0*/  FFMA.FTZ R5, R2.reuse, -R7, 0.10546888411045074463 ;  /* 0x3dd8001202057423 */ /* 0x040fe40000010807 */
[----:B------:R-:W1:Y:S02]  /*32f0*/  MUFU.RCP R7, R30 ;  /* 0x0000001e00077308 */ /* 0x000e640000001000 */
[----:B------:R-:W-:-:S04]  /*3300*/  FFMA.FTZ R5, R2, R5, -0.13229703903198242188 ;  /* 0xbe0778e002057423 */ /* 0x000fc80000010005 */
[----:B------:R-:W-:-:S04]  /*3310*/  FFMA.FTZ R5, R2, R5, 0.14491446316242218018 ;  /* 0x3e14647502057423 */ /* 0x000fc80000010005 */
[----:B------:R-:W-:-:S04]  /*3320*/  FFMA.FTZ R5, R2, R5, -0.16641564667224884033 ;  /* 0xbe2a68dd02057423 */ /* 0x000fc80000010005 */
[----:B------:R-:W-:Y:S01]  /*3330*/  FFMA.FTZ R5, R2, R5, 0.19988867640495300293 ;  /* 0x3e4caf9e02057423 */ /* 0x000fe20000010005 */
[----:B-1----:R-:W-:-:S03]  /*3340*/  FFMA R4, -R30, R7, 1 ;  /* 0x3f8000001e047423 */ /* 0x002fc60000000107 */
        /* <DEDUP_REMOVED lines=15> */
.L_x_318:
[----:B------:R-:W-:Y:S05]  /*3440*/  BSYNC B0 ;  /* 0x0000000000007941 */ /* 0x000fea0003800000 */
.L_x_317:
[----:B------:R-:W-:Y:S01]  /*3450*/  BSSY B3, `(.L_x_319) ;  /* 0x0000007000037945 */ /* 0x000fe20003800000 */
[----:B------:R-:W-:-:S03]  /*3460*/  FFMA R0, R4, R6, R5 ;  /* 0x0000000604007223 */ /* 0x000fc60000000005 */
[----:B------:R-:W-:Y:S05]  /*3470*/  @!P0 BRA `(.L_x_320) ;  /* 0x0000000000108947 */ /* 0x000fea0003800000 */
[----:B------:R-:W-:Y:S02]  /*3480*/  MOV R17, R29 ;  /* 0x0000001d00117202 */ /* 0x000fe40000000f00 */
[----:B------:R-:W-:Y:S02]  /*3490*/  MOV R0, R30 ;  /* 0x0000001e00007202 */ /* 0x000fe40000000f00 */
[----:B------:R-:W-:-:S07]  /*34a0*/  MOV R2, 0x34c0 ;  /* 0x000034c000027802 */ /* 0x000fce0000000f00 */
[----:B0-23--:R-:W-:Y:S05]  /*34b0*/  CALL.REL.NOINC `($__internal_0_$__cuda_sm3x_div_rn_ftz_f32_slowpath) ;  /* 0x0000013000687944 */ /* 0x00dfea0003c00000 */
.L_x_320:
[----:B------:R-:W-:Y:S05]  /*34c0*/  BSYNC B3 ;  /* 0x0000000000037941 */ /* 0x000fea0003800000 */
.L_x_319:
        /* <DEDUP_REMOVED lines=18> */
.L_x_322:
[----:B------:R-:W-:Y:S02]  /*35f0*/  ISETP.GE.AND P0, PT, R14, RZ, PT ;  /* 0x000000ff0e00720c */ /* 0x000fe40003f06270 */
[----:B------:R-:W-:-:S11]  /*3600*/  MOV R3, 0x3fd774eb ;  /* 0x3fd774eb00037802 */ /* 0x000fd60000000f00 */
[----:B------:R-:W-:-:S04]  /*3610*/  @P0 FFMA.FTZ R0, R3, 0.93318945169448852539, -R0 ;  /* 0x3f6ee58103000823 */ /* 0x000fc80000010800 */
[----:B------:R-:W-:-:S07]  /*3620*/  @!P0 FFMA.FTZ R0, R3, 0.93318945169448852539, R0 ;  /* 0x3f6ee58103008823 */ /* 0x000fce0000010000 */
.L_x_323:
[----:B------:R-:W-:Y:S05]  /*3630*/  BSYNC B0 ;  /* 0x0000000000007941 */ /* 0x000fea0003800000 */
.L_x_321:
        /* <DEDUP_REMOVED lines=12> */
.L_x_316:
[----:B------:R-:W-:-:S04]  /*3700*/  FMUL.FTZ R27, R29, R29 ;  /* 0x0000001d1d1b7220 */ /* 0x000fc80000410000 */
[----:B------:R-:W-:-:S05]  /*3710*/  FFMA.FTZ R27, R30, R30, R27 ;  /* 0x0000001e1e1b7223 */ /* 0x000fca000001001b */
[----:B------:R-:W-:-:S13]  /*3720*/  FSETP.GTU.FTZ.AND P0, PT, R27, 0.69999998807907104492, PT ;  /* 0x3f3333331b00780b */ /* 0x000fda0003f1c000 */
[----:B------:R-:W-:Y:S05]  /*3730*/  @P0 BRA `(.L_x_325) ;  /* 0x0000000000c80947 */ /* 0x000fea0003800000 */
[----:B------:R-:W4:Y:S01]  /*3740*/  MUFU.RCP R3, R30 ;  /* 0x0000001e00037308 */ /* 0x000f220000001000 */
[----:B------:R-:W-:Y:S07]  /*3750*/  BSSY B3, `(.L_x_326) ;  /* 0x000000c000037945 */ /* 0x000fee0003800000 */
[----:B------:R-:W5:Y:S01]  /*3760*/  FCHK P0, R29, R30 ;  /* 0x0000001e1d007302 */ /* 0x000f620000000000 */
[----:B----4-:R-:W-:-:S04]  /*3770*/  FFMA R0, -R30, R3, 1 ;  /* 0x3f8000001e007423 */ /* 0x010fc80000000103 */
[----:B------:R-:W-:-:S04]  /*3780*/  FFMA R0, R3, R0, R3 ;  /* 0x0000000003007223 */ /* 0x000fc80000000003 */
[----:B------:R-:W-:-:S04]  /*3790*/  FFMA R3, R29, R0, RZ ;  /* 0x000000001d037223 */ /* 0x000fc800000000ff */
[----:B------:R-:W-:-:S04]  /*37a0*/  FFMA R2, -R30, R3, R29 ;  /* 0x000000031e027223 */ /* 0x000fc8000000011d */
[----:B------:R-:W-:Y:S01]  /*37b0*/  FFMA R0, R0, R2, R3 ;  /* 0x0000000200007223 */ /* 0x000fe20000000003 */
[----:B-----5:R-:W-:Y:S06]  /*37c0*/  @!P0 BRA `(.L_x_327) ;  /* 0x0000000000108947 */ /* 0x020fec0003800000 */
[----:B------:R-:W-:Y:S02]  /*37d0*/  MOV R17, R29 ;  /* 0x0000001d00117202 */ /* 0x000fe40000000f00 */
[----:B------:R-:W-:Y:S02]  /*37e0*/  MOV R0, R30 ;  /* 0x0000001e00007202 */ /* 0x000fe40000000f00 */
[----:B------:R-:W-:-:S07]  /*37f0*/  MOV R2, 0x3810 ;  /* 0x0000381000027802 */ /* 0x000fce0000000f00 */
[----:B0123--:R-:W-:Y:S05]  /*3800*/  CALL.REL.NOINC `($__internal_0_$__cuda_sm3x_div_rn_ftz_f32_slowpath) ;  /* 0x0000012c00947944 */ /* 0x00ffea0003c00000 */
.L_x_327:
[----:B------:R-:W-:Y:S05]  /*3810*/  BSYNC B3 ;  /* 0x0000000000037941 */ /* 0x000fea0003800000 */
.L_x_326:
        /* <DEDUP_REMOVED lines=18> */
.L_x_329:
[----:B------:R-:W-:Y:S02]  /*3940*/  ISETP.GE.AND P0, PT, R14, RZ, PT ;  /* 0x000000ff0e00720c */ /* 0x000fe40003f06270 */
[----:B------:R-:W-:-:S11]  /*3950*/  MOV R3, 0x3fd774eb ;  /* 0x3fd774eb00037802 */ /* 0x000fd60000000f00 */
[----:B------:R-:W-:-:S04]  /*3960*/  @P0 FFMA.FTZ R0, R3, 0.93318945169448852539, -R0 ;  /* 0x3f6ee58103000823 */ /* 0x000fc80000010800 */
[----:B------:R-:W-:-:S07]  /*3970*/  @!P0 FFMA.FTZ R0, R3, 0.93318945169448852539, R0 ;  /* 0x3f6ee58103008823 */ /* 0x000fce0000010000 */
.L_x_330:
[----:B------:R-:W-:Y:S05]  /*3980*/  BSYNC B0 ;  /* 0x0000000000007941 */ /* 0x000fea0003800000 */
.L_x_328:
[----:B------:R-:W-:Y:S01]  /*3990*/  FSETP.NEU.FTZ.AND P1, PT, |R14|, |R15|, PT ;  /* 0x4000000f0e00720b */ /* 0x000fe20003f3d200 */
[----:B------:R-:W-:Y:S01]  /*39a0*/  HFMA2.MMA R2, -RZ, RZ, 2.04296875, -15.78125 ;  /* 0x4016cbe4ff027435 */ /* 0x000fe200000001ff */
[----:B------:R-:W-:Y:S01]  /*39b0*/  FSETP.NEU.FTZ.AND P2, PT, R30, RZ, PT ;  /* 0x000000ff1e00720b */ /* 0x000fe20003f5d000 */
[----:B------:R-:W4:Y:S01]  /*39c0*/  MUFU.LG2 R27, R27 ;  /* 0x0000001b001b7308 */ /* 0x000f220000000c00 */
[C---:B------:R-:W-:Y:S01]  /*39d0*/  ISETP.GE.AND P0, PT, R14.reuse, RZ, PT ;  /* 0x000000ff0e00720c */ /* 0x040fe20003f06270 */
[----:B------:R-:W-:-:S08]  /*39e0*/  FADD.FTZ R3, |R14|, |R15| ;  /* 0x4000000f0e037221 */ /* 0x000fd00000010200 */
[----:B------:R-:W-:Y:S02]  /*39f0*/  @!P1 FSEL R0, R2, 0.78539818525314331055, !P0 ;  /* 0x3f490fdb02009808 */ /* 0x000fe40004000000 */
[----:B------:R-:W-:Y:S02]  /*3a00*/  @!P2 FSEL R0, RZ, 3.1415927410125732422, P0 ;  /* 0x40490fdbff00a808 */ /* 0x000fe40000000000 */
[----:B------:R-:W-:Y:S02]  /*3a10*/  FSETP.GTU.FTZ.AND P0, PT, |R3|, +INF , PT ;  /* 0x7f8000000300780b */ /* 0x000fe40003f1c200 */
[----:B------:R-:W-:Y:S01]  /*3a20*/  LOP3.LUT R0, R0, 0x80000000, R15, 0xb8, !PT ;  /* 0x8000000000007812 */ /* 0x000fe200078eb80f */
[----:B----4-:R-:W-:-:S03]  /*3a30*/  FMUL.FTZ.D2 R28, R27, 0.69314718246459960938 ;  /* 0x3f3172181b1c7820 */ /* 0x010fc60000310000 */
[----:B------:R-:W-:Y:S01]  /*3a40*/  FSEL R0, R3, R0, P0 ;  /* 0x0000000003007208 */ /* 0x000fe20000000000 */
[----:B------:R-:W-:Y:S06]  /*3a50*/  BRA `(.L_x_324) ;  /* 0x0000001c00847947 */ /* 0x000fec0003800000 */
.L_x_325:
[----:B------:R-:W-:Y:S01]  /*3a60*/  LOP3.LUT R3, R30, 0xffff0000, RZ, 0xc0, !PT ;  /* 0xffff00001e037812 */ /* 0x000fe200078ec0ff */
[----:B------:R-:W-:Y:S01]  /*3a70*/  BSSY B0, `(.L_x_331) ;  /* 0x000003f000007945 */ /* 0x000fe20003800000 */
[----:B-1----:R-:W-:-:S03]  /*3a80*/  LOP3.LUT R4, R29, 0xffff0000, RZ, 0xc0, !PT ;  /* 0xffff00001d047812 */ /* 0x002fc600078ec0ff */
        /* <DEDUP_REMOVED lines=22> */
.L_x_332:
        /* <DEDUP_REMOVED lines=40> */
.L_x_331:
        /* <DEDUP_REMOVED lines=48> */
.L_x_334:
[----:B------:R-:W-:Y:S05]  /*4170*/  BSYNC B0 ;  /* 0x0000000000007941 */ /* 0x000fea0003800000 */
.L_x_333:
[----:B------:R-:W-:Y:S01]  /*4180*/  BSSY B3, `(.L_x_335) ;  /* 0x0000007000037945 */ /* 0x000fe20003800000 */
[----:B------:R-:W-:-:S03]  /*4190*/  FFMA R0, R2, R4, R5 ;  /* 0x0000000402007223 */ /* 0x000fc60000000005 */
[----:B------:R-:W-:Y:S05]  /*41a0*/  @!P0 BRA `(.L_x_336) ;  /* 0x0000000000108947 */ /* 0x000fea0003800000 */
[----:B------:R-:W-:Y:S02]  /*41b0*/  MOV R17, R29 ;  /* 0x0000001d00117202 */ /* 0x000fe40000000f00 */
[----:B------:R-:W-:Y:S02]  /*41c0*/  MOV R0, R30 ;  /* 0x0000001e00007202 */ /* 0x000fe40000000f00 */
[----:B------:R-:W-:-:S07]  /*41d0*/  MOV R2, 0x41f0 ;  /* 0x000041f000027802 */ /* 0x000fce0000000f00 */
[----:B0-23--:R-:W-:Y:S05]  /*41e0*/  CALL.REL.NOINC `($__internal_0_$__cuda_sm3x_div_rn_ftz_f32_slowpath) ;  /* 0x00000124001c7944 */ /* 0x00dfea0003c00000 */
.L_x_336:
[----:B------:R-:W-:Y:S05]  /*41f0*/  BSYNC B3 ;  /* 0x0000000000037941 */ /* 0x000fea0003800000 */
.L_x_335:
        /* <DEDUP_REMOVED lines=18> */
.L_x_338:
[----:B------:R-:W-:Y:S02]  /*4320*/  ISETP.GE.AND P0, PT, R14, RZ, PT ;  /* 0x000000ff0e00720c */ /* 0x000fe40003f06270 */
[----:B------:R-:W-:-:S11]  /*4330*/  MOV R3, 0x3fd774eb ;  /* 0x3fd774eb00037802 */ /* 0x000fd60000000f00 */
[----:B------:R-:W-:-:S04]  /*4340*/  @P0 FFMA.FTZ R0, R3, 0.93318945169448852539, -R0 ;  /* 0x3f6ee58103000823 */ /* 0x000fc80000010800 */
[----:B------:R-:W-:-:S07]  /*4350*/  @!P0 FFMA.FTZ R0, R3, 0.93318945169448852539, R0 ;  /* 0x3f6ee58103008823 */ /* 0x000fce0000010000 */
.L_x_339:
[----:B------:R-:W-:Y:S05]  /*4360*/  BSYNC B0 ;  /* 0x0000000000007941 */ /* 0x000fea0003800000 */
.L_x_337:
        /* <DEDUP_REMOVED lines=12> */
.L_x_315:
        /* <DEDUP_REMOVED lines=13> */
.L_x_341:
[----:B------:R-:W-:Y:S05]  /*4500*/  BSYNC B3 ;  /* 0x0000000000037941 */ /* 0x000fea0003800000 */
.L_x_340:
        /* <DEDUP_REMOVED lines=18> */
.L_x_343:
[----:B------:R-:W-:Y:S02]  /*4630*/  ISETP.GE.AND P0, PT, R14, RZ, PT ;  /* 0x000000ff0e00720c */ /* 0x000fe40003f06270 */
[----:B------:R-:W-:-:S11]  /*4640*/  MOV R3, 0x3fd774eb ;  /* 0x3fd774eb00037802 */ /* 0x000fd60000000f00 */
[----:B------:R-:W-:-:S04]  /*4650*/  @P0 FFMA.FTZ R0, R3, 0.93318945169448852539, -R0 ;  /* 0x3f6ee58103000823 */ /* 0x000fc80000010800 */
[----:B------:R-:W-:-:S07]  /*4660*/  @!P0 FFMA.FTZ R0, R3, 0.93318945169448852539, R0 ;  /* 0x3f6ee58103008823 */ /* 0x000fce0000010000 */
.L_x_344:
[----:B------:R-:W-:Y:S05]  /*4670*/  BSYNC B0 ;  /* 0x0000000000007941 */ /* 0x000fea0003800000 */
.L_x_342:
[CC--:B------:R-:W-:Y:S02]  /*4680*/  VIMNMX R2, R28.reuse, R27.reuse, !PT ;  /* 0x0000001b1c027248 */ /* 0x0c0fe40007fe0100 */
[----:B------:R-:W-:Y:S02]  /*4690*/  VIMNMX R27, R28, R27, PT ;  /* 0x0000001b1c1b7248 */ /* 0x000fe40003fe0100 */
[----:B------:R-:W-:Y:S02]  /*46a0*/  LOP3.LUT R3, R2, 0xfe000000, RZ, 0xc0, !PT ;  /* 0xfe00000002037812 */ /* 0x000fe400078ec0ff */
[----:B------:R-:W-:Y:S02]  /*46b0*/  FSETP.NEU.FTZ.AND P1, PT, R27, RZ, PT ;  /* 0x000000ff1b00720b */ /* 0x000fe40003f3d000 */
[C---:B-1----:R-:W-:Y:S02]  /*46c0*/  IADD3 R4, -R3.reuse, 0x7e800000, RZ ;  /* 0x7e80000003047810 */ /* 0x042fe40007ffe1ff */
[----:B------:R-:W-:-:S02]  /*46d0*/  LOP3.LUT R3, R3, 0x800000, RZ, 0xfc, !PT ;  /* 0x0080000003037812 */ /* 0x000fc400078efcff */
[C---:B------:R-:W-:Y:S01]  /*46e0*/  FSETP.NEU.FTZ.AND P2, PT, R27.reuse, +INF , PT ;  /* 0x7f8000001b00780b */ /* 0x040fe20003f5d000 */
[-C--:B------:R-:W-:Y:S01]  /*46f0*/  FMUL.FTZ R5, R27, R4.reuse ;  /* 0x000000041b057220 */ /* 0x080fe20000410000 */
[----:B------:R-:W-:Y:S01]  /*4700*/  FMUL.FTZ R4, R2, R4 ;  /* 0x0000000402047220 */ /* 0x000fe20000410000 */
[----:B------:R-:W-:Y:S02]  /*4710*/  FSETP.NEU.FTZ.AND P0, PT, |R14|, |R15|, PT ;  /* 0x4000000f0e00720b */ /* 0x000fe40003f1d200 */
[----:B------:R-:W-:-:S04]  /*4720*/  FMUL.FTZ R5, R5, R5 ;  /* 0x0000000505057220 */ /* 0x000fc80000410000 */
[----:B------:R-:W-:-:S04]  /*4730*/  FFMA.FTZ R5, R4, R4, R5 ;  /* 0x0000000404057223 */ /* 0x000fc80000010005 */
[----:B------:R-:W1:Y:S02]  /*4740*/  MUFU.SQRT R4, R5 ;  /* 0x0000000500047308 */ /* 0x000e640000002000 */
[----:B-1----:R-:W-:Y:S01]  /*4750*/  @P1 FMUL.FTZ R2, R3, R4 ;  /* 0x0000000403021220 */ /* 0x002fe20000410000 */
[----:B------:R-:W-:Y:S01]  /*4760*/  FSETP.NEU.FTZ.AND P1, PT, R30, RZ, PT ;  /* 0x000000ff1e00720b */ /* 0x000fe20003f3d000 */
[----:B------:R-:W-:-:S03]  /*4770*/  HFMA2.MMA R3, -RZ, RZ, 2.04296875, -15.78125 ;  /* 0x4016cbe4ff037435 */ /* 0x000fc600000001ff */
[----:B------:R-:W-:Y:S02]  /*4780*/  FSEL R2, R2, +INF , P2 ;  /* 0x7f80000002027808 */ /* 0x000fe40001000000 */
[----:B------:R-:W-:-:S04]  /*4790*/  ISETP.GE.AND P2, PT, R14, RZ, PT ;  /* 0x000000ff0e00720c */ /* 0x000fc80003f46270 */
[----:B------:R-:W1:Y:S01]  /*47a0*/  MUFU.LG2 R2, R2 ;  /* 0x0000000200027308 */ /* 0x000e620000000c00 */
[----:B------:R-:W-:Y:S01]  /*47b0*/  @!P0 FSEL R0, R3, 0.78539818525314331055, !P2 ;  /* 0x3f490fdb03008808 */ /* 0x000fe20005000000 */
[----:B------:R-:W-:Y:S01]  /*47c0*/  FADD.FTZ R3, |R14|, |R15| ;  /* 0x4000000f0e037221 */ /* 0x000fe20000010200 */
[----:B------:R-:W-:-:S04]  /*47d0*/  @!P1 FSEL R0, RZ, 3.1415927410125732422, P2 ;  /* 0x40490fdbff009808 */ /* 0x000fc80001000000 */
[----:B------:R-:W-:Y:S02]  /*47e0*/  FSETP.GTU.FTZ.AND P0, PT, |R3|, +INF , PT ;  /* 0x7f8000000300780b */ /* 0x000fe40003f1c200 */
[----:B------:R-:W-:-:S04]  /*47f0*/  LOP3.LUT R0, R0, 0x80000000, R15, 0xb8, !PT ;  /* 0x8000000000007812 */ /* 0x000fc800078eb80f */
[----:B------:R-:W-:Y:S01]  /*4800*/  FSEL R0, R3, R0, P0 ;  /* 0x0000000003007208 */ /* 0x000fe20000000000 */
[----:B-1----:R-:W-:Y:S01]  /*4810*/  FMUL.FTZ R28, R2, 0.69314718246459960938 ;  /* 0x3f317218021c7820 */ /* 0x002fe20000410000 */
[----:B------:R-:W-:Y:S06]  /*4820*/  BRA `(.L_x_324) ;  /* 0x0000001000107947 */ /* 0x000fec0003800000 */
.L_x_314:
[----:B------:R-:W-:-:S13]  /*4830*/  FSETP.GEU.FTZ.AND P0, PT, R29, 9.999999682655225389e-20, PT ;  /* 0x1fec1e4a1d00780b */ /* 0x000fda0003f1e000 */
[----:B------:R-:W-:Y:S05]  /*4840*/  @!P0 BRA `(.L_x_345) ;  /* 0x00000004003c8947 */ /* 0x000fea0003800000 */
[----:B------:R-:W-:Y:S01]  /*4850*/  FMUL.FTZ R2, R29, R29 ;  /* 0x0000001d1d027220 */ /* 0x000fe20000410000 */
[----:B------:R-:W-:Y:S01]  /*4860*/  MOV R5, 0x3e800000 ;  /* 0x3e80000000057802 */ /* 0x000fe20000000f00 */
[----:B------:R4:W0:Y:S01]  /*4870*/  FCHK P0, R29, 1 ;  /* 0x3f8000001d007902 */ /* 0x0008220000000000 */
[----:B------:R-:W-:Y:S01]  /*4880*/  MOV R6, 0x3f800000 ;  /* 0x3f80000000067802 */ /* 0x000fe20000000f00 */
[C---:B------:R-:W-:Y:S01]  /*4890*/  FADD.FTZ.RZ R0, R2.reuse, 1 ;  /* 0x3f80000002007421 */ /* 0x040fe2000001c000 */
[----:B------:R-:W-:Y:S01]  /*48a0*/  ISETP.GE.U32.AND P1, PT, R2, 0x7f800000, PT ;  /* 0x7f8000000200780c */ /* 0x000fe20003f26070 */
[----:B------:R-:W-:Y:S02]  /*48b0*/  BSSY B0, `(.L_x_346) ;  /* 0x000001f000007945 */ /* 0x000fe40003800000 */
[----:B------:R-:W-:Y:S01]  /*48c0*/  FFMA R7, R6, -1, R6 ;  /* 0xbf80000006077823 */ /* 0x000fe20000000006 */
[----:B------:R-:W-:-:S04]  /*48d0*/  IADD3 R0, R0, -0x3f400000, RZ ;  /* 0xc0c0000000007810 */ /* 0x000fc80007ffe0ff */
[----:B------:R-:W-:-:S04]  /*48e0*/  LOP3.LUT R3, R0, 0xff800000, RZ, 0xc0, !PT ;  /* 0xff80000000037812 */ /* 0x000fc800078ec0ff */
[----:B-1----:R-:W-:Y:S02]  /*48f0*/  IADD3 R4, -R3, 0x40800000, RZ ;  /* 0x4080000003047810 */ /* 0x002fe40007ffe1ff */
[-C--:B------:R-:W-:Y:S02]  /*4900*/  IADD3 R0, R2, -R3.reuse, RZ ;  /* 0x8000000302007210 */ /* 0x080fe40007ffe0ff */
[----:B------:R-:W-:Y:S01]  /*4910*/  I2FP.F32.S32 R3, R3 ;  /* 0x0000000300037245 */ /* 0x000fe20000201400 */
[----:B------:R-:W-:Y:S01]  /*4920*/  FFMA.FTZ R5, R4, R5, -1 ;  /* 0xbf80000004057423 */ /* 0x000fe20000010005 */
[----:B------:R-:W-:-:S03]  /*4930*/  HFMA2.MMA R4, -RZ, RZ, 1.3056640625, -1.8671875 ;  /* 0x3d39bf78ff047435 */ /* 0x000fc600000001ff */
[----:B------:R-:W-:Y:S01]  /*4940*/  FADD.FTZ R5, R0, R5 ;  /* 0x0000000500057221 */ /* 0x000fe20000010000 */
[----:B------:R-:W-:-:S06]  /*4950*/  FMUL.FTZ R3, R3, 1.1920928955078125e-07 ;  /* 0x3400000003037820 */ /* 0x000fcc0000410000 */
[----:B------:R-:W-:-:S04]  /*4960*/  FFMA.FTZ R0, R5, -R4, 0.10546888411045074463 ;  /* 0x3dd8001205007423 */ /* 0x000fc80000010804 */
[----:B------:R-:W-:-:S04]  /*4970*/  FFMA.FTZ R0, R5, R0, -0.13229703903198242188 ;  /* 0xbe0778e005007423 */ /* 0x000fc80000010000 */
[----:B------:R-:W-:-:S04]  /*4980*/  FFMA.FTZ R0, R5, R0, 0.14491446316242218018 ;  /* 0x3e14647505007423 */ /* 0x000fc80000010000 */
[----:B------:R-:W-:-:S04]  /*4990*/  FFMA.FTZ R0, R5, R0, -0.16641564667224884033 ;  /* 0xbe2a68dd05007423 */ /* 0x000fc80000010000 */
[----:B------:R-:W-:-:S04]  /*49a0*/  FFMA.FTZ R0, R5, R0, 0.19988867640495300293 ;  /* 0x3e4caf9e05007423 */ /* 0x000fc80000010000 */
[----:B------:R-:W-:-:S04]  /*49b0*/  FFMA.FTZ R0, R5, R0, -0.25000196695327758789 ;  /* 0xbe80004205007423 */ /* 0x000fc80000010000 */
[----:B------:R-:W-:-:S04]  /*49c0*/  FFMA.FTZ R0, R5, R0, 0.33333510160446166992 ;  /* 0x3eaaaae605007423 */ /* 0x000fc80000010000 */
[----:B------:R-:W-:Y:S01]  /*49d0*/  FFMA.FTZ R4, R5, R0, -0.5 ;  /* 0xbf00000005047423 */ /* 0x000fe20000010000 */
[----:B------:R-:W-:-:S03]  /*49e0*/  FFMA R0, R7, R6, 1 ;  /* 0x3f80000007007423 */ /* 0x000fc60000000006 */
[----:B------:R-:W-:-:S04]  /*49f0*/  FMUL.FTZ R4, R5, R4 ;  /* 0x0000000405047220 */ /* 0x000fc80000410000 */
[----:B------:R-:W-:Y:S01]  /*4a00*/  FFMA.FTZ R4, R5, R4, R5 ;  /* 0x0000000405047223 */ /* 0x000fe20000010005 */
[----:B------:R-:W-:-:S03]  /*4a10*/  FFMA R5, R0, R29, RZ ;  /* 0x0000001d00057223 */ /* 0x000fc600000000ff */
[----:B------:R-:W-:Y:S01]  /*4a20*/  FFMA.FTZ R28, R3, 0.69314718246459960938, R4 ;  /* 0x3f317218031c7823 */ /* 0x000fe20000010004 */
[----:B------:R-:W-:Y:S01]  /*4a30*/  FFMA R6, R5, -1, R29 ;  /* 0xbf80000005067823 */ /* 0x000fe2000000001d */
[----:B0---4-:R-:W-:Y:S06]  /*4a40*/  @!P1 BRA `(.L_x_347) ;  /* 0x0000000000149947 */ /* 0x011fec0003800000 */
[----:B------:R-:W-:-:S13]  /*4a50*/  ISETP.GE.AND P1, PT, R2, -0x407fffff, PT ;  /* 0xbf8000010200780c */ /* 0x000fda0003f26270 */
[----:B------:R-:W-:-:S05]  /*4a60*/  @P1 MOV R3, 0x7f800000 ;  /* 0x7f80000000031802 */ /* 0x000fca0000000f00 */
[C---:B------:R-:W-:Y:S01]  /*4a70*/  @P1 FFMA.FTZ R28, R2.reuse, R3, +INF ;  /* 0x7f800000021c1423 */ /* 0x040fe20000010003 */
[----:B------:R-:W-:-:S04]  /*4a80*/  FSETP.NEU.FTZ.AND P1, PT, R2, RZ, PT ;  /* 0x000000ff0200720b */ /* 0x000fc80003f3d000 */
[----:B------:R-:W-:-:S09]  /*4a90*/  FSEL R28, R28, -RZ, P1 ;  /* 0x800000ff1c1c7208 */ /* 0x000fd20000800000 */
.L_x_347:
[----:B------:R-:W-:Y:S05]  /*4aa0*/  BSYNC B0 ;  /* 0x0000000000007941 */ /* 0x000fea0003800000 */
.L_x_346:
[----:B------:R-:W-:Y:S01]  /*4ab0*/  BSSY B3, `(.L_x_348) ;  /* 0x0000007000037945 */ /* 0x000fe20003800000 */
[----:B------:R-:W-:-:S03]  /*4ac0*/  FFMA R0, R0, R6, R5 ;  /* 0x0000000600007223 */ /* 0x000fc60000000005 */
[----:B------:R-:W-:Y:S05]  /*4ad0*/  @!P0 BRA `(.L_x_349) ;  /* 0x0000000000108947 */ /* 0x000fea0003800000 */
[----:B------:R-:W-:Y:S01]  /*4ae0*/  HFMA2.MMA R0, -RZ, RZ, 1.875, 0 ;  /* 0x3f800000ff007435 */ /* 0x000fe200000001ff */
[----:B------:R-:W-:Y:S02]  /*4af0*/  MOV R17, R29 ;  /* 0x0000001d00117202 */ /* 0x000fe40000000f00 */
[----:B------:R-:W-:-:S08]  /*4b00*/  MOV R2, 0x4b20 ;  /* 0x00004b2000027802 */ /* 0x000fd00000000f00 */
[----:B--23--:R-:W-:Y:S05]  /*4b10*/  CALL.REL.NOINC `($__internal_0_$__cuda_sm3x_div_rn_ftz_f32_slowpath) ;  /* 0x0000011800d07944 */ /* 0x00cfea0003c00000 */
.L_x_349:
[----:B------:R-:W-:Y:S05]  /*4b20*/  BSYNC B3 ;  /* 0x0000000000037941 */ /* 0x000fea0003800000 */
.L_x_348:
        /* <DEDUP_REMOVED lines=18> */
.L_x_351:
[----:B------:R-:W-:Y:S02]  /*4c50*/  ISETP.GE.AND P0, PT, R14, RZ, PT ;  /* 0x000000ff0e00720c */ /* 0x000fe40003f06270 */
[----:B------:R-:W-:-:S11]  /*4c60*/  MOV R3, 0x3fd774eb ;  /* 0x3fd774eb00037802 */ /* 0x000fd60000000f00 */
[----:B------:R-:W-:-:S04]  /*4c70*/  @P0 FFMA.FTZ R0, R3, 0.93318945169448852539, -R0 ;  /* 0x3f6ee58103000823 */ /* 0x000fc80000010800 */
[----:B------:R-:W-:-:S07]  /*4c80*/  @!P0 FFMA.FTZ R0, R3, 0.93318945169448852539, R0 ;  /* 0x3f6ee58103008823 */ /* 0x000fce0000010000 */
.L_x_352:
[----:B------:R-:W-:Y:S05]  /*4c90*/  BSYNC B0 ;  /* 0x0000000000007941 */ /* 0x000fea0003800000 */
.L_x_350:
        /* <DEDUP_REMOVED lines=10> */
.L_x_345:
[----:B------:R-:W-:Y:S01]  /*4d40*/  MOV R0, 0x3f800000 ;  /* 0x3f80000000007802 */ /* 0x000fe20000000f00 */
[----:B------:R-:W4:Y:S01]  /*4d50*/  FCHK P0, R29, 1 ;  /* 0x3f8000001d007902 */ /* 0x000f220000000000 */
[----:B------:R-:W-:Y:S03]  /*4d60*/  BSSY B3, `(.L_x_353) ;  /* 0x000000b000037945 */ /* 0x000fe60003800000 */
[----:B------:R-:W-:-:S04]  /*4d70*/  FFMA R3, R0, -R0, 1 ;  /* 0x3f80000000037423 */ /* 0x000fc80000000800 */
[----:B------:R-:W-:-:S04]  /*4d80*/  FFMA R0, R3, R0, 1 ;  /* 0x3f80000003007423 */ /* 0x000fc80000000000 */
[----:B------:R-:W-:-:S04]  /*4d90*/  FFMA R2, R0, R29, RZ ;  /* 0x0000001d00027223 */ /* 0x000fc800000000ff */
[----:B------:R-:W-:-:S04]  /*4da0*/  FFMA R3, R2, -1, R29 ;  /* 0xbf80000002037823 */ /* 0x000fc8000000001d */
[----:B------:R-:W-:Y:S01]  /*4db0*/  FFMA R0, R0, R3, R2 ;  /* 0x0000000300007223 */ /* 0x000fe20000000002 */
[----:B----4-:R-:W-:Y:S06]  /*4dc0*/  @!P0 BRA `(.L_x_354) ;  /* 0x0000000000108947 */ /* 0x010fec0003800000 */
[----:B------:R-:W-:Y:S01]  /*4dd0*/  HFMA2.MMA R0, -RZ, RZ, 1.875, 0 ;  /* 0x3f800000ff007435 */ /* 0x000fe200000001ff */
[----:B------:R-:W-:Y:S02]  /*4de0*/  MOV R17, R29 ;  /* 0x0000001d00117202 */ /* 0x000fe40000000f00 */
[----:B------:R-:W-:-:S08]  /*4df0*/  MOV R2, 0x4e10 ;  /* 0x00004e1000027802 */ /* 0x000fd00000000f00 */
[----:B0123--:R-:W-:Y:S05]  /*4e00*/  CALL.REL.NOINC `($__internal_0_$__cuda_sm3x_div_rn_ftz_f32_slowpath) ;  /* 0x0000011800147944 */ /* 0x00ffea0003c00000 */
.L_x_354:
[----:B------:R-:W-:Y:S05]  /*4e10*/  BSYNC B3 ;  /* 0x0000000000037941 */ /* 0x000fea0003800000 */
.L_x_353:
        /* <DEDUP_REMOVED lines=18> */
.L_x_356:
[----:B------:R-:W-:Y:S02]  /*4f40*/  ISETP.GE.AND P0, PT, R14, RZ, PT ;  /* 0x000000ff0e00720c */ /* 0x000fe40003f06270 */
[----:B------:R-:W-:-:S11]  /*4f50*/  MOV R3, 0x3fd774eb ;  /* 0x3fd774eb00037802 */ /* 0x000fd60000000f00 */
[----:B------:R-:W-:-:S04]  /*4f60*/  @P0 FFMA.FTZ R0, R3, 0.93318945169448852539, -R0 ;  /* 0x3f6ee58103000823 */ /* 0x000fc80000010800 */
[----:B------:R-:W-:-:S07]  /*4f70*/  @!P0 FFMA.FTZ R0, R3, 0.93318945169448852539, R0 ;  /* 0x3f6ee58103008823 */ /* 0x000fce0000010000 */
.L_x_357:
[----:B------:R-:W-:Y:S05]  /*4f80*/  BSYNC B0 ;  /* 0x0000000000007941 */ /* 0x000fea0003800000 */
.L_x_355:
        /* <DEDUP_REMOVED lines=11> */
.L_x_313:
[----:B------:R-:W-:Y:S01]  /*5040*/  FMUL.FTZ R0, R14, 0.36787945032119750977 ;  /* 0x3ebc5ab20e007820 */ /* 0x000fe20000410000 */
[----:B------:R-:W-:Y:S01]  /*5050*/  FMUL.FTZ R2, R15, 0.36787945032119750977 ;  /* 0x3ebc5ab20f027820 */ /* 0x000fe20000410000 */
[----:B------:R-:W-:Y:S02]  /*5060*/  BSSY B3, `(.L_x_358) ;  /* 0x0000020000037945 */ /* 0x000fe40003800000 */
[----:B------:R-:W-:Y:S01]  /*5070*/  FADD.FTZ R0, |R0|, -RZ ;  /* 0x800000ff00007221 */ /* 0x000fe20000010200 */
[----:B------:R-:W-:-:S05]  /*5080*/  FADD.FTZ R3, |R2|, -RZ ;  /* 0x800000ff02037221 */ /* 0x000fca0000010200 */
[CC--:B------:R-:W-:Y:S02]  /*5090*/  VIMNMX R2, R0.reuse, R3.reuse, !PT ;  /* 0x0000000300027248 */ /* 0x0c0fe40007fe0100 */
[----:B------:R-:W-:Y:S02]  /*50a0*/  VIMNMX R0, R0, R3, PT ;  /* 0x0000000300007248 */ /* 0x000fe40003fe0100 */
[----:B-1----:R-:W-:Y:S02]  /*50b0*/  LOP3.LUT R4, R2, 0xfe000000, RZ, 0xc0, !PT ;  /* 0xfe00000002047812 */ /* 0x002fe400078ec0ff */
        /* <DEDUP_REMOVED lines=8> */
[----:B------:R-:W1:Y:S02]  /*5140*/  MUFU.SQRT R6, R6 ;  /* 0x0000000600067308 */ /* 0x000e640000002000 */
[----:B-1----:R-:W-:Y:S01]  /*5150*/  @P0 FMUL.FTZ R2, R6, R3 ;  /* 0x0000000306020220 */ /* 0x002fe20000410000 */
[----:B------:R-:W-:Y:S01]  /*5160*/  FSETP.NEU.FTZ.AND P0, PT, R0, +INF , PT ;  /* 0x7f8000000000780b */ /* 0x000fe20003f1d000 */
[----:B------:R-:W-:Y:S01]  /*5170*/  FFMA R0, -R30, R5, 1 ;  /* 0x3f8000001e007423 */ /* 0x000fe20000000105 */
[----:B------:R-:W-:Y:S02]  /*5180*/  MOV R3, 0x3f800000 ;  /* 0x3f80000000037802 */ /* 0x000fe40000000f00 */
[----:B------:R-:W-:Y:S01]  /*5190*/  FSEL R2, R2, +INF , P0 ;  /* 0x7f80000002027808 */ /* 0x000fe20000000000 */
[----:B------:R-:W-:-:S04]  /*51a0*/  FFMA R0, R5, R0, R5 ;  /* 0x0000000005007223 */ /* 0x000fc80000000005 */
[----:B------:R-:W-:Y:S01]  /*51b0*/  FFMA R5, R29, R0, RZ ;  /* 0x000000001d057223 */ /* 0x000fe200000000ff */
[----:B------:R-:W1:Y:S03]  /*51c0*/  MUFU.LG2 R2, R2 ;  /* 0x0000000200027308 */ /* 0x000e660000000c00 */
[----:B------:R-:W-:-:S04]  /*51d0*/  FFMA R4, -R30, R5, R29 ;  /* 0x000000051e047223 */ /* 0x000fc8000000011d */
[----:B------:R-:W-:Y:S01]  /*51e0*/  FFMA R0, R0, R4, R5 ;  /* 0x0000000400007223 */ /* 0x000fe20000000005 */
[----:B------:R-:W4:Y:S01]  /*51f0*/  FCHK P0, R29, R30 ;  /* 0x0000001e1d007302 */ /* 0x000f220000000000 */
[----:B-1----:R-:W-:Y:S01]  /*5200*/  FFMA.FTZ R28, R2, 0.69314718246459960938, R3 ;  /* 0x3f317218021c7823 */ /* 0x002fe20000010003 */
[----:B----4-:R-:W-:Y:S06]  /*5210*/  @!P0 BRA `(.L_x_359) ;  /* 0x0000000000108947 */ /* 0x010fec0003800000 */
[----:B------:R-:W-:Y:S02]  /*5220*/  MOV R17, R29 ;  /* 0x0000001d00117202 */ /* 0x000fe40000000f00 */
[----:B------:R-:W-:Y:S02]  /*5230*/  MOV R0, R30 ;  /* 0x0000001e00007202 */ /* 0x000fe40000000f00 */
[----:B------:R-:W-:-:S07]  /*5240*/  MOV R2, 0x5260 ;  /* 0x0000526000027802 */ /* 0x000fce0000000f00 */
[----:B0-23--:R-:W-:Y:S05]  /*5250*/  CALL.REL.NOINC `($__internal_0_$__cuda_sm3x_div_rn_ftz_f32_slowpath) ;  /* 0x0000011400007944 */ /* 0x00dfea0003c00000 */
.L_x_359:
[----:B------:R-:W-:Y:S05]  /*5260*/  BSYNC B3 ;  /* 0x0000000000037941 */ /* 0x000fea0003800000 */
.L_x_358:
        /* <DEDUP_REMOVED lines=18> */
.L_x_361:
[----:B------:R-:W-:Y:S02]  /*5390*/  ISETP.GE.AND P0, PT, R14, RZ, PT ;  /* 0x000000ff0e00720c */ /* 0x000fe40003f06270 */
[----:B------:R-:W-:-:S11]  /*53a0*/  MOV R3, 0x3fd774eb ;  /* 0x3fd774eb00037802 */ /* 0x000fd60000000f00 */
[----:B------:R-:W-:-:S04]  /*53b0*/  @P0 FFMA.FTZ R0, R3, 0.93318945169448852539, -R0 ;  /* 0x3f6ee58103000823 */ /* 0x000fc80000010800 */
[----:B------:R-:W-:-:S07]  /*53c0*/  @!P0 FFMA.FTZ R0, R3, 0.93318945169448852539, R0 ;  /* 0x3f6ee58103008823 */ /* 0x000fce0000010000 */
.L_x_362:
[----:B------:R-:W-:Y:S05]  /*53d0*/  BSYNC B0 ;  /* 0x0000000000007941 */ /* 0x000fea0003800000 */
.L_x_360:
        /* <DEDUP_REMOVED lines=11> */
.L_x_312:
[C---:B------:R-:W-:Y:S01]  /*5490*/  FADD.FTZ R17, |R15|.reuse, -RZ ;  /* 0x800000ff0f117221 */ /* 0x040fe20000010200 */
[----:B------:R-:W-:Y:S01]  /*54a0*/  FSETP.GT.FTZ.AND P2, PT, |R15|, |R14|, PT ;  /* 0x4000000e0f00720b */ /* 0x000fe20003f54200 */
[----:B------:R-:W-:Y:S01]  /*54b0*/  BSSY B3, `(.L_x_363) ;  /* 0x0000018000037945 */ /* 0x000fe20003800000 */
[----:B------:R-:W-:Y:S02]  /*54c0*/  FSETP.GEU.FTZ.AND P0, PT, |R14|, 1.084202172485504434e-19, PT ;  /* 0x200000000e00780b */ /* 0x000fe40003f1e200 */
[----:B------:R-:W-:Y:S02]  /*54d0*/  FSEL R27, R17, R28, P2 ;  /* 0x0000001c111b7208 */ /* 0x000fe40001000000 */
[----:B------:R-:W-:Y:S02]  /*54e0*/  FSETP.GEU.FTZ.AND P1, PT, |R15|, 1.084202172485504434e-19, PT ;  /* 0x200000000f00780b */ /* 0x000fe40003f3e200 */
[----:B------:R-:W4:Y:S01]  /*54f0*/  MUFU.RCP R0, R27 ;  /* 0x0000001b00007308 */ /* 0x000f220000001000 */
[----:B------:R-:W-:-:S02]  /*5500*/  FSEL R17, R28, R17, P2 ;  /* 0x000000111c117208 */ /* 0x000fc40001000000 */
[----:B------:R-:W-:-:S07]  /*5510*/  PLOP3.LUT P0, PT, P0, P1, PT, 0x2, 0x0 ;  /* 0x000000000000781c */ /* 0x000fce0000702072 */
[----:B------:R-:W5:Y:S06]  /*5520*/  FCHK P1, R17, R27 ;  /* 0x0000001b11007302 */ /* 0x000f6c0000020000 */
[----:B------:R-:W-:Y:S01]  /*5530*/  @P0 FMUL.FTZ R2, R15, 4 ;  /* 0x408000000f020820 */ /* 0x000fe20000410000 */
[----:B----4-:R-:W-:Y:S01]  /*5540*/  FFMA R3, -R27, R0, 1 ;  /* 0x3f8000001b037423 */ /* 0x010fe20000000100 */
[----:B------:R-:W-:-:S03]  /*5550*/  @!P0 FMUL.FTZ R29, R15, R15 ;  /* 0x0000000f0f1d8220 */ /* 0x000fc60000410000 */
[----:B-1----:R-:W-:Y:S01]  /*5560*/  FFMA R4, R0, R3, R0 ;  /* 0x0000000300047223 */ /* 0x002fe20000000000 */
        /* <DEDUP_REMOVED lines=8> */
[----:B-----5:R-:W-:Y:S06]  /*55f0*/  @!P1 BRA `(.L_x_364) ;  /* 0x00000000000c9947 */ /* 0x020fec0003800000 */
[----:B------:R-:W-:Y:S02]  /*5600*/  MOV R0, R27 ;  /* 0x0000001b00007202 */ /* 0x000fe40000000f00 */
[----:B------:R-:W-:-:S07]  /*5610*/  MOV R2, 0x5630 ;  /* 0x0000563000027802 */ /* 0x000fce0000000f00 */
[----:B0-23--:R-:W-:Y:S05]  /*5620*/  CALL.REL.NOINC `($__internal_0_$__cuda_sm3x_div_rn_ftz_f32_slowpath) ;  /* 0x00000110000c7944 */ /* 0x00dfea0003c00000 */
.L_x_364:
[----:B------:R-:W-:Y:S05]  /*5630*/  BSYNC B3 ;  /* 0x0000000000037941 */ /* 0x000fea0003800000 */
.L_x_363:
        /* <DEDUP_REMOVED lines=18> */
.L_x_366:
[----:B------:R-:W-:Y:S02]  /*5760*/  ISETP.GE.AND P0, PT, R14, RZ, PT ;  /* 0x000000ff0e00720c */ /* 0x000fe40003f06270 */
[----:B------:R-:W-:-:S11]  /*5770*/  MOV R3, 0x3fd774eb ;  /* 0x3fd774eb00037802 */ /* 0x000fd60000000f00 */
[----:B------:R-:W-:-:S04]  /*5780*/  @P0 FFMA.FTZ R0, R3, 0.93318945169448852539, -R0 ;  /* 0x3f6ee58103000823 */ /* 0x000fc80000010800 */
[----:B------:R-:W-:-:S07]  /*5790*/  @!P0 FFMA.FTZ R0, R3, 0.93318945169448852539, R0 ;  /* 0x3f6ee58103008823 */ /* 0x000fce0000010000 */
.L_x_367:
[----:B------:R-:W-:Y:S05]  /*57a0*/  BSYNC B0 ;  /* 0x0000000000007941 */ /* 0x000fea0003800000 */
.L_x_365:
[C---:B------:R-:W-:Y:S01]  /*57b0*/  FSETP.NEU.FTZ.AND P2, PT, |R14|.reuse, |R15|, PT ;  /* 0x4000000f0e00720b */ /* 0x040fe20003f5d200 */
[----:B------:R-:W-:Y:S01]  /*57c0*/  HFMA2.MMA R2, -RZ, RZ, 2.04296875, -15.78125 ;  /* 0x4016cbe4ff027435 */ /* 0x000fe200000001ff */
[----:B------:R-:W-:Y:S01]  /*57d0*/  FSETP.NEU.FTZ.AND P0, PT, R27, RZ, PT ;  /* 0x000000ff1b00720b */ /* 0x000fe20003f1d000 */
[----:B------:R-:W1:Y:S01]  /*57e0*/  MUFU.LG2 R29, R29 ;  /* 0x0000001d001d7308 */ /* 0x000e620000000c00 */
[C---:B------:R-:W-:Y:S01]  /*57f0*/  ISETP.GE.AND P1, PT, R14.reuse, RZ, PT ;  /* 0x000000ff0e00720c */ /* 0x040fe20003f26270 */
[----:B------:R-:W-:-:S08]  /*5800*/  FADD.FTZ R3, |R14|, |R15| ;  /* 0x4000000f0e037221 */ /* 0x000fd00000010200 */
[----:B------:R-:W-:Y:S02]  /*5810*/  @!P2 FSEL R0, R2, 0.78539818525314331055, !P1 ;  /* 0x3f490fdb0200a808 */ /* 0x000fe40004800000 */
[----:B------:R-:W-:Y:S02]  /*5820*/  @!P0 FSEL R0, RZ, 3.1415927410125732422, P1 ;  /* 0x40490fdbff008808 */ /* 0x000fe40000800000 */
[----:B------:R-:W-:Y:S02]  /*5830*/  FSETP.GTU.FTZ.AND P0, PT, |R3|, +INF , PT ;  /* 0x7f8000000300780b */ /* 0x000fe40003f1c200 */
[----:B------:R-:W-:Y:S01]  /*5840*/  LOP3.LUT R0, R0, 0x80000000, R15, 0xb8, !PT ;  /* 0x8000000000007812 */ /* 0x000fe200078eb80f */
[----:B-1----:R-:W-:-:S03]  /*5850*/  FMUL.FTZ R28, R29, 0.69314718246459960938 ;  /* 0x3f3172181d1c7820 */ /* 0x002fc60000410000 */
[----:B------:R-:W-:-:S07]  /*5860*/  FSEL R0, R3, R0, P0 ;  /* 0x0000000003007208 */ /* 0x000fce0000000000 */
.L_x_324:
[----:B------:R-:W-:Y:S05]  /*5870*/  BSYNC B2 ;  /* 0x0000000000027941 */ /* 0x000fea0003800000 */
.L_x_311:
[----:B------:R-:W-:Y:S01]  /*5880*/  FMUL.FTZ R3, R0, UR12 ;  /* 0x0000000c00037c20 */ /* 0x000fe20008410000 */
[----:B------:R-:W-:Y:S03]  /*5890*/  BSSY B0, `(.L_x_368) ;  /* 0x000003a000007945 */ /* 0x000fe60003800000 */
[----:B-1----:R-:W-:Y:S01]  /*58a0*/  FFMA.FTZ R4, R28, UR13, R3 ;  /* 0x0000000d1c047c23 */ /* 0x002fe20008010003 */
        /* <DEDUP_REMOVED lines=13> */
[----:B------:R-:W1:Y:S08]  /*5980*/  @P0 MUFU.EX2 R0, R0 ;  /* 0x0000000000000308 */ /* 0x000e700000000800 */
[----:B------:R-:W4:Y:S01]  /*5990*/  @P0 MUFU.COS R3, R2 ;  /* 0x0000000200030308 */ /* 0x000f220000000000 */
[C---:B-1----:R-:W-:Y:S01]  /*59a0*/  @P0 FMUL.FTZ R15, R0.reuse, R15 ;  /* 0x0000000f000f0220 */ /* 0x042fe20000410000 */
[----:B----4-:R-:W-:Y:S01]  /*59b0*/  @P0 FMUL.FTZ R14, R0, R3 ;  /* 0x00000003000e0220 */ /* 0x010fe20000410000 */
[----:B------:R-:W-:Y:S06]  /*59c0*/  @P0 BRA `(.L_x_372) ;  /* 0x0000000000980947 */ /* 0x000fec0003800000 */
[----:B------:R-:W-:Y:S01]  /*59d0*/  FADD.FTZ R0, R28, -162.88958740234375 ;  /* 0xc322e3bc1c007421 */ /* 0x000fe20000010000 */
[----:B------:R-:W-:-:S03]  /*59e0*/  FMUL.RZ R6, R4, 0.15915493667125701904 ;  /* 0x3e22f98304067820 */ /* 0x000fc6000040c000 */
[----:B------:R-:W-:Y:S01]  /*59f0*/  FMUL.FTZ R0, R0, 1.4426950216293334961 ;  /* 0x3fb8aa3b00007820 */ /* 0x000fe20000410000 */
[----:B------:R-:W-:Y:S08]  /*5a00*/  MUFU.SIN R7, R6 ;  /* 0x0000000600077308 */ /* 0x000ff00000000400 */
[----:B------:R-:W1:Y:S08]  /*5a10*/  MUFU.EX2 R0, R0 ;  /* 0x0000000000007308 */ /* 0x000e700000000800 */
[----:B------:R-:W4:Y:S01]  /*5a20*/  MUFU.COS R5, R6 ;  /* 0x0000000600057308 */ /* 0x000f220000000000 */
[----:B-1----:R-:W-:-:S02]  /*5a30*/  LEA.HI R3, R0, 0xffffffed, RZ, 0x9 ;  /* 0xffffffed00037811 */ /* 0x002fc400078f48ff */
[----:B------:R-:W-:Y:S02]  /*5a40*/  LOP3.LUT R2, R0, 0x7fffff, RZ, 0xc0, !PT ;  /* 0x007fffff00027812 */ /* 0x000fe400078ec0ff */
[----:B------:R-:W-:Y:S02]  /*5a50*/  LEA.HI R4, R3, R3, RZ, 0x1 ;  /* 0x0000000303047211 */ /* 0x000fe400078f08ff */
[----:B------:R-:W-:Y:S02]  /*5a60*/  LOP3.LUT R2, R2, 0x7f000000, RZ, 0xfc, !PT ;  /* 0x7f00000002027812 */ /* 0x000fe400078efcff */
[----:B------:R-:W-:-:S03]  /*5a70*/  SHF.R.S32.HI R4, RZ, 0x1, R4 ;  /* 0x00000001ff047819 */ /* 0x000fc60000011404 */
[C---:B------:R-:W-:Y:S01]  /*5a80*/  FMUL.FTZ R7, R2.reuse, R7 ;  /* 0x0000000702077220 */ /* 0x040fe20000410000 */
[----:B------:R-:W-:Y:S01]  /*5a90*/  IADD3 R3, R3, -R4, RZ ;  /* 0x8000000403037210 */ /* 0x000fe20007ffe0ff */
[----:B----4-:R-:W-:Y:S01]  /*5aa0*/  FMUL.FTZ R5, R2, R5 ;  /* 0x0000000502057220 */ /* 0x010fe20000410000 */
[----:B------:R-:W-:Y:S02]  /*5ab0*/  LEA R4, R4, 0x3f800000, 0x17 ;  /* 0x3f80000004047811 */ /* 0x000fe400078eb8ff */
[----:B------:R-:W-:-:S03]  /*5ac0*/  LEA R3, R3, 0x3f800000, 0x17 ;  /* 0x3f80000003037811 */ /* 0x000fc600078eb8ff */
[C---:B------:R-:W-:Y:S01]  /*5ad0*/  FMUL.FTZ R0, R4.reuse, R7 ;  /* 0x0000000704007220 */ /* 0x040fe20000410000 */
[----:B------:R-:W-:-:S03]  /*5ae0*/  FMUL.FTZ R4, R4, R5 ;  /* 0x0000000504047220 */ /* 0x000fc60000410000 */
[C---:B------:R-:W-:Y:S01]  /*5af0*/  FMUL.FTZ R15, R3.reuse, R0 ;  /* 0x00000000030f7220 */ /* 0x040fe20000410000 */
[----:B------:R-:W-:Y:S01]  /*5b00*/  FMUL.FTZ R14, R3, R4 ;  /* 0x00000004030e7220 */ /* 0x000fe20000410000 */
[----:B------:R-:W-:Y:S06]  /*5b10*/  BRA `(.L_x_372) ;  /* 0x0000000000447947 */ /* 0x000fec0003800000 */
.L_x_371:
        /* <DEDUP_REMOVED lines=10> */
.L_x_370:
[----:B------:R-:W-:-:S04]  /*5bc0*/  FMUL.RZ R4, R4, 0.15915493667125701904 ;  /* 0x3e22f98304047820 */ /* 0x000fc8000040c000 */
[----:B------:R4:W1:Y:S08]  /*5bd0*/  MUFU.SIN R15, R4 ;  /* 0x00000004000f7308 */ /* 0x0008700000000400 */
[----:B------:R4:W0:Y:S01]  /*5be0*/  MUFU.COS R14, R4 ;  /* 0x00000004000e7308 */ /* 0x0008220000000000 */
[----:B------:R-:W-:Y:S05]  /*5bf0*/  BRA `(.L_x_372) ;  /* 0x00000000000c7947 */ /* 0x000fea0003800000 */
.L_x_369:
[----:B------:R-:W-:Y:S01]  /*5c00*/  FMUL.FTZ R14, R28, 1.4426950216293334961 ;  /* 0x3fb8aa3b1c0e7820 */ /* 0x000fe20000410000 */
[----:B------:R-:W-:-:S05]  /*5c10*/  MOV R15, R4 ;  /* 0x00000004000f7202 */ /* 0x000fca0000000f00 */
[----:B------:R-:W1:Y:S02]  /*5c20*/  MUFU.EX2 R14, R14 ;  /* 0x0000000e000e7308 */ /* 0x000e640000000800 */
.L_x_372:
[----:B------:R-:W-:Y:S05]  /*5c30*/  BSYNC B0 ;  /* 0x0000000000007941 */ /* 0x000fea0003800000 */
.L_x_368:
[C---:B------:R-:W-:Y:S01]  /*5c40*/  FSETP.NAN.FTZ.AND P0, PT, R8.reuse, R9, PT ;  /* 0x000000090800720b */ /* 0x040fe20003f18000 */
        /* <DEDUP_REMOVED lines=32> */
[----:B----4-:R-:W-:Y:S02]  /*5e50*/  IADD3 R4, -R3, 0x40800000, RZ ;  /* 0x4080000003047810 */ /* 0x010fe40007ffe1ff */
[-C--:B------:R-:W-:Y:S02]  /*5e60*/  IADD3 R2, R0, -R3.reuse, RZ ;  /* 0x8000000300027210 */ /* 0x080fe40007ffe0ff */
[----:B------:R-:W-:Y:S01]  /*5e70*/  I2FP.F32.S32 R3, R3 ;  /* 0x0000000300037245 */ /* 0x000fe20000201400 */
[----:B------:R-:W-:-:S04]  /*5e80*/  FFMA.FTZ R5, R4, 0.25, -R5 ;  /* 0x3e80000004057823 */ /* 0x000fc80000010805 */
[----:B------:R-:W-:Y:S01]  /*5e90*/  FADD.FTZ R2, R2, R5 ;  /* 0x0000000502027221 */ /* 0x000fe20000010000 */
[----:B------:R-:W-:-:S03]  /*5ea0*/  FMUL.FTZ R3, R3, 1.1920928955078125e-07 ;  /* 0x3400000003037820 */ /* 0x000fc60000410000 */
[C---:B------:R-:W-:Y:S02]  /*5eb0*/  FFMA.FTZ R5, R2.reuse, -R7, 0.10546888411045074463 ;  /* 0x3dd8001202057423 */ /* 0x040fe40000010807 */
[----:B------:R-:W4:Y:S02]  /*5ec0*/  MUFU.RCP R7, R30 ;  /* 0x0000001e00077308 */ /* 0x000f240000001000 */
[----:B------:R-:W-:-:S04]  /*5ed0*/  FFMA.FTZ R5, R2, R5, -0.13229703903198242188 ;  /* 0xbe0778e002057423 */ /* 0x000fc80000010005 */
[----:B------:R-:W-:-:S04]  /*5ee0*/  FFMA.FTZ R5, R2, R5, 0.14491446316242218018 ;  /* 0x3e14647502057423 */ /* 0x000fc80000010005 */
[----:B------:R-:W-:-:S04]  /*5ef0*/  FFMA.FTZ R5, R2, R5, -0.16641564667224884033 ;  /* 0xbe2a68dd02057423 */ /* 0x000fc80000010005 */
[----:B------:R-:W-:Y:S01]  /*5f00*/  FFMA.FTZ R5, R2, R5, 0.19988867640495300293 ;  /* 0x3e4caf9e02057423 */ /* 0x000fe20000010005 */
[----:B----4-:R-:W-:-:S03]  /*5f10*/  FFMA R4, -R30, R7, 1 ;  /* 0x3f8000001e047423 */ /* 0x010fc60000000107 */
        /* <DEDUP_REMOVED lines=15> */
.L_x_380:
[----:B------:R-:W-:Y:S05]  /*6010*/  BSYNC B0 ;  /* 0x0000000000007941 */ /* 0x000fea0003800000 */
.L_x_379:
[----:B------:R-:W-:Y:S01]  /*6020*/  BSSY B3, `(.L_x_381) ;  /* 0x0000007000037945 */ /* 0x000fe20003800000 */
[----:B------:R-:W-:-:S03]  /*6030*/  FFMA R0, R4, R6, R5 ;  /* 0x0000000604007223 */ /* 0x000fc60000000005 */
[----:B------:R-:W-:Y:S05]  /*6040*/  @!P0 BRA `(.L_x_382) ;  /* 0x0000000000108947 */ /* 0x000fea0003800000 */
[----:B------:R-:W-:Y:S02]  /*6050*/  MOV R17, R29 ;  /* 0x0000001d00117202 */ /* 0x000fe40000000f00 */
[----:B------:R-:W-:Y:S02]  /*6060*/  MOV R0, R30 ;  /* 0x0000001e00007202 */ /* 0x000fe40000000f00 */
[----:B------:R-:W-:-:S07]  /*6070*/  MOV R2, 0x6090 ;  /* 0x0000609000027802 */ /* 0x000fce0000000f00 */
[----:B0123--:R-:W-:Y:S05]  /*6080*/  CALL.REL.NOINC `($__internal_0_$__cuda_sm3x_div_rn_ftz_f32_slowpath) ;  /* 0x0000010400747944 */ /* 0x00ffea0003c00000 */
.L_x_382:
[----:B------:R-:W-:Y:S05]  /*6090*/  BSYNC B3 ;  /* 0x0000000000037941 */ /* 0x000fea0003800000 */
.L_x_381:
        /* <DEDUP_REMOVED lines=18> */
.L_x_384:
[----:B------:R-:W-:Y:S02]  /*61c0*/  ISETP.GE.AND P0, PT, R8, RZ, PT ;  /* 0x000000ff0800720c */ /* 0x000fe40003f06270 */
[----:B------:R-:W-:-:S11]  /*61d0*/  MOV R3, 0x3fd774eb ;  /* 0x3fd774eb00037802 */ /* 0x000fd60000000f00 */
[----:B------:R-:W-:-:S04]  /*61e0*/  @P0 FFMA.FTZ R0, R3, 0.93318945169448852539, -R0 ;  /* 0x3f6ee58103000823 */ /* 0x000fc80000010800 */
[----:B------:R-:W-:-:S07]  /*61f0*/  @!P0 FFMA.FTZ R0, R3, 0.93318945169448852539, R0 ;  /* 0x3f6ee58103008823 */ /* 0x000fce0000010000 */
.L_x_385:
[----:B------:R-:W-:Y:S05]  /*6200*/  BSYNC B0 ;  /* 0x0000000000007941 */ /* 0x000fea0003800000 */
.L_x_383:
        /* <DEDUP_REMOVED lines=12> */
.L_x_378:
[----:B------:R-:W-:-:S04]  /*62d0*/  FMUL.FTZ R27, R29, R29 ;  /* 0x0000001d1d1b7220 */ /* 0x000fc80000410000 */
[----:B------:R-:W-:-:S05]  /*62e0*/  FFMA.FTZ R27, R30, R30, R27 ;  /* 0x0000001e1e1b7223 */ /* 0x000fca000001001b */
[----:B------:R-:W-:-:S13]  /*62f0*/  FSETP.GTU.FTZ.AND P0, PT, R27, 0.69999998807907104492, PT ;  /* 0x3f3333331b00780b */ /* 0x000fda0003f1c000 */
[----:B------:R-:W-:Y:S05]  /*6300*/  @P0 BRA `(.L_x_387) ;  /* 0x0000000000c80947 */ /* 0x000fea0003800000 */
[----:B------:R-:W5:Y:S01]  /*6310*/  MUFU.RCP R3, R30 ;  /* 0x0000001e00037308 */ /* 0x000f620000001000 */
[----:B------:R-:W-:Y:S07]  /*6320*/  BSSY B3, `(.L_x_388) ;  /* 0x000000c000037945 */ /* 0x000fee0003800000 */
[----:B------:R-:W0:Y:S01]  /*6330*/  FCHK P0, R29, R30 ;  /* 0x0000001e1d007302 */ /* 0x000e220000000000 */
[----:B-----5:R-:W-:-:S04]  /*6340*/  FFMA R0, -R30, R3, 1 ;  /* 0x3f8000001e007423 */ /* 0x020fc80000000103 */
[----:B------:R-:W-:-:S04]  /*6350*/  FFMA R0, R3, R0, R3 ;  /* 0x0000000003007223 */ /* 0x000fc80000000003 */
[----:B------:R-:W-:-:S04]  /*6360*/  FFMA R3, R29, R0, RZ ;  /* 0x000000001d037223 */ /* 0x000fc800000000ff */
[----:B------:R-:W-:-:S04]  /*6370*/  FFMA R2, -R30, R3, R29 ;  /* 0x000000031e027223 */ /* 0x000fc8000000011d */
[----:B------:R-:W-:Y:S01]  /*6380*/  FFMA R0, R0, R2, R3 ;  /* 0x0000000200007223 */ /* 0x000fe20000000003 */
[----:B0-----:R-:W-:Y:S06]  /*6390*/  @!P0 BRA `(.L_x_389) ;  /* 0x0000000000108947 */ /* 0x001fec0003800000 */
[----:B------:R-:W-:Y:S02]  /*63a0*/  MOV R17, R29 ;  /* 0x0000001d00117202 */ /* 0x000fe40000000f00 */
[----:B------:R-:W-:Y:S02]  /*63b0*/  MOV R0, R30 ;  /* 0x0000001e00007202 */ /* 0x000fe40000000f00 */
[----:B------:R-:W-:-:S07]  /*63c0*/  MOV R2, 0x63e0 ;  /* 0x000063e000027802 */ /* 0x000fce0000000f00 */
[----:B-1234-:R-:W-:Y:S05]  /*63d0*/  CALL.REL.NOINC `($__internal_0_$__cuda_sm3x_div_rn_ftz_f32_slowpath) ;  /* 0x0000010000a07944 */ /* 0x01efea0003c00000 */
.L_x_389:
[----:B------:R-:W-:Y:S05]  /*63e0*/  BSYNC B3 ;  /* 0x0000000000037941 */ /* 0x000fea0003800000 */
.L_x_388:
        /* <DEDUP_REMOVED lines=18> */
.L_x_391:
[----:B------:R-:W-:Y:S02]  /*6510*/  ISETP.GE.AND P0, PT, R8, RZ, PT ;  /* 0x000000ff0800720c */ /* 0x000fe40003f06270 */
[----:B------:R-:W-:-:S11]  /*6520*/  MOV R3, 0x3fd774eb ;  /* 0x3fd774eb00037802 */ /* 0x000fd60000000f00 */
[----:B------:R-:W-:-:S04]  /*6530*/  @P0 FFMA.FTZ R0, R3, 0.93318945169448852539, -R0 ;  /* 0x3f6ee58103000823 */ /* 0x000fc80000010800 */
[----:B------:R-:W-:-:S07]  /*6540*/  @!P0 FFMA.FTZ R0, R3, 0.93318945169448852539, R0 ;  /* 0x3f6ee58103008823 */ /* 0x000fce0000010000 */
.L_x_392:
[----:B------:R-:W-:Y:S05]  /*6550*/  BSYNC B0 ;  /* 0x0000000000007941 */ /* 0x000fea0003800000 */
.L_x_390:
        /* <DEDUP_REMOVED lines=13> */
.L_x_387:
[----:B------:R-:W-:Y:S01]  /*6630*/  LOP3.LUT R3, R30, 0xffff0000, RZ, 0xc0, !PT ;  /* 0xffff00001e037812 */ /* 0x000fe200078ec0ff */
[----:B------:R-:W-:Y:S01]  /*6640*/  BSSY B0, `(.L_x_393) ;  /* 0x000003f000007945 */ /* 0x000fe20003800000 */
[----:B----4-:R-:W-:-:S03]  /*6650*/  LOP3.LUT R4, R29, 0xffff0000, RZ, 0xc0, !PT ;  /* 0xffff00001d047812 */ /* 0x010fc600078ec0ff */
        /* <DEDUP_REMOVED lines=22> */
.L_x_394:
        /* <DEDUP_REMOVED lines=40> */
.L_x_393:
        /* <DEDUP_REMOVED lines=48> */
.L_x_396:
[----:B------:R-:W-:Y:S05]  /*6d40*/  BSYNC B0 ;  /* 0x0000000000007941 */ /* 0x000fea0003800000 */
.L_x_395:
[----:B------:R-:W-:Y:S01]  /*6d50*/  BSSY B3, `(.L_x_397) ;  /* 0x0000007000037945 */ /* 0x000fe20003800000 */
[----:B------:R-:W-:-:S03]  /*6d60*/  FFMA R0, R2, R4, R5 ;  /* 0x0000000402007223 */ /* 0x000fc60000000005 */
[----:B------:R-:W-:Y:S05]  /*6d70*/  @!P0 BRA `(.L_x_398) ;  /* 0x0000000000108947 */ /* 0x000fea0003800000 */
[----:B------:R-:W-:Y:S02]  /*6d80*/  MOV R17, R29 ;  /* 0x0000001d00117202 */ /* 0x000fe40000000f00 */
[----:B------:R-:W-:Y:S02]  /*6d90*/  MOV R0, R30 ;  /* 0x0000001e00007202 */ /* 0x000fe40000000f00 */
[----:B------:R-:W-:-:S07]  /*6da0*/  MOV R2, 0x6dc0 ;  /* 0x00006dc000027802 */ /* 0x000fce0000000f00 */
[----:B0123--:R-:W-:Y:S05]  /*6db0*/  CALL.REL.NOINC `($__internal_0_$__cuda_sm3x_div_rn_ftz_f32_slowpath) ;  /* 0x000000f800287944 */ /* 0x00ffea0003c00000 */
.L_x_398:
[----:B------:R-:W-:Y:S05]  /*6dc0*/  BSYNC B3 ;  /* 0x0000000000037941 */ /* 0x000fea0003800000 */
.L_x_397:
        /* <DEDUP_REMOVED lines=18> */
.L_x_400:
[----:B------:R-:W-:Y:S02]  /*6ef0*/  ISETP.GE.AND P0, PT, R8, RZ, PT ;  /* 0x000000ff0800720c */ /* 0x000fe40003f06270 */
[----:B------:R-:W-:-:S11]  /*6f00*/  MOV R3, 0x3fd774eb ;  /* 0x3fd774eb00037802 */ /* 0x000fd60000000f00 */
[----:B------:R-:W-:-:S04]  /*6f10*/  @P0 FFMA.FTZ R0, R3, 0.93318945169448852539, -R0 ;  /* 0x3f6ee58103000823 */ /* 0x000fc80000010800 */
[----:B------:R-:W-:-:S07]  /*6f20*/  @!P0 FFMA.FTZ R0, R3, 0.93318945169448852539, R0 ;  /* 0x3f6ee58103008823 */ /* 0x000fce0000010000 */
.L_x_401:
[----:B------:R-:W-:Y:S05]  /*6f30*/  BSYNC B0 ;  /* 0x0000000000007941 */ /* 0x000fea0003800000 */
.L_x_399:
        /* <DEDUP_REMOVED lines=12> */
.L_x_377:
        /* <DEDUP_REMOVED lines=13> */
.L_x_403:
[----:B------:R-:W-:Y:S05]  /*70d0*/  BSYNC B3 ;  /* 0x0000000000037941 */ /* 0x000fea0003800000 */
.L_x_402:
        /* <DEDUP_REMOVED lines=18> */
.L_x_405:
[----:B------:R-:W-:Y:S02]  /*7200*/  ISETP.GE.AND P0, PT, R8, RZ, PT ;  /* 0x000000ff0800720c */ /* 0x000fe40003f06270 */
[----:B------:R-:W-:-:S11]  /*7210*/  MOV R3, 0x3fd774eb ;  /* 0x3fd774eb00037802 */ /* 0x000fd60000000f00 */
[----:B------:R-:W-:-:S04]  /*7220*/  @P0 FFMA.FTZ R0, R3, 0.93318945169448852539, -R0 ;  /* 0x3f6ee58103000823 */ /* 0x000fc80000010800 */
[----:B------:R-:W-:-:S07]  /*7230*/  @!P0 FFMA.FTZ R0, R3, 0.93318945169448852539, R0 ;  /* 0x3f6ee58103008823 */ /* 0x000fce0000010000 */
.L_x_406:
[----:B------:R-:W-:Y:S05]  /*7240*/  BSYNC B0 ;  /* 0x0000000000007941 */ /* 0x000fea0003800000 */
.L_x_404:
[CC--:B------:R-:W-:Y:S02]  /*7250*/  VIMNMX R2, R28.reuse, R27.reuse, !PT ;  /* 0x0000001b1c027248 */ /* 0x0c0fe40007fe0100 */
[----:B------:R-:W-:Y:S02]  /*7260*/  VIMNMX R27, R28, R27, PT ;  /* 0x0000001b1c1b7248 */ /* 0x000fe40003fe0100 */
[----:B------:R-:W-:Y:S02]  /*7270*/  LOP3.LUT R3, R2, 0xfe000000, RZ, 0xc0, !PT ;  /* 0xfe00000002037812 */ /* 0x000fe400078ec0ff */
[----:B------:R-:W-:Y:S02]  /*7280*/  FSETP.NEU.FTZ.AND P1, PT, R27, RZ, PT ;  /* 0x000000ff1b00720b */ /* 0x000fe40003f3d000 */
[C---:B----4-:R-:W-:Y:S02]  /*7290*/  IADD3 R4, -R3.reuse, 0x7e800000, RZ ;  /* 0x7e80000003047810 */ /* 0x050fe40007ffe1ff */
        /* <DEDUP_REMOVED lines=22> */
.L_x_376:
        /* <DEDUP_REMOVED lines=12> */
[----:B----4-:R-:W-:Y:S02]  /*74c0*/  IADD3 R4, -R3, 0x40800000, RZ ;  /* 0x4080000003047810 */ /* 0x010fe40007ffe1ff */
        /* <DEDUP_REMOVED lines=20> */
[----:B0-----:R-:W-:Y:S06]  /*7610*/  @!P1 BRA `(.L_x_409) ;  /* 0x0000000000149947 */ /* 0x001fec0003800000 */
[----:B------:R-:W-:-:S13]  /*7620*/  ISETP.GE.AND P1, PT, R2, -0x407fffff, PT ;  /* 0xbf8000010200780c */ /* 0x000fda0003f26270 */
[----:B------:R-:W-:-:S05]  /*7630*/  @P1 MOV R3, 0x7f800000 ;  /* 0x7f80000000031802 */ /* 0x000fca0000000f00 */
[C---:B------:R-:W-:Y:S01]  /*7640*/  @P1 FFMA.FTZ R28, R2.reuse, R3, +INF ;  /* 0x7f800000021c1423 */ /* 0x040fe20000010003 */
[----:B------:R-:W-:-:S04]  /*7650*/  FSETP.NEU.FTZ.AND P1, PT, R2, RZ, PT ;  /* 0x000000ff0200720b */ /* 0x000fc80003f3d000 */
[----:B------:R-:W-:-:S09]  /*7660*/  FSEL R28, R28, -RZ, P1 ;  /* 0x800000ff1c1c7208 */ /* 0x000fd20000800000 */
.L_x_409:
[----:B------:R-:W-:Y:S05]  /*7670*/  BSYNC B0 ;  /* 0x0000000000007941 */ /* 0x000fea0003800000 */
.L_x_408:
[----:B------:R-:W-:Y:S01]  /*7680*/  BSSY B3, `(.L_x_410) ;  /* 0x0000007000037945 */ /* 0x000fe20003800000 */
[----:B------:R-:W-:-:S03]  /*7690*/  FFMA R0, R0, R6, R5 ;  /* 0x0000000600007223 */ /* 0x000fc60000000005 */
[----:B------:R-:W-:Y:S05]  /*76a0*/  @!P0 BRA `(.L_x_411) ;  /* 0x0000000000108947 */ /* 0x000fea0003800000 */
[----:B------:R-:W-:Y:S01]  /*76b0*/  HFMA2.MMA R0, -RZ, RZ, 1.875, 0 ;  /* 0x3f800000ff007435 */ /* 0x000fe200000001ff */
[----:B------:R-:W-:Y:S02]  /*76c0*/  MOV R17, R29 ;  /* 0x0000001d00117202 */ /* 0x000fe40000000f00 */
[----:B------:R-:W-:-:S08]  /*76d0*/  MOV R2, 0x76f0 ;  /* 0x000076f000027802 */ /* 0x000fd00000000f00 */
[----:B-123--:R-:W-:Y:S05]  /*76e0*/  CALL.REL.NOINC `($__internal_0_$__cuda_sm3x_div_rn_ftz_f32_slowpath) ;  /* 0x000000ec00dc7944 */ /* 0x00efea0003c00000 */
.L_x_411:
[----:B------:R-:W-:Y:S05]  /*76f0*/  BSYNC B3 ;  /* 0x0000000000037941 */ /* 0x000fea0003800000 */
.L_x_410:
        /* <DEDUP_REMOVED lines=18> */
.L_x_413:
[----:B------:R-:W-:Y:S02]  /*7820*/  ISETP.GE.AND P0, PT, R8, RZ, PT ;  /* 0x000000ff0800720c */ /* 0x000fe40003f06270 */
[----:B------:R-:W-:-:S11]  /*7830*/  MOV R3, 0x3fd774eb ;  /* 0x3fd774eb00037802 */ /* 0x000fd60000000f00 */
[----:B------:R-:W-:-:S04]  /*7840*/  @P0 FFMA.FTZ R0, R3, 0.93318945169448852539, -R0 ;  /* 0x3f6ee58103000823 */ /* 0x000fc80000010800 */
[----:B------:R-:W-:-:S07]  /*7850*/  @!P0 FFMA.FTZ R0, R3, 0.93318945169448852539, R0 ;  /* 0x3f6ee58103008823 */ /* 0x000fce0000010000 */
.L_x_414:
[----:B------:R-:W-:Y:S05]  /*7860*/  BSYNC B0 ;  /* 0x0000000000007941 */ /* 0x000fea0003800000 */
.L_x_412:
        /* <DEDUP_REMOVED lines=10> */
.L_x_407:
[----:B------:R-:W-:Y:S01]  /*7910*/  MOV R0, 0x3f800000 ;  /* 0x3f80000000007802 */ /* 0x000fe20000000f00 */
[----:B------:R-:W5:Y:S01]  /*7920*/  FCHK P0, R29, 1 ;  /* 0x3f8000001d007902 */ /* 0x000f620000000000 */
[----:B------:R-:W-:Y:S03]  /*7930*/  BSSY B3, `(.L_x_415) ;  /* 0x000000b000037945 */ /* 0x000fe60003800000 */
[----:B------:R-:W-:-:S04]  /*7940*/  FFMA R3, R0, -R0, 1 ;  /* 0x3f80000000037423 */ /* 0x000fc80000000800 */
[----:B------:R-:W-:-:S04]  /*7950*/  FFMA R0, R3, R0, 1 ;  /* 0x3f80000003007423 */ /* 0x000fc80000000000 */
[----:B------:R-:W-:-:S04]  /*7960*/  FFMA R2, R0, R29, RZ ;  /* 0x0000001d00027223 */ /* 0x000fc800000000ff */
[----:B------:R-:W-:-:S04]  /*7970*/  FFMA R3, R2, -1, R29 ;  /* 0xbf80000002037823 */ /* 0x000fc8000000001d */
[----:B------:R-:W-:Y:S01]  /*7980*/  FFMA R0, R0, R3, R2 ;  /* 0x0000000300007223 */ /* 0x000fe20000000002 */
[----:B-----5:R-:W-:Y:S06]  /*7990*/  @!P0 BRA `(.L_x_416) ;  /* 0x0000000000108947 */ /* 0x020fec0003800000 */
[----:B------:R-:W-:Y:S01]  /*79a0*/  HFMA2.MMA R0, -RZ, RZ, 1.875, 0 ;  /* 0x3f800000ff007435 */ /* 0x000fe200000001ff */
[----:B------:R-:W-:Y:S02]  /*79b0*/  MOV R17, R29 ;  /* 0x0000001d00117202 */ /* 0x000fe40000000f00 */
[----:B------:R-:W-:-:S08]  /*79c0*/  MOV R2, 0x79e0 ;  /* 0x000079e000027802 */ /* 0x000fd00000000f00 */
[----:B01234-:R-:W-:Y:S05]  /*79d0*/  CALL.REL.NOINC `($__internal_0_$__cuda_sm3x_div_rn_ftz_f32_slowpath) ;  /* 0x000000ec00207944 */ /* 0x01ffea0003c00000 */
.L_x_416:
[----:B------:R-:W-:Y:S05]  /*79e0*/  BSYNC B3 ;  /* 0x0000000000037941 */ /* 0x000fea0003800000 */
.L_x_415:
        /* <DEDUP_REMOVED lines=18> */
.L_x_418:
[----:B------:R-:W-:Y:S02]  /*7b10*/  ISETP.GE.AND P0, PT, R8, RZ, PT ;  /* 0x000000ff0800720c */ /* 0x000fe40003f06270 */
[----:B------:R-:W-:-:S11]  /*7b20*/  MOV R3, 0x3fd774eb ;  /* 0x3fd774eb00037802 */ /* 0x000fd60000000f00 */
[----:B------:R-:W-:-:S04]  /*7b30*/  @P0 FFMA.FTZ R0, R3, 0.93318945169448852539, -R0 ;  /* 0x3f6ee58103000823 */ /* 0x000fc80000010800 */
[----:B------:R-:W-:-:S07]  /*7b40*/  @!P0 FFMA.FTZ R0, R3, 0.93318945169448852539, R0 ;  /* 0x3f6ee58103008823 */ /* 0x000fce0000010000 */
.L_x_419:
[----:B------:R-:W-:Y:S05]  /*7b50*/  BSYNC B0 ;  /* 0x0000000000007941 */ /* 0x000fea0003800000 */
.L_x_417:
        /* <DEDUP_REMOVED lines=11> */
.L_x_375:
[----:B------:R-:W-:Y:S01]  /*7c10*/  FMUL.FTZ R0, R8, 0.36787945032119750977 ;  /* 0x3ebc5ab208007820 */ /* 0x000fe20000410000 */
[----:B------:R-:W-:Y:S01]  /*7c20*/  FMUL.FTZ R2, R9, 0.36787945032119750977 ;  /* 0x3ebc5ab209027820 */ /* 0x000fe20000410000 */
[----:B------:R-:W-:Y:S02]  /*7c30*/  BSSY B3, `(.L_x_420) ;  /* 0x0000020000037945 */ /* 0x000fe40003800000 */
[----:B------:R-:W-:Y:S01]  /*7c40*/  FADD.FTZ R0, |R0|, -RZ ;  /* 0x800000ff00007221 */ /* 0x000fe20000010200 */
[----:B------:R-:W-:-:S05]  /*7c50*/  FADD.FTZ R3, |R2|, -RZ ;  /* 0x800000ff02037221 */ /* 0x000fca0000010200 */
[CC--:B------:R-:W-:Y:S02]  /*7c60*/  VIMNMX R2, R0.reuse, R3.reuse, !PT ;  /* 0x0000000300027248 */ /* 0x0c0fe40007fe0100 */
[----:B------:R-:W-:Y:S02]  /*7c70*/  VIMNMX R0, R0, R3, PT ;  /* 0x0000000300007248 */ /* 0x000fe40003fe0100 */
[----:B----4-:R-:W-:Y:S02]  /*7c80*/  LOP3.LUT R4, R2, 0xfe000000, RZ, 0xc0, !PT ;  /* 0xfe00000002047812 */ /* 0x010fe400078ec0ff */
        /* <DEDUP_REMOVED lines=8> */
[----:B------:R-:W4:Y:S02]  /*7d10*/  MUFU.SQRT R6, R6 ;  /* 0x0000000600067308 */ /* 0x000f240000002000 */
[----:B----4-:R-:W-:Y:S01]  /*7d20*/  @P0 FMUL.FTZ R2, R6, R3 ;  /* 0x0000000306020220 */ /* 0x010fe20000410000 */
[----:B------:R-:W-:Y:S01]  /*7d30*/  FSETP.NEU.FTZ.AND P0, PT, R0, +INF , PT ;  /* 0x7f8000000000780b */ /* 0x000fe20003f1d000 */
[----:B------:R-:W-:Y:S01]  /*7d40*/  FFMA R0, -R30, R5, 1 ;  /* 0x3f8000001e007423 */ /* 0x000fe20000000105 */
[----:B------:R-:W-:Y:S02]  /*7d50*/  MOV R3, 0x3f800000 ;  /* 0x3f80000000037802 */ /* 0x000fe40000000f00 */
[----:B------:R-:W-:Y:S01]  /*7d60*/  FSEL R2, R2, +INF , P0 ;  /* 0x7f80000002027808 */ /* 0x000fe20000000000 */
[----:B------:R-:W-:-:S04]  /*7d70*/  FFMA R0, R5, R0, R5 ;  /* 0x0000000005007223 */ /* 0x000fc80000000005 */
[----:B------:R-:W-:Y:S01]  /*7d80*/  FFMA R5, R29, R0, RZ ;  /* 0x000000001d057223 */ /* 0x000fe200000000ff */
[----:B------:R-:W4:Y:S03]  /*7d90*/  MUFU.LG2 R2, R2 ;  /* 0x0000000200027308 */ /* 0x000f260000000c00 */
[----:B------:R-:W-:-:S04]  /*7da0*/  FFMA R4, -R30, R5, R29 ;  /* 0x000000051e047223 */ /* 0x000fc8000000011d */
[----:B------:R-:W-:Y:S01]  /*7db0*/  FFMA R0, R0, R4, R5 ;  /* 0x0000000400007223 */ /* 0x000fe20000000005 */
[----:B------:R-:W5:Y:S01]  /*7dc0*/  FCHK P0, R29, R30 ;  /* 0x0000001e1d007302 */ /* 0x000f620000000000 */
[----:B----4-:R-:W-:Y:S01]  /*7dd0*/  FFMA.FTZ R28, R2, 0.69314718246459960938, R3 ;  /* 0x3f317218021c7823 */ /* 0x010fe20000010003 */
[----:B-----5:R-:W-:Y:S06]  /*7de0*/  @!P0 BRA `(.L_x_421) ;  /* 0x0000000000108947 */ /* 0x020fec0003800000 */
[----:B------:R-:W-:Y:S02]  /*7df0*/  MOV R17, R29 ;  /* 0x0000001d00117202 */ /* 0x000fe40000000f00 */
[----:B------:R-:W-:Y:S02]  /*7e00*/  MOV R0, R30 ;  /* 0x0000001e00007202 */ /* 0x000fe40000000f00 */
[----:B------:R-:W-:-:S07]  /*7e10*/  MOV R2, 0x7e30 ;  /* 0x00007e3000027802 */ /* 0x000fce0000000f00 */
[----:B0123--:R-:W-:Y:S05]  /*7e20*/  CALL.REL.NOINC `($__internal_0_$__cuda_sm3x_div_rn_ftz_f32_slowpath) ;  /* 0x000000e8000c7944 */ /* 0x00ffea0003c00000 */
.L_x_421:
[----:B------:R-:W-:Y:S05]  /*7e30*/  BSYNC B3 ;  /* 0x0000000000037941 */ /* 0x000fea0003800000 */
.L_x_420:
        /* <DEDUP_REMOVED lines=18> */
.L_x_423:
[----:B------:R-:W-:Y:S02]  /*7f60*/  ISETP.GE.AND P0, PT, R8, RZ, PT ;  /* 0x000000ff0800720c */ /* 0x000fe40003f06270 */
[----:B------:R-:W-:-:S11]  /*7f70*/  MOV R3, 0x3fd774eb ;  /* 0x3fd774eb00037802 */ /* 0x000fd60000000f00 */
[----:B------:R-:W-:-:S04]  /*7f80*/  @P0 FFMA.FTZ R0, R3, 0.93318945169448852539, -R0 ;  /* 0x3f6ee58103000823 */ /* 0x000fc80000010800 */
[----:B------:R-:W-:-:S07]  /*7f90*/  @!P0 FFMA.FTZ R0, R3, 0.93318945169448852539, R0 ;  /* 0x3f6ee58103008823 */ /* 0x000fce0000010000 */
.L_x_424:
[----:B------:R-:W-:Y:S05]  /*7fa0*/  BSYNC B0 ;  /* 0x0000000000007941 */ /* 0x000fea0003800000 */
.L_x_422:
        /* <DEDUP_REMOVED lines=11> */
.L_x_374:
[C---:B------:R-:W-:Y:S01]  /*8060*/  FADD.FTZ R17, |R9|.reuse, -RZ ;  /* 0x800000ff09117221 */ /* 0x040fe20000010200 */
[----:B------:R-:W-:Y:S01]  /*8070*/  FSETP.GT.FTZ.AND P2, PT, |R9|, |R8|, PT ;  /* 0x400000080900720b */ /* 0x000fe20003f54200 */
[----:B------:R-:W-:Y:S01]  /*8080*/  BSSY B3, `(.L_x_425) ;  /* 0x0000018000037945 */ /* 0x000fe20003800000 */
[----:B------:R-:W-:Y:S02]  /*8090*/  FSETP.GEU.FTZ.AND P0, PT, |R8|, 1.084202172485504434e-19, PT ;  /* 0x200000000800780b */ /* 0x000fe40003f1e200 */
[----:B------:R-:W-:Y:S02]  /*80a0*/  FSEL R27, R17, R28, P2 ;  /* 0x0000001c111b7208 */ /* 0x000fe40001000000 */
[----:B------:R-:W-:Y:S02]  /*80b0*/  FSETP.GEU.FTZ.AND P1, PT, |R9|, 1.084202172485504434e-19, PT ;  /* 0x200000000900780b */ /* 0x000fe40003f3e200 */
[----:B------:R-:W5:Y:S01]  /*80c0*/  MUFU.RCP R0, R27 ;  /* 0x0000001b00007308 */ /* 0x000f620000001000 */
[----:B------:R-:W-:-:S02]  /*80d0*/  FSEL R17, R28, R17, P2 ;  /* 0x000000111c117208 */ /* 0x000fc40001000000 */
[----:B------:R-:W-:-:S07]  /*80e0*/  PLOP3.LUT P0, PT, P0, P1, PT, 0x2, 0x0 ;  /* 0x000000000000781c */ /* 0x000fce0000702072 */
[----:B------:R-:W0:Y:S06]  /*80f0*/  FCHK P1, R17, R27 ;  /* 0x0000001b11007302 */ /* 0x000e2c0000020000 */
[----:B------:R-:W-:Y:S01]  /*8100*/  @P0 FMUL.FTZ R2, R9, 4 ;  /* 0x4080000009020820 */ /* 0x000fe20000410000 */
[----:B-----5:R-:W-:Y:S01]  /*8110*/  FFMA R3, -R27, R0, 1 ;  /* 0x3f8000001b037423 */ /* 0x020fe20000000100 */
[----:B------:R-:W-:-:S03]  /*8120*/  @!P0 FMUL.FTZ R29, R9, R9 ;  /* 0x00000009091d8220 */ /* 0x000fc60000410000 */
[----:B----4-:R-:W-:Y:S01]  /*8130*/  FFMA R4, R0, R3, R0 ;  /* 0x0000000300047223 */ /* 0x010fe20000000000 */
        /* <DEDUP_REMOVED lines=8> */
[----:B0-----:R-:W-:Y:S06]  /*81c0*/  @!P1 BRA `(.L_x_426) ;  /* 0x00000000000c9947 */ /* 0x001fec0003800000 */
[----:B------:R-:W-:Y:S02]  /*81d0*/  MOV R0, R27 ;  /* 0x0000001b00007202 */ /* 0x000fe40000000f00 */
[----:B------:R-:W-:-:S07]  /*81e0*/  MOV R2, 0x8200 ;  /* 0x0000820000027802 */ /* 0x000fce0000000f00 */
[----:B-123--:R-:W-:Y:S05]  /*81f0*/  CALL.REL.NOINC `($__internal_0_$__cuda_sm3x_div_rn_ftz_f32_slowpath) ;  /* 0x000000e400187944 */ /* 0x00efea0003c00000 */
.L_x_426:
[----:B------:R-:W-:Y:S05]  /*8200*/  BSYNC B3 ;  /* 0x0000000000037941 */ /* 0x000fea0003800000 */
.L_x_425:
        /* <DEDUP_REMOVED lines=18> */
.L_x_428:
[----:B------:R-:W-:Y:S02]  /*8330*/  ISETP.GE.AND P0, PT, R8, RZ, PT ;  /* 0x000000ff0800720c */ /* 0x000fe40003f06270 */
[----:B------:R-:W-:-:S11]  /*8340*/  MOV R3, 0x3fd774eb ;  /* 0x3fd774eb00037802 */ /* 0x000fd60000000f00 */
[----:B------:R-:W-:-:S04]  /*8350*/  @P0 FFMA.FTZ R0, R3, 0.93318945169448852539, -R0 ;  /* 0x3f6ee58103000823 */ /* 0x000fc80000010800 */
[----:B------:R-:W-:-:S07]  /*8360*/  @!P0 FFMA.FTZ R0, R3, 0.93318945169448852539, R0 ;  /* 0x3f6ee58103008823 */ /* 0x000fce0000010000 */
.L_x_429:
[----:B------:R-:W-:Y:S05]  /*8370*/  BSYNC B0 ;  /* 0x0000000000007941 */ /* 0x000fea0003800000 */
.L_x_427:
        /* <DEDUP_REMOVED lines=12> */
.L_x_386:
[----:B------:R-:W-:Y:S05]  /*8440*/  BSYNC B2 ;  /* 0x0000000000027941 */ /* 0x000fea0003800000 */
.L_x_373:
[----:B------:R-:W-:Y:S01]  /*8450*/  FMUL.FTZ R3, R0, UR12 ;  /* 0x0000000c00037c20 */ /* 0x000fe20008410000 */
[----:B------:R-:W-:Y:S03]  /*8460*/  BSSY B0, `(.L_x_430) ;  /* 0x000003a000007945 */ /* 0x000fe60003800000 */
[----:B----4-:R-:W-:Y:S01]  /*8470*/  FFMA.FTZ R4, R28, UR13, R3 ;  /* 0x0000000d1c047c23 */ /* 0x010fe20008010003 */
        /* <DEDUP_REMOVED lines=13> */
[----:B------:R-:W4:Y:S08]  /*8550*/  @P0 MUFU.EX2 R0, R0 ;  /* 0x0000000000000308 */ /* 0x000f300000000800 */
[----:B------:R-:W5:Y:S01]  /*8560*/  @P0 MUFU.COS R3, R2 ;  /* 0x0000000200030308 */ /* 0x000f620000000000 */
[C---:B----4-:R-:W-:Y:S01]  /*8570*/  @P0 FMUL.FTZ R9, R0.reuse, R9 ;  /* 0x0000000900090220 */ /* 0x050fe20000410000 */
[----:B-----5:R-:W-:Y:S01]  /*8580*/  @P0 FMUL.FTZ R8, R0, R3 ;  /* 0x0000000300080220 */ /* 0x020fe20000410000 */
[----:B------:R-:W-:Y:S06]  /*8590*/  @P0 BRA `(.L_x_434) ;  /* 0x0000000000980947 */ /* 0x000fec0003800000 */
[----:B------:R-:W-:Y:S01]  /*85a0*/  FADD.FTZ R0, R28, -162.88958740234375 ;  /* 0xc322e3bc1c007421 */ /* 0x000fe20000010000 */
[----:B------:R-:W-:-:S03]  /*85b0*/  FMUL.RZ R6, R4, 0.15915493667125701904 ;  /* 0x3e22f98304067820 */ /* 0x000fc6000040c000 */
[----:B------:R-:W-:Y:S01]  /*85c0*/  FMUL.FTZ R0, R0, 1.4426950216293334961 ;  /* 0x3fb8aa3b00007820 */ /* 0x000fe20000410000 */
[----:B------:R-:W-:Y:S08]  /*85d0*/  MUFU.SIN R7, R6 ;  /* 0x0000000600077308 */ /* 0x000ff00000000400 */
[----:B------:R-:W4:Y:S08]  /*85e0*/  MUFU.EX2 R0, R0 ;  /* 0x0000000000007308 */ /* 0x000f300000000800 */
[----:B------:R-:W5:Y:S01]  /*85f0*/  MUFU.COS R5, R6 ;  /* 0x0000000600057308 */ /* 0x000f620000000000 */
[----:B----4-:R-:W-:-:S02]  /*8600*/  LEA.HI R3, R0, 0xffffffed, RZ, 0x9 ;  /* 0xffffffed00037811 */ /* 0x010fc400078f48ff */
[----:B------:R-:W-:Y:S02]  /*8610*/  LOP3.LUT R2, R0, 0x7fffff, RZ, 0xc0, !PT ;  /* 0x007fffff00027812 */ /* 0x000fe400078ec0ff */
[----:B------:R-:W-:Y:S02]  /*8620*/  LEA.HI R4, R3, R3, RZ, 0x1 ;  /* 0x0000000303047211 */ /* 0x000fe400078f08ff */
[----:B------:R-:W-:Y:S02]  /*8630*/  LOP3.LUT R2, R2, 0x7f000000, RZ, 0xfc, !PT ;  /* 0x7f00000002027812 */ /* 0x000fe400078efcff */
[----:B------:R-:W-:-:S03]  /*8640*/  SHF.R.S32.HI R4, RZ, 0x1, R4 ;  /* 0x00000001ff047819 */ /* 0x000fc60000011404 */
[C---:B------:R-:W-:Y:S01]  /*8650*/  FMUL.FTZ R7, R2.reuse, R7 ;  /* 0x0000000702077220 */ /* 0x040fe20000410000 */
[----:B------:R-:W-:Y:S01]  /*8660*/  IADD3 R3, R3, -R4, RZ ;  /* 0x8000000403037210 */ /* 0x000fe20007ffe0ff */
[----:B-----5:R-:W-:Y:S01]  /*8670*/  FMUL.FTZ R5, R2, R5 ;  /* 0x0000000502057220 */ /* 0x020fe20000410000 */
[----:B------:R-:W-:Y:S02]  /*8680*/  LEA R4, R4, 0x3f800000, 0x17 ;  /* 0x3f80000004047811 */ /* 0x000fe400078eb8ff */
[----:B------:R-:W-:-:S03]  /*8690*/  LEA R3, R3, 0x3f800000, 0x17 ;  /* 0x3f80000003037811 */ /* 0x000fc600078eb8ff */
[C---:B------:R-:W-:Y:S01]  /*86a0*/  FMUL.FTZ R0, R4.reuse, R7 ;  /* 0x0000000704007220 */ /* 0x040fe20000410000 */
[----:B------:R-:W-:-:S03]  /*86b0*/  FMUL.FTZ R4, R4, R5 ;  /* 0x0000000504047220 */ /* 0x000fc60000410000 */
[C---:B------:R-:W-:Y:S01]  /*86c0*/  FMUL.FTZ R9, R3.reuse, R0 ;  /* 0x0000000003097220 */ /* 0x040fe20000410000 */
[----:B------:R-:W-:Y:S01]  /*86d0*/  FMUL.FTZ R8, R3, R4 ;  /* 0x0000000403087220 */ /* 0x000fe20000410000 */
[----:B------:R-:W-:Y:S06]  /*86e0*/  BRA `(.L_x_434) ;  /* 0x0000000000447947 */ /* 0x000fec0003800000 */
.L_x_433:
        /* <DEDUP_REMOVED lines=10> */
.L_x_432:
[----:B------:R-:W-:-:S04]  /*8790*/  FMUL.RZ R4, R4, 0.15915493667125701904 ;  /* 0x3e22f98304047820 */ /* 0x000fc8000040c000 */
[----:B------:R4:W0:Y:S08]  /*87a0*/  MUFU.SIN R9, R4 ;  /* 0x0000000400097308 */ /* 0x0008300000000400 */
[----:B------:R4:W0:Y:S01]  /*87b0*/  MUFU.COS R8, R4 ;  /* 0x0000000400087308 */ /* 0x0008220000000000 */
[----:B------:R-:W-:Y:S05]  /*87c0*/  BRA `(.L_x_434) ;  /* 0x00000000000c7947 */ /* 0x000fea0003800000 */
.L_x_431:
[----:B------:R-:W-:Y:S01]  /*87d0*/  FMUL.FTZ R8, R28, 1.4426950216293334961 ;  /* 0x3fb8aa3b1c087820 */ /* 0x000fe20000410000 */
[----:B------:R-:W-:-:S05]  /*87e0*/  MOV R9, R4 ;  /* 0x0000000400097202 */ /* 0x000fca0000000f00 */
[----:B------:R-:W4:Y:S02]  /*87f0*/  MUFU.EX2 R8, R8 ;  /* 0x0000000800087308 */ /* 0x000f240000000800 */
.L_x_434:
[----:B------:R-:W-:Y:S05]  /*8800*/  BSYNC B0 ;  /* 0x0000000000007941 */ /* 0x000fea0003800000 */
.L_x_430:
        /* <DEDUP_REMOVED lines=61> */
.L_x_442:
[----:B------:R-:W-:Y:S05]  /*8be0*/  BSYNC B0 ;  /* 0x0000000000007941 */ /* 0x000fea0003800000 */
.L_x_441:
[----:B------:R-:W-:Y:S01]  /*8bf0*/  BSSY B3, `(.L_x_443) ;  /* 0x0000007000037945 */ /* 0x000fe20003800000 */
[----:B------:R-:W-:-:S03]  /*8c00*/  FFMA R0, R4, R6, R5 ;  /* 0x0000000604007223 */ /* 0x000fc60000000005 */
[----:B------:R-:W-:Y:S05]  /*8c10*/  @!P0 BRA `(.L_x_444) ;  /* 0x0000000000108947 */ /* 0x000fea0003800000 */
[----:B------:R-:W-:Y:S02]  /*8c20*/  MOV R17, R29 ;  /* 0x0000001d00117202 */ /* 0x000fe40000000f00 */
[----:B------:R-:W-:Y:S02]  /*8c30*/  MOV R0, R30 ;  /* 0x0000001e00007202 */ /* 0x000fe40000000f00 */
[----:B------:R-:W-:-:S07]  /*8c40*/  MOV R2, 0x8c60 ;  /* 0x00008c6000027802 */ /* 0x000fce0000000f00 */
[----:B0123--:R-:W-:Y:S05]  /*8c50*/  CALL.REL.NOINC `($__internal_0_$__cuda_sm3x_div_rn_ftz_f32_slowpath) ;  /* 0x000000d800807944 */ /* 0x00ffea0003c00000 */
.L_x_444:
[----:B------:R-:W-:Y:S05]  /*8c60*/  BSYNC B3 ;  /* 0x0000000000037941 */ /* 0x000fea0003800000 */
.L_x_443:
        /* <DEDUP_REMOVED lines=18> */
.L_x_446:
[----:B------:R-:W-:Y:S02]  /*8d90*/  ISETP.GE.AND P0, PT, R10, RZ, PT ;  /* 0x000000ff0a00720c */ /* 0x000fe40003f06270 */
[----:B------:R-:W-:-:S11]  /*8da0*/  MOV R3, 0x3fd774eb ;  /* 0x3fd774eb00037802 */ /* 0x000fd60000000f00 */
[----:B------:R-:W-:-:S04]  /*8db0*/  @P0 FFMA.FTZ R0, R3, 0.93318945169448852539, -R0 ;  /* 0x3f6ee58103000823 */ /* 0x000fc80000010800 */
[----:B------:R-:W-:-:S07]  /*8dc0*/  @!P0 FFMA.FTZ R0, R3, 0.93318945169448852539, R0 ;  /* 0x3f6ee58103008823 */ /* 0x000fce0000010000 */
.L_x_447:
[----:B------:R-:W-:Y:S05]  /*8dd0*/  BSYNC B0 ;  /* 0x0000000000007941 */ /* 0x000fea0003800000 */
.L_x_445:
        /* <DEDUP_REMOVED lines=12> */
.L_x_440:
        /* <DEDUP_REMOVED lines=17> */
.L_x_451:
[----:B------:R-:W-:Y:S05]  /*8fb0*/  BSYNC B3 ;  /* 0x0000000000037941 */ /* 0x000fea0003800000 */
.L_x_450:
        /* <DEDUP_REMOVED lines=18> */
.L_x_453:
[----:B------:R-:W-:Y:S02]  /*90e0*/  ISETP.GE.AND P0, PT, R10, RZ, PT ;  /* 0x000000ff0a00720c */ /* 0x000fe40003f06270 */
[----:B------:R-:W-:-:S11]  /*90f0*/  MOV R3, 0x3fd774eb ;  /* 0x3fd774eb00037802 */ /* 0x000fd60000000f00 */
[----:B------:R-:W-:-:S04]  /*9100*/  @P0 FFMA.FTZ R0, R3, 0.93318945169448852539, -R0 ;  /* 0x3f6ee58103000823 */ /* 0x000fc80000010800 */
[----:B------:R-:W-:-:S07]  /*9110*/  @!P0 FFMA.FTZ R0, R3, 0.93318945169448852539, R0 ;  /* 0x3f6ee58103008823 */ /* 0x000fce0000010000 */
.L_x_454:
[----:B------:R-:W-:Y:S05]  /*9120*/  BSYNC B0 ;  /* 0x0000000000007941 */ /* 0x000fea0003800000 */
.L_x_452:
        /* <DEDUP_REMOVED lines=13> */
.L_x_449:
        /* <DEDUP_REMOVED lines=25> */
.L_x_456:
        /* <DEDUP_REMOVED lines=40> */
.L_x_455:
        /* <DEDUP_REMOVED lines=48> */
.L_x_458:
[----:B------:R-:W-:Y:S05]  /*9910*/  BSYNC B0 ;  /* 0x0000000000007941 */ /* 0x000fea0003800000 */
.L_x_457:
[----:B------:R-:W-:Y:S01]  /*9920*/  BSSY B3, `(.L_x_459) ;  /* 0x0000007000037945 */ /* 0x000fe20003800000 */
[----:B------:R-:W-:-:S03]  /*9930*/  FFMA R0, R2, R4, R5 ;  /* 0x0000000402007223 */ /* 0x000fc60000000005 */
[----:B------:R-:W-:Y:S05]  /*9940*/  @!P0 BRA `(.L_x_460) ;  /* 0x0000000000108947 */ /* 0x000fea0003800000 */
[----:B------:R-:W-:Y:S02]  /*9950*/  MOV R17, R29 ;  /* 0x0000001d00117202 */ /* 0x000fe40000000f00 */
[----:B------:R-:W-:Y:S02]  /*9960*/  MOV R0, R30 ;  /* 0x0000001e00007202 */ /* 0x000fe40000000f00 */
[----:B------:R-:W-:-:S07]  /*9970*/  MOV R2, 0x9990 ;  /* 0x0000999000027802 */ /* 0x000fce0000000f00 */
[----:B0123--:R-:W-:Y:S05]  /*9980*/  CALL.REL.NOINC `($__internal_0_$__cuda_sm3x_div_rn_ftz_f32_slowpath) ;  /* 0x000000cc00347944 */ /* 0x00ffea0003c00000 */
.L_x_460:
[----:B------:R-:W-:Y:S05]  /*9990*/  BSYNC B3 ;  /* 0x0000000000037941 */ /* 0x000fea0003800000 */
.L_x_459:
        /* <DEDUP_REMOVED lines=18> */
.L_x_462:
[----:B------:R-:W-:Y:S02]  /*9ac0*/  ISETP.GE.AND P0, PT, R10, RZ, PT ;  /* 0x000000ff0a00720c */ /* 0x000fe40003f06270 */
[----:B------:R-:W-:-:S11]  /*9ad0*/  MOV R3, 0x3fd774eb ;  /* 0x3fd774eb00037802 */ /* 0x000fd60000000f00 */
[----:B------:R-:W-:-:S04]  /*9ae0*/  @P0 FFMA.FTZ R0, R3, 0.93318945169448852539, -R0 ;  /* 0x3f6ee58103000823 */ /* 0x000fc80000010800 */
[----:B------:R-:W-:-:S07]  /*9af0*/  @!P0 FFMA.FTZ R0, R3, 0.93318945169448852539, R0 ;  /* 0x3f6ee58103008823 */ /* 0x000fce0000010000 */
.L_x_463:
[----:B------:R-:W-:Y:S05]  /*9b00*/  BSYNC B0 ;  /* 0x0000000000007941 */ /* 0x000fea0003800000 */
.L_x_461:
        /* <DEDUP_REMOVED lines=12> */
.L_x_439:
        /* <DEDUP_REMOVED lines=13> */
.L_x_465:
[----:B------:R-:W-:Y:S05]  /*9ca0*/  BSYNC B3 ;  /* 0x0000000000037941 */ /* 0x000fea0003800000 */
.L_x_464:
        /* <DEDUP_REMOVED lines=18> */
.L_x_467:
[----:B------:R-:W-:Y:S02]  /*9dd0*/  ISETP.GE.AND P0, PT, R10, RZ, PT ;  /* 0x000000ff0a00720c */ /* 0x000fe40003f06270 */
[----:B------:R-:W-:-:S11]  /*9de0*/  MOV R3, 0x3fd774eb ;  /* 0x3fd774eb00037802 */ /* 0x000fd60000000f00 */
[----:B------:R-:W-:-:S04]  /*9df0*/  @P0 FFMA.FTZ R0, R3, 0.93318945169448852539, -R0 ;  /* 0x3f6ee58103000823 */ /* 0x000fc80000010800 */
[----:B------:R-:W-:-:S07]  /*9e00*/  @!P0 FFMA.FTZ R0, R3, 0.93318945169448852539, R0 ;  /* 0x3f6ee58103008823 */ /* 0x000fce0000010000 */
.L_x_468:
[----:B------:R-:W-:Y:S05]  /*9e10*/  BSYNC B0 ;  /* 0x0000000000007941 */ /* 0x000fea0003800000 */
.L_x_466:
        /* <DEDUP_REMOVED lines=27> */
.L_x_438:
        /* <DEDUP_REMOVED lines=39> */
.L_x_471:
[----:B------:R-:W-:Y:S05]  /*a240*/  BSYNC B0 ;  /* 0x0000000000007941 */ /* 0x000fea0003800000 */
.L_x_470:
[----:B------:R-:W-:Y:S01]  /*a250*/  BSSY B3, `(.L_x_472) ;  /* 0x0000007000037945 */ /* 0x000fe20003800000 */
[----:B------:R-:W-:-:S03]  /*a260*/  FFMA R0, R0, R6, R5 ;  /* 0x0000000600007223 */ /* 0x000fc60000000005 */
[----:B------:R-:W-:Y:S05]  /*a270*/  @!P0 BRA `(.L_x_473) ;  /* 0x0000000000108947 */ /* 0x000fea0003800000 */
[----:B------:R-:W-:Y:S01]  /*a280*/  HFMA2.MMA R0, -RZ, RZ, 1.875, 0 ;  /* 0x3f800000ff007435 */ /* 0x000fe200000001ff */
[----:B------:R-:W-:Y:S02]  /*a290*/  MOV R17, R29 ;  /* 0x0000001d00117202 */ /* 0x000fe40000000f00 */
[----:B------:R-:W-:-:S08]  /*a2a0*/  MOV R2, 0xa2c0 ;  /* 0x0000a2c000027802 */ /* 0x000fd00000000f00 */
[----:B-123--:R-:W-:Y:S05]  /*a2b0*/  CALL.REL.NOINC `($__internal_0_$__cuda_sm3x_div_rn_ftz_f32_slowpath) ;  /* 0x000000c000e87944 */ /* 0x00efea0003c00000 */
.L_x_473:
[----:B------:R-:W-:Y:S05]  /*a2c0*/  BSYNC B3 ;  /* 0x0000000000037941 */ /* 0x000fea0003800000 */
.L_x_472:
        /* <DEDUP_REMOVED lines=18> */
.L_x_475:
[----:B------:R-:W-:Y:S02]  /*a3f0*/  ISETP.GE.AND P0, PT, R10, RZ, PT ;  /* 0x000000ff0a00720c */ /* 0x000fe40003f06270 */
[----:B------:R-:W-:-:S11]  /*a400*/  MOV R3, 0x3fd774eb ;  /* 0x3fd774eb00037802 */ /* 0x000fd60000000f00 */
[----:B------:R-:W-:-:S04]  /*a410*/  @P0 FFMA.FTZ R0, R3, 0.93318945169448852539, -R0 ;  /* 0x3f6ee58103000823 */ /* 0x000fc80000010800 */
[----:B------:R-:W-:-:S07]  /*a420*/  @!P0 FFMA.FTZ R0, R3, 0.93318945169448852539, R0 ;  /* 0x3f6ee58103008823 */ /* 0x000fce0000010000 */
.L_x_476:
[----:B------:R-:W-:Y:S05]  /*a430*/  BSYNC B0 ;  /* 0x0000000000007941 */ /* 0x000fea0003800000 */
.L_x_474:
        /* <DEDUP_REMOVED lines=10> */
.L_x_469:
        /* <DEDUP_REMOVED lines=13> */
.L_x_478:
[----:B------:R-:W-:Y:S05]  /*a5b0*/  BSYNC B3 ;  /* 0x0000000000037941 */ /* 0x000fea0003800000 */
.L_x_477:
        /* <DEDUP_REMOVED lines=18> */
.L_x_480:
[----:B------:R-:W-:Y:S02]  /*a6e0*/  ISETP.GE.AND P0, PT, R10, RZ, PT ;  /* 0x000000ff0a00720c */ /* 0x000fe40003f06270 */
[----:B------:R-:W-:-:S11]  /*a6f0*/  MOV R3, 0x3fd774eb ;  /* 0x3fd774eb00037802 */ /* 0x000fd60000000f00 */
[----:B------:R-:W-:-:S04]  /*a700*/  @P0 FFMA.FTZ R0, R3, 0.93318945169448852539, -R0 ;  /* 0x3f6ee58103000823 */ /* 0x000fc80000010800 */
[----:B------:R-:W-:-:S07]  /*a710*/  @!P0 FFMA.FTZ R0, R3, 0.93318945169448852539, R0 ;  /* 0x3f6ee58103008823 */ /* 0x000fce0000010000 */
.L_x_481:
[----:B------:R-:W-:Y:S05]  /*a720*/  BSYNC B0 ;  /* 0x0000000000007941 */ /* 0x000fea0003800000 */
.L_x_479:
        /* <DEDUP_REMOVED lines=11> */
.L_x_437:
        /* <DEDUP_REMOVED lines=34> */
.L_x_483:
[----:B------:R-:W-:Y:S05]  /*aa00*/  BSYNC B3 ;  /* 0x0000000000037941 */ /* 0x000fea0003800000 */
.L_x_482:
        /* <DEDUP_REMOVED lines=18> */
.L_x_485:
[----:B------:R-:W-:Y:S02]  /*ab30*/  ISETP.GE.AND P0, PT, R10, RZ, PT ;  /* 0x000000ff0a00720c */ /* 0x000fe40003f06270 */
[----:B------:R-:W-:-:S11]  /*ab40*/  MOV R3, 0x3fd774eb ;  /* 0x3fd774eb00037802 */ /* 0x000fd60000000f00 */
[----:B------:R-:W-:-:S04]  /*ab50*/  @P0 FFMA.FTZ R0, R3, 0.93318945169448852539, -R0 ;  /* 0x3f6ee58103000823 */ /* 0x000fc80000010800 */
[----:B------:R-:W-:-:S07]  /*ab60*/  @!P0 FFMA.FTZ R0, R3, 0.93318945169448852539, R0 ;  /* 0x3f6ee58103008823 */ /* 0x000fce0000010000 */
.L_x_486:
[----:B------:R-:W-:Y:S05]  /*ab70*/  BSYNC B0 ;  /* 0x0000000000007941 */ /* 0x000fea0003800000 */
.L_x_484:
        /* <DEDUP_REMOVED lines=11> */
.L_x_436:
        /* <DEDUP_REMOVED lines=26> */
.L_x_488:
[----:B------:R-:W-:Y:S05]  /*add0*/  BSYNC B3 ;  /* 0x0000000000037941 */ /* 0x000fea0003800000 */
.L_x_487:
        /* <DEDUP_REMOVED lines=18> */
.L_x_490:
[----:B------:R-:W-:Y:S02]  /*af00*/  ISETP.GE.AND P0, PT, R10, RZ, PT ;  /* 0x000000ff0a00720c */ /* 0x000fe40003f06270 */
[----:B------:R-:W-:-:S11]  /*af10*/  MOV R3, 0x3fd774eb ;  /* 0x3fd774eb00037802 */ /* 0x000fd60000000f00 */
[----:B------:R-:W-:-:S04]  /*af20*/  @P0 FFMA.FTZ R0, R3, 0.93318945169448852539, -R0 ;  /* 0x3f6ee58103000823 */ /* 0x000fc80000010800 */
[----:B------:R-:W-:-:S07]  /*af30*/  @!P0 FFMA.FTZ R0, R3, 0.93318945169448852539, R0 ;  /* 0x3f6ee58103008823 */ /* 0x000fce0000010000 */
.L_x_491:
[----:B------:R-:W-:Y:S05]  /*af40*/  BSYNC B0 ;  /* 0x0000000000007941 */ /* 0x000fea0003800000 */
.L_x_489:
        /* <DEDUP_REMOVED lines=12> */
.L_x_448:
[----:B------:R-:W-:Y:S05]  /*b010*/  BSYNC B2 ;  /* 0x0000000000027941 */ /* 0x000fea0003800000 */
.L_x_435:
        /* <DEDUP_REMOVED lines=14> */
[----:B----4-:R-:W-:-:S04]  /*b100*/  @P0 FMUL.RZ R4, R6, 0.15915493667125701904 ;  /* 0x3e22f98306040820 */ /* 0x010fc8000040c000 */
        /* <DEDUP_REMOVED lines=27> */
.L_x_495:
        /* <DEDUP_REMOVED lines=10> */
.L_x_494:
[----:B------:R-:W-:-:S04]  /*b360*/  FMUL.RZ R6, R6, 0.15915493667125701904 ;  /* 0x3e22f98306067820 */ /* 0x000fc8000040c000 */
[----:B------:R0:W0:Y:S08]  /*b370*/  MUFU.SIN R3, R6 ;  /* 0x0000000600037308 */ /* 0x0000300000000400 */
[----:B------:R0:W0:Y:S01]  /*b380*/  MUFU.COS R2, R6 ;  /* 0x0000000600027308 */ /* 0x0000220000000000 */
[----:B------:R-:W-:Y:S05]  /*b390*/  BRA `(.L_x_496) ;  /* 0x00000000000c7947 */ /* 0x000fea0003800000 */
.L_x_493:
[----:B------:R-:W-:Y:S01]  /*b3a0*/  FMUL.FTZ R2, R28, 1.4426950216293334961 ;  /* 0x3fb8aa3b1c027820 */ /* 0x000fe20000410000 */
[----:B------:R-:W-:-:S05]  /*b3b0*/  MOV R3, R6 ;  /* 0x0000000600037202 */ /* 0x000fca0000000f00 */
[----:B------:R-:W0:Y:S02]  /*b3c0*/  MUFU.EX2 R2, R2 ;  /* 0x0000000200027308 */ /* 0x000e240000000800 */
.L_x_496:
[----:B------:R-:W-:Y:S05]  /*b3d0*/  BSYNC B0 ;  /* 0x0000000000007941 */ /* 0x000fea0003800000 */
.L_x_492:
[----:B------:R-:W-:Y:S02]  /*b3e0*/  ISETP.NE.AND P6, PT, R26, RZ, PT ;  /* 0x000000ff1a00720c */ /* 0x000fe40003fc5270 */
[----:B------:R-:W-:-:S04]  /*b3f0*/  @P3 IADD3 R0, P0, R25, UR4, RZ ;  /* 0x0000000419003c10 */ /* 0x000fc8000ff1e0ff */
[----:B------:R-:W-:Y:S01]  /*b400*/  @P3 IADD3.X R5, RZ, UR5, RZ, P0, !PT ;  /* 0x00000005ff053c10 */ /* 0x000fe200087fe4ff */
[----:B------:R-:W-:Y:S01]  /*b410*/  UIMAD.WIDE.U32 UR4, UR11, 0x4, UR4 ;  /* 0x000000040b0478a5 */ /* 0x000fe2000f8e0004 */
[----:B----4-:R-:W-:Y:S02]  /*b420*/  @P3 LEA R4, P2, R0, UR8, 0x3 ;  /* 0x0000000800043c11 */ /* 0x010fe4000f8418ff */
[----:B------:R-:W-:Y:S01]  /*b430*/  @P5 LEA R10, P0, R20, UR8, 0x3 ;  /* 0x00000008140a5c11 */ /* 0x000fe2000f8018ff */
[----:B------:R-:W-:Y:S01]  /*b440*/  UISETP.LT.U32.AND UP1, UPT, UR4, UR16, UPT ;  /* 0x000000100400728c */ /* 0x000fe2000bf21070 */
[----:B------:R-:W-:Y:S01]  /*b450*/  @P3 LEA.HI.X R5, R0, UR9, R5, 0x3, P2 ;  /* 0x0000000900053c11 */ /* 0x000fe200090f1c05 */
[----:B------:R-:W-:Y:S01]  /*b460*/  UISETP.GE.U32.AND UP0, UPT, UR4, 0x10000, UPT ;  /* 0x000100000400788c */ /* 0x000fe2000bf06070 */
[C---:B0-----:R-:W-:Y:S02]  /*b470*/  @P6 LEA R6, P1, R24.reuse, UR8, 0x3 ;  /* 0x0000000818066c11 */ /* 0x041fe4000f8218ff */
[----:B------:R-:W-:Y:S01]  /*b480*/  @P4 LEA R16, P2, R19, UR8, 0x3 ;  /* 0x0000000813104c11 */ /* 0x000fe2000f8418ff */
[----:B--23--:R2:W-:Y:S01]  /*b490*/  @P3 STG.E.64 desc[UR14][R4.64], R12 ;  /* 0x0000000c04003986 */ /* 0x00c5e2000c101b0e */
[----:B------:R-:W-:Y:S01]  /*b4a0*/  @P6 LEA.HI.X R7, R24, UR9, R23, 0x3, P1 ;  /* 0x0000000918076c11 */ /* 0x000fe200088f1c17 */
[----:B------:R-:W-:Y:S01]  /*b4b0*/  UISETP.GE.U32.AND.EX UP0, UPT, UR5, URZ, UPT, UP0 ;  /* 0x0000003f0500728c */ /* 0x000fe2000bf06100 */
[----:B------:R-:W-:-:S02]  /*b4c0*/  @P5 LEA.HI.X R11, R20, UR9, R21, 0x3, P0 ;  /* 0x00000009140b5c11 */ /* 0x000fc400080f1c15 */
[----:B------:R-:W-:Y:S01]  /*b4d0*/  @P4 LEA.HI.X R17, R19, UR9, R22, 0x3, P2 ;  /* 0x0000000913114c11 */ /* 0x000fe200090f1c16 */
[----:B-1----:R2:W-:Y:S01]  /*b4e0*/  @P6 STG.E.64 desc[UR14][R6.64], R14 ;  /* 0x0000000e06006986 */ /* 0x0025e2000c101b0e */
[----:B------:R-:W-:Y:S02]  /*b4f0*/  MOV R19, UR5 ;  /* 0x0000000500137c02 */ /* 0x000fe40008000f00 */
[----:B------:R-:W-:Y:S01]  /*b500*/  PLOP3.LUT P0, PT, PT, PT, UP1, 0x80, 0x0 ;  /* 0x000000000000781c */ /* 0x000fe20003f0f018 */
[----:B------:R2:W-:Y:S01]  /*b510*/  @P5 STG.E.64 desc[UR14][R10.64], R8 ;  /* 0x000000080a005986 */ /* 0x0005e2000c101b0e */
[----:B------:R-:W-:Y:S02]  /*b520*/  PLOP3.LUT P1, PT, PT, PT, UP0, 0x80, 0x0 ;  /* 0x000000000000781c */ /* 0x000fe40003f2f008 */
[----:B------:R-:W-:Y:S01]  /*b530*/  ISETP.LT.AND.EX P0, PT, R19, UR10, PT, P0 ;  /* 0x0000000a13007c0c */ /* 0x000fe2000bf01300 */
[----:B------:R2:W-:Y:S01]  /*b540*/  @P4 STG.E.64 desc[UR14][R16.64], R2 ;  /* 0x0000000210004986 */ /* 0x0005e2000c101b0e */
[----:B------:R-:W-:-:S11]  /*b550*/  MOV R18, UR4 ;  /* 0x0000000400127c02 */ /* 0x000fd60008000f00 */
[----:B------:R-:W-:Y:S05]  /*b560*/  @!P1 BRA P0, `(.L_x_497) ;  /* 0xffffff4c001c9947 */ /* 0x000fea000003ffff */
[----:B------:R-:W-:Y:S05]  /*b570*/  EXIT ;  /* 0x000000000000794d */ /* 0x000fea0003800000 */
.L_x_248:
[----:B------:R-:W0:Y:S02]  /*b580*/  S2R R20, SR_TID.X ;  /* 0x0000000000147919 */ /* 0x000e240000002100 */
[----:B0-----:R-:W-:-:S03]  /*b590*/  IMAD.WIDE.U32 R2, R20, 0x4, RZ ;  /* 0x0000000414027825 */ /* 0x001fc600078e00ff */
[----:B------:R-:W-:-:S04]  /*b5a0*/  ISETP.GE.U32.AND P0, PT, R2, UR16, PT ;  /* 0x0000001002007c0c */ /* 0x000fc8000bf06070 */
[----:B------:R-:W-:-:S04]  /*b5b0*/  ISETP.GE.AND.EX P0, PT, R3, UR10, PT, P0 ;  /* 0x0000000a03007c0c */ /* 0x000fc8000bf06300 */
[----:B------:R-:W-:-:S13]  /*b5c0*/  ISETP.GT.U32.OR P0, PT, R20, 0x3fff, P0 ;  /* 0x00003fff1400780c */ /* 0x000fda0000704470 */
[----:B------:R-:W-:Y:S05]  /*b5d0*/  @P0 EXIT ;  /* 0x000000000000094d */ /* 0x000fea0003800000 */
[----:B------:R-:W-:Y:S01]  /*b5e0*/  HFMA2.MMA R19, -RZ, RZ, 0, 0 ;  /* 0x00000000ff137435 */ /* 0x000fe200000001ff */
[----:B------:R-:W-:-:S10]  /*b5f0*/  ULDC UR4, c[0x0][0x0] ;  /* 0x0000000000047ab9 */ /* 0x000fd40000000800 */
.L_x_746:
[----:B------:R-:W-:-:S04]  /*b600*/  LEA R2, P0, R20, UR6, 0x5 ;  /* 0x0000000614027c11 */ /* 0x000fc8000f8028ff */
[----:B------:R-:W-:-:S05]  /*b610*/  LEA.HI.X R3, R20, UR7, R19, 0x5, P0 ;  /* 0x0000000714037c11 */ /* 0x000fca00080f2c13 */
[----:B------:R-:W2:Y:S04]  /*b620*/  LDG.E.128 R12, desc[UR14][R2.64] ;  /* 0x0000000e020c7981 */ /* 0x000ea8000c1e1d00 */
[----:B------:R0:W5:Y:S01]  /*b630*/  LDG.E.128 R8, desc[UR14][R2.64+0x10] ;  /* 0x0000100e02087981 */ /* 0x000162000c1e1d00 */
[----:B------:R-:W-:Y:S01]  /*b640*/  BSSY B2, `(.L_x_498) ;  /* 0x0000280000027945 */ /* 0x000fe20003800000 */
        /* <DEDUP_REMOVED lines=12> */
[C---:B------:R-:W-:Y:S02]  /*b710*/  FSETP.GEU.FTZ.AND P4, PT, R23.reuse, 9.9999999747524270788e-07, PT ;  /* 0x358637bd1700780b */ /* 0x040fe40003f9e000 */
[----:B------:R-:W-:Y:S02]  /*b720*/  FSETP.GT.FTZ.AND P0, PT, R24, 1000000, PT ;  /* 0x497424001800780b */ /* 0x000fe40003f14000 */
[----:B------:R-:W-:Y:S02]  /*b730*/  FSETP.GT.FTZ.AND P1, PT, R23, 1000000, PT ;  /* 0x497424001700780b */ /* 0x000fe40003f34000 */
[----:B------:R-:W-:-:S04]  /*b740*/  PLOP3.LUT P0, PT, P0, P3, P4, 0xf7, 0x0 ;  /* 0x000000000000781c */ /* 0x000fc80000707e47 */
[----:B------:R-:W-:-:S13]  /*b750*/  PLOP3.LUT P0, PT, P1, P0, PT, 0xa8, 0x0 ;  /* 0x000000000000781c */ /* 0x000fda0000f01570 */
[----:B------:R-:W-:Y:S05]  /*b760*/  @P0 BRA `(.L_x_502) ;  /* 0x0000001000a40947 */ /* 0x000fea0003800000 */
[----:B------:R-:W-:-:S13]  /*b770*/  FSETP.GE.FTZ.AND P0, PT, R24, 1, PT ;  /* 0x3f8000001800780b */ /* 0x000fda0003f16000 */
[----:B------:R-:W-:Y:S05]  /*b780*/  @!P0 BRA `(.L_x_503) ;  /* 0x0000000400508947 */ /* 0x000fea0003800000 */
[C---:B------:R-:W-:Y:S01]  /*b790*/  FADD.FTZ R0, R24.reuse, -1 ;  /* 0xbf80000018007421 */ /* 0x040fe20000010000 */
[----:B------:R-:W-:Y:S01]  /*b7a0*/  FADD.FTZ R3, R24, 1 ;  /* 0x3f80000018037421 */ /* 0x000fe20000010000 */
[----:B------:R-:W-:Y:S01]  /*b7b0*/  MOV R5, 0x3f800000 ;  /* 0x3f80000000057802 */ /* 0x000fe20000000f00 */
[----:B------:R-:W-:Y:S01]  /*b7c0*/  HFMA2.MMA R7, -RZ, RZ, 1.3056640625, -1.8671875 ;  /* 0x3d39bf78ff077435 */ /* 0x000fe200000001ff */
        /* <DEDUP_REMOVED lines=11> */
[----:B------:R-:W-:-:S04]  /*b880*/  FFMA.FTZ R5, R4, 0.25, -R5 ;  /* 0x3e80000004057823 */ /* 0x000fc80000010805 */
        /* <DEDUP_REMOVED lines=19> */
[C---:B------:R-:W-:Y:S02]  /*b9c0*/  ISETP.GE.AND P1, PT, R0.reuse, -0x407fffff, PT ;  /* 0xbf8000010000780c */ /* 0x040fe40003f26270 */
[----:B------:R-:W-:-:S11]  /*b9d0*/  FSETP.NEU.FTZ.AND P3, PT, R0, RZ, PT ;  /* 0x000000ff0000720b */ /* 0x000fd60003f7d000 */
[----:B------:R-:W-:-:S05]  /*b9e0*/  @P1 MOV R3, 0x7f800000 ;  /* 0x7f80000000031802 */ /* 0x000fca0000000f00 */
[----:B------:R-:W-:-:S05]  /*b9f0*/  @P1 FFMA.FTZ R21, R0, R3, +INF ;  /* 0x7f80000000151423 */ /* 0x000fca0000010003 */
[----:B------:R-:W-:-:S07]  /*ba00*/  FSEL R21, R21, -RZ, P3 ;  /* 0x800000ff15157208 */ /* 0x000fce0001800000 */
.L_x_505:
[----:B------:R-:W-:Y:S05]  /*ba10*/  BSYNC B0 ;  /* 0x0000000000007941 */ /* 0x000fea0003800000 */
.L_x_504:
[----:B------:R-:W-:Y:S01]  /*ba20*/  BSSY B3, `(.L_x_506) ;  /* 0x0000007000037945 */ /* 0x000fe20003800000 */
[----:B------:R-:W-:-:S03]  /*ba30*/  FFMA R0, R4, R6, R5 ;  /* 0x0000000604007223 */ /* 0x000fc60000000005 */
[----:B------:R-:W-:Y:S05]  /*ba40*/  @!P0 BRA `(.L_x_507) ;  /* 0x0000000000108947 */ /* 0x000fea0003800000 */
[----:B------:R-:W-:Y:S02]  /*ba50*/  MOV R17, R23 ;  /* 0x0000001700117202 */ /* 0x000fe40000000f00 */
[----:B------:R-:W-:Y:S02]  /*ba60*/  MOV R0, R24 ;  /* 0x0000001800007202 */ /* 0x000fe40000000f00 */
[----:B------:R-:W-:-:S07]  /*ba70*/  MOV R2, 0xba90 ;  /* 0x0000ba9000027802 */ /* 0x000fce0000000f00 */
[----:B-----5:R-:W-:Y:S05]  /*ba80*/  CALL.REL.NOINC `($__internal_0_$__cuda_sm3x_div_rn_ftz_f32_slowpath) ;  /* 0x000000a800f47944 */ /* 0x020fea0003c00000 */
.L_x_507:
[----:B------:R-:W-:Y:S05]  /*ba90*/  BSYNC B3 ;  /* 0x0000000000037941 */ /* 0x000fea0003800000 */
.L_x_506:
        /* <DEDUP_REMOVED lines=18> */
.L_x_509:
[----:B------:R-:W-:Y:S02]  /*bbc0*/  ISETP.GE.AND P0, PT, R12, RZ, PT ;  /* 0x000000ff0c00720c */ /* 0x000fe40003f06270 */
[----:B------:R-:W-:-:S11]  /*bbd0*/  MOV R3, 0x3fd774eb ;  /* 0x3fd774eb00037802 */ /* 0x000fd60000000f00 */
[----:B------:R-:W-:-:S04]  /*bbe0*/  @P0 FFMA.FTZ R0, R3, 0.93318945169448852539, -R0 ;  /* 0x3f6ee58103000823 */ /* 0x000fc80000010800 */
[----:B------:R-:W-:-:S07]  /*bbf0*/  @!P0 FFMA.FTZ R0, R3, 0.93318945169448852539, R0 ;  /* 0x3f6ee58103008823 */ /* 0x000fce0000010000 */
.L_x_510:
[----:B------:R-:W-:Y:S05]  /*bc00*/  BSYNC B0 ;  /* 0x0000000000007941 */ /* 0x000fea0003800000 */
.L_x_508:
        /* <DEDUP_REMOVED lines=12> */
.L_x_503:
        /* <DEDUP_REMOVED lines=17> */
.L_x_514:
[----:B------:R-:W-:Y:S05]  /*bde0*/  BSYNC B3 ;  /* 0x0000000000037941 */ /* 0x000fea0003800000 */
.L_x_513:
        /* <DEDUP_REMOVED lines=18> */
.L_x_516:
[----:B------:R-:W-:Y:S02]  /*bf10*/  ISETP.GE.AND P0, PT, R12, RZ, PT ;  /* 0x000000ff0c00720c */ /* 0x000fe40003f06270 */
[----:B------:R-:W-:-:S11]  /*bf20*/  MOV R3, 0x3fd774eb ;  /* 0x3fd774eb00037802 */ /* 0x000fd60000000f00 */
[----:B------:R-:W-:-:S04]  /*bf30*/  @P0 FFMA.FTZ R0, R3, 0.93318945169448852539, -R0 ;  /* 0x3f6ee58103000823 */ /* 0x000fc80000010800 */
[----:B------:R-:W-:-:S07]  /*bf40*/  @!P0 FFMA.FTZ R0, R3, 0.93318945169448852539, R0 ;  /* 0x3f6ee58103008823 */ /* 0x000fce0000010000 */
.L_x_517:
[----:B------:R-:W-:Y:S05]  /*bf50*/  BSYNC B0 ;  /* 0x0000000000007941 */ /* 0x000fea0003800000 */
.L_x_515:
        /* <DEDUP_REMOVED lines=13> */
.L_x_512:
        /* <DEDUP_REMOVED lines=25> */
.L_x_519:
        /* <DEDUP_REMOVED lines=9> */
[CC--:B------:R-:W-:Y:S02]  /*c250*/  FSETP.GEU.FTZ.AND P1, PT, R29.reuse, R2.reuse, PT ;  /* 0x000000021d00720b */ /* 0x0c0fe40003f3e000 */
[----:B------:R-:W-:Y:S02]  /*c260*/  FSEL R4, R6, R27, !P5 ;  /* 0x0000001b06047208 */ /* 0x000fe40006800000 */
[----:B------:R-:W-:Y:S02]  /*c270*/  FSEL R26, R29, R2, !P1 ;  /* 0x000000021d1a7208 */ /* 0x000fe40004800000 */
[----:B------:R-:W-:-:S02]  /*c280*/  FSEL R6, R2, R29, !P1 ;  /* 0x0000001d02067208 */ /* 0x000fc40004800000 */
        /* <DEDUP_REMOVED lines=22> */
[----:B------:R-:W-:Y:S02]  /*c3f0*/  PLOP3.LUT P1, PT, P0, P3, P1, 0xbf, 0x0 ;  /* 0x000000000000781c */ /* 0x000fe40000727717 */
[----:B------:R-:W-:Y:S02]  /*c400*/  FSEL R18, R22, R27, !P0 ;  /* 0x0000001b16127208 */ /* 0x000fe40004000000 */
[----:B------:R-:W-:-:S09]  /*c410*/  FSEL R22, R27, R22, !P0 ;  /* 0x000000161b167208 */ /* 0x000fd20004000000 */
[----:B------:R-:W-:Y:S05]  /*c420*/  @P1 BRA `(.L_x_519) ;  /* 0xfffffffc00641947 */ /* 0x000fea000383ffff */
[----:B------:R-:W-:Y:S05]  /*c430*/  BSYNC B0 ;  /* 0x0000000000007941 */ /* 0x000fea0003800000 */
.L_x_518:
        /* <DEDUP_REMOVED lines=48> */
.L_x_521:
[----:B------:R-:W-:Y:S05]  /*c740*/  BSYNC B0 ;  /* 0x0000000000007941 */ /* 0x000fea0003800000 */
.L_x_520:
[----:B------:R-:W-:Y:S01]  /*c750*/  BSSY B3, `(.L_x_522) ;  /* 0x0000007000037945 */ /* 0x000fe20003800000 */
[----:B------:R-:W-:-:S03]  /*c760*/  FFMA R0, R2, R4, R5 ;  /* 0x0000000402007223 */ /* 0x000fc60000000005 */
[----:B------:R-:W-:Y:S05]  /*c770*/  @!P3 BRA `(.L_x_523) ;  /* 0x000000000010b947 */ /* 0x000fea0003800000 */
[----:B------:R-:W-:Y:S02]  /*c780*/  MOV R17, R23 ;  /* 0x0000001700117202 */ /* 0x000fe40000000f00 */
[----:B------:R-:W-:Y:S02]  /*c790*/  MOV R0, R24 ;  /* 0x0000001800007202 */ /* 0x000fe40000000f00 */
[----:B------:R-:W-:-:S07]  /*c7a0*/  MOV R2, 0xc7c0 ;  /* 0x0000c7c000027802 */ /* 0x000fce0000000f00 */
[----:B-----5:R-:W-:Y:S05]  /*c7b0*/  CALL.REL.NOINC `($__internal_0_$__cuda_sm3x_div_rn_ftz_f32_slowpath) ;  /* 0x0000009c00a87944 */ /* 0x020fea0003c00000 */
.L_x_523:
[----:B------:R-:W-:Y:S05]  /*c7c0*/  BSYNC B3 ;  /* 0x0000000000037941 */ /* 0x000fea0003800000 */
.L_x_522:
        /* <DEDUP_REMOVED lines=18> */
.L_x_525:
[----:B------:R-:W-:Y:S02]  /*c8f0*/  ISETP.GE.AND P0, PT, R12, RZ, PT ;  /* 0x000000ff0c00720c */ /* 0x000fe40003f06270 */
[----:B------:R-:W-:-:S11]  /*c900*/  MOV R3, 0x3fd774eb ;  /* 0x3fd774eb00037802 */ /* 0x000fd60000000f00 */
[----:B------:R-:W-:-:S04]  /*c910*/  @P0 FFMA.FTZ R0, R3, 0.93318945169448852539, -R0 ;  /* 0x3f6ee58103000823 */ /* 0x000fc80000010800 */
[----:B------:R-:W-:-:S07]  /*c920*/  @!P0 FFMA.FTZ R0, R3, 0.93318945169448852539, R0 ;  /* 0x3f6ee58103008823 */ /* 0x000fce0000010000 */
.L_x_526:
[----:B------:R-:W-:Y:S05]  /*c930*/  BSYNC B0 ;  /* 0x0000000000007941 */ /* 0x000fea0003800000 */
.L_x_524:
        /* <DEDUP_REMOVED lines=12> */
.L_x_502:
        /* <DEDUP_REMOVED lines=13> */
.L_x_528:
[----:B------:R-:W-:Y:S05]  /*cad0*/  BSYNC B3 ;  /* 0x0000000000037941 */ /* 0x000fea0003800000 */
.L_x_527:
        /* <DEDUP_REMOVED lines=18> */
.L_x_530:
[----:B------:R-:W-:Y:S02]  /*cc00*/  ISETP.GE.AND P0, PT, R12, RZ, PT ;  /* 0x000000ff0c00720c */ /* 0x000fe40003f06270 */
[----:B------:R-:W-:-:S11]  /*cc10*/  MOV R3, 0x3fd774eb ;  /* 0x3fd774eb00037802 */ /* 0x000fd60000000f00 */
[----:B------:R-:W-:-:S04]  /*cc20*/  @P0 FFMA.FTZ R0, R3, 0.93318945169448852539, -R0 ;  /* 0x3f6ee58103000823 */ /* 0x000fc80000010800 */
[----:B------:R-:W-:-:S07]  /*cc30*/  @!P0 FFMA.FTZ R0, R3, 0.93318945169448852539, R0 ;  /* 0x3f6ee58103008823 */ /* 0x000fce0000010000 */
.L_x_531:
[----:B------:R-:W-:Y:S05]  /*cc40*/  BSYNC B0 ;  /* 0x0000000000007941 */ /* 0x000fea0003800000 */
.L_x_529:
[CC--:B------:R-:W-:Y:S02]  /*cc50*/  VIMNMX R2, R22.reuse, R21.reuse, !PT ;  /* 0x0000001516027248 */ /* 0x0c0fe40007fe0100 */
[----:B------:R-:W-:Y:S02]  /*cc60*/  VIMNMX R21, R22, R21, PT ;  /* 0x0000001516157248 */ /* 0x000fe40003fe0100 */
[----:B------:R-:W-:Y:S02]  /*cc70*/  LOP3.LUT R3, R2, 0xfe000000, RZ, 0xc0, !PT ;  /* 0xfe00000002037812 */ /* 0x000fe400078ec0ff */
[----:B------:R-:W-:Y:S02]  /*cc80*/  FSETP.NEU.FTZ.AND P0, PT, R21, RZ, PT ;  /* 0x000000ff1500720b */ /* 0x000fe40003f1d000 */
[C---:B------:R-:W-:Y:S02]  /*cc90*/  IADD3 R4, -R3.reuse, 0x7e800000, RZ ;  /* 0x7e80000003047810 */ /* 0x040fe40007ffe1ff */
[----:B------:R-:W-:-:S02]  /*cca0*/  LOP3.LUT R3, R3, 0x800000, RZ, 0xfc, !PT ;  /* 0x0080000003037812 */ /* 0x000fc400078efcff */
[----:B------:R-:W-:Y:S01]  /*ccb0*/  FSETP.NEU.FTZ.AND P1, PT, |R12|, |R13|, PT ;  /* 0x4000000d0c00720b */ /* 0x000fe20003f3d200 */
[-C--:B------:R-:W-:Y:S01]  /*ccc0*/  FMUL.FTZ R5, R21, R4.reuse ;  /* 0x0000000415057220 */ /* 0x080fe20000410000 */
[----:B------:R-:W-:Y:S01]  /*ccd0*/  FMUL.FTZ R4, R2, R4 ;  /* 0x0000000402047220 */ /* 0x000fe20000410000 */
[----:B------:R-:W-:Y:S02]  /*cce0*/  FSETP.NEU.FTZ.AND P2, PT, R24, RZ, PT ;  /* 0x000000ff1800720b */ /* 0x000fe40003f5d000 */
[----:B------:R-:W-:-:S04]  /*ccf0*/  FMUL.FTZ R5, R5, R5 ;  /* 0x0000000505057220 */ /* 0x000fc80000410000 */
[----:B------:R-:W-:-:S04]  /*cd00*/  FFMA.FTZ R5, R4, R4, R5 ;  /* 0x0000000404057223 */ /* 0x000fc80000010005 */
[----:B------:R-:W0:Y:S02]  /*cd10*/  MUFU.SQRT R4, R5 ;  /* 0x0000000500047308 */ /* 0x000e240000002000 */
[----:B0-----:R-:W-:Y:S01]  /*cd20*/  @P0 FMUL.FTZ R2, R3, R4 ;  /* 0x0000000403020220 */ /* 0x001fe20000410000 */
[----:B------:R-:W-:Y:S01]  /*cd30*/  FSETP.NEU.FTZ.AND P0, PT, R21, +INF , PT ;  /* 0x7f8000001500780b */ /* 0x000fe20003f1d000 */
        /* <DEDUP_REMOVED lines=12> */
.L_x_501:
[----:B------:R-:W-:-:S13]  /*ce00*/  FSETP.GEU.FTZ.AND P0, PT, R23, 9.999999682655225389e-20, PT ;  /* 0x1fec1e4a1700780b */ /* 0x000fda0003f1e000 */
[----:B------:R-:W-:Y:S05]  /*ce10*/  @!P0 BRA `(.L_x_532) ;  /* 0x00000004003c8947 */ /* 0x000fea0003800000 */
[----:B------:R-:W-:Y:S01]  /*ce20*/  FMUL.FTZ R2, R23, R23 ;  /* 0x0000001717027220 */ /* 0x000fe20000410000 */
[----:B------:R-:W-:Y:S01]  /*ce30*/  MOV R5, 0x3e800000 ;  /* 0x3e80000000057802 */ /* 0x000fe20000000f00 */
[----:B------:R0:W1:Y:S01]  /*ce40*/  FCHK P0, R23, 1 ;  /* 0x3f80000017007902 */ /* 0x0000620000000000 */
[----:B------:R-:W-:Y:S01]  /*ce50*/  MOV R6, 0x3f800000 ;  /* 0x3f80000000067802 */ /* 0x000fe20000000f00 */
[C---:B------:R-:W-:Y:S01]  /*ce60*/  FADD.FTZ.RZ R0, R2.reuse, 1 ;  /* 0x3f80000002007421 */ /* 0x040fe2000001c000 */
[----:B------:R-:W-:Y:S01]  /*ce70*/  ISETP.GE.U32.AND P1, PT, R2, 0x7f800000, PT ;  /* 0x7f8000000200780c */ /* 0x000fe20003f26070 */
[----:B------:R-:W-:Y:S02]  /*ce80*/  BSSY B0, `(.L_x_533) ;  /* 0x000001f000007945 */ /* 0x000fe40003800000 */
[----:B------:R-:W-:Y:S01]  /*ce90*/  FFMA R7, R6, -1, R6 ;  /* 0xbf80000006077823 */ /* 0x000fe20000000006 */
[----:B------:R-:W-:-:S04]  /*cea0*/  IADD3 R0, R0, -0x3f400000, RZ ;  /* 0xc0c0000000007810 */ /* 0x000fc80007ffe0ff */
[----:B------:R-:W-:-:S04]  /*ceb0*/  LOP3.LUT R3, R0, 0xff800000, RZ, 0xc0, !PT ;  /* 0xff80000000037812 */ /* 0x000fc800078ec0ff */
[----:B------:R-:W-:Y:S02]  /*cec0*/  IADD3 R4, -R3, 0x40800000, RZ ;  /* 0x4080000003047810 */ /* 0x000fe40007ffe1ff */
        /* <DEDUP_REMOVED lines=20> */
[----:B01----:R-:W-:Y:S06]  /*d010*/  @!P1 BRA `(.L_x_534) ;  /* 0x0000000000149947 */ /* 0x003fec0003800000 */
[C---:B------:R-:W-:Y:S02]  /*d020*/  ISETP.GE.AND P1, PT, R2.reuse, -0x407fffff, PT ;  /* 0xbf8000010200780c */ /* 0x040fe40003f26270 */
[----:B------:R-:W-:-:S11]  /*d030*/  FSETP.NEU.FTZ.AND P3, PT, R2, RZ, PT ;  /* 0x000000ff0200720b */ /* 0x000fd60003f7d000 */
[----:B------:R-:W-:-:S05]  /*d040*/  @P1 MOV R3, 0x7f800000 ;  /* 0x7f80000000031802 */ /* 0x000fca0000000f00 */
[----:B------:R-:W-:-:S05]  /*d050*/  @P1 FFMA.FTZ R22, R2, R3, +INF ;  /* 0x7f80000002161423 */ /* 0x000fca0000010003 */
[----:B------:R-:W-:-:S07]  /*d060*/  FSEL R22, R22, -RZ, P3 ;  /* 0x800000ff16167208 */ /* 0x000fce0001800000 */
.L_x_534:
[----:B------:R-:W-:Y:S05]  /*d070*/  BSYNC B0 ;  /* 0x0000000000007941 */ /* 0x000fea0003800000 */
.L_x_533:
[----:B------:R-:W-:Y:S01]  /*d080*/  BSSY B3, `(.L_x_535) ;  /* 0x0000007000037945 */ /* 0x000fe20003800000 */
[----:B------:R-:W-:-:S03]  /*d090*/  FFMA R0, R0, R6, R5 ;  /* 0x0000000600007223 */ /* 0x000fc60000000005 */
[----:B------:R-:W-:Y:S05]  /*d0a0*/  @!P0 BRA `(.L_x_536) ;  /* 0x0000000000108947 */ /* 0x000fea0003800000 */
[----:B------:R-:W-:Y:S01]  /*d0b0*/  HFMA2.MMA R0, -RZ, RZ, 1.875, 0 ;  /* 0x3f800000ff007435 */ /* 0x000fe200000001ff */
[----:B------:R-:W-:Y:S02]  /*d0c0*/  MOV R17, R23 ;  /* 0x0000001700117202 */ /* 0x000fe40000000f00 */
[----:B------:R-:W-:-:S08]  /*d0d0*/  MOV R2, 0xd0f0 ;  /* 0x0000d0f000027802 */ /* 0x000fd00000000f00 */
[----:B-----5:R-:W-:Y:S05]  /*d0e0*/  CALL.REL.NOINC `($__internal_0_$__cuda_sm3x_div_rn_ftz_f32_slowpath) ;  /* 0x00000094005c7944 */ /* 0x020fea0003c00000 */
.L_x_536:
[----:B------:R-:W-:Y:S05]  /*d0f0*/  BSYNC B3 ;  /* 0x0000000000037941 */ /* 0x000fea0003800000 */
.L_x_535:
        /* <DEDUP_REMOVED lines=18> */
.L_x_538:
[----:B------:R-:W-:Y:S02]  /*d220*/  ISETP.GE.AND P0, PT, R12, RZ, PT ;  /* 0x000000ff0c00720c */ /* 0x000fe40003f06270 */
[----:B------:R-:W-:-:S11]  /*d230*/  MOV R3, 0x3fd774eb ;  /* 0x3fd774eb00037802 */ /* 0x000fd60000000f00 */
[----:B------:R-:W-:-:S04]  /*d240*/  @P0 FFMA.FTZ R0, R3, 0.93318945169448852539, -R0 ;  /* 0x3f6ee58103000823 */ /* 0x000fc80000010800 */
[----:B------:R-:W-:-:S07]  /*d250*/  @!P0 FFMA.FTZ R0, R3, 0.93318945169448852539, R0 ;  /* 0x3f6ee58103008823 */ /* 0x000fce0000010000 */
.L_x_539:
[----:B------:R-:W-:Y:S05]  /*d260*/  BSYNC B0 ;  /* 0x0000000000007941 */ /* 0x000fea0003800000 */
.L_x_537:
        /* <DEDUP_REMOVED lines=10> */
.L_x_532:
        /* <DEDUP_REMOVED lines=13> */
.L_x_541:
[----:B------:R-:W-:Y:S05]  /*d3e0*/  BSYNC B3 ;  /* 0x0000000000037941 */ /* 0x000fea0003800000 */
.L_x_540:
        /* <DEDUP_REMOVED lines=18> */
.L_x_543:
[----:B------:R-:W-:Y:S02]  /*d510*/  ISETP.GE.AND P0, PT, R12, RZ, PT ;  /* 0x000000ff0c00720c */ /* 0x000fe40003f06270 */
[----:B------:R-:W-:-:S11]  /*d520*/  MOV R3, 0x3fd774eb ;  /* 0x3fd774eb00037802 */ /* 0x000fd60000000f00 */
[----:B------:R-:W-:-:S04]  /*d530*/  @P0 FFMA.FTZ R0, R3, 0.93318945169448852539, -R0 ;  /* 0x3f6ee58103000823 */ /* 0x000fc80000010800 */
[----:B------:R-:W-:-:S07]  /*d540*/  @!P0 FFMA.FTZ R0, R3, 0.93318945169448852539, R0 ;  /* 0x3f6ee58103008823 */ /* 0x000fce0000010000 */
.L_x_544:
[----:B------:R-:W-:Y:S05]  /*d550*/  BSYNC B0 ;  /* 0x0000000000007941 */ /* 0x000fea0003800000 */
.L_x_542:
        /* <DEDUP_REMOVED lines=11> */
.L_x_500:
        /* <DEDUP_REMOVED lines=34> */
.L_x_546:
[----:B------:R-:W-:Y:S05]  /*d830*/  BSYNC B3 ;  /* 0x0000000000037941 */ /* 0x000fea0003800000 */
.L_x_545:
        /* <DEDUP_REMOVED lines=18> */
.L_x_548:
[----:B------:R-:W-:Y:S02]  /*d960*/  ISETP.GE.AND P0, PT, R12, RZ, PT ;  /* 0x000000ff0c00720c */ /* 0x000fe40003f06270 */
[----:B------:R-:W-:-:S11]  /*d970*/  MOV R3, 0x3fd774eb ;  /* 0x3fd774eb00037802 */ /* 0x000fd60000000f00 */
[----:B------:R-:W-:-:S04]  /*d980*/  @P0 FFMA.FTZ R0, R3, 0.93318945169448852539, -R0 ;  /* 0x3f6ee58103000823 */ /* 0x000fc80000010800 */
[----:B------:R-:W-:-:S07]  /*d990*/  @!P0 FFMA.FTZ R0, R3, 0.93318945169448852539, R0 ;  /* 0x3f6ee58103008823 */ /* 0x000fce0000010000 */
.L_x_549:
[----:B------:R-:W-:Y:S05]  /*d9a0*/  BSYNC B0 ;  /* 0x0000000000007941 */ /* 0x000fea0003800000 */
.L_x_547:
        /* <DEDUP_REMOVED lines=11> */
.L_x_499:
        /* <DEDUP_REMOVED lines=26> */
.L_x_551:
[----:B------:R-:W-:Y:S05]  /*dc00*/  BSYNC B3 ;  /* 0x0000000000037941 */ /* 0x000fea0003800000 */
.L_x_550:
        /* <DEDUP_REMOVED lines=18> */
.L_x_553:
[----:B------:R-:W-:Y:S02]  /*dd30*/  ISETP.GE.AND P0, PT, R12, RZ, PT ;  /* 0x000000ff0c00720c */ /* 0x000fe40003f06270 */
[----:B------:R-:W-:-:S11]  /*dd40*/  MOV R3, 0x3fd774eb ;  /* 0x3fd774eb00037802 */ /* 0x000fd60000000f00 */
[----:B------:R-:W-:-:S04]  /*dd50*/  @P0 FFMA.FTZ R0, R3, 0.93318945169448852539, -R0 ;  /* 0x3f6ee58103000823 */ /* 0x000fc80000010800 */
[----:B------:R-:W-:-:S07]  /*dd60*/  @!P0 FFMA.FTZ R0, R3, 0.93318945169448852539, R0 ;  /* 0x3f6ee58103008823 */ /* 0x000fce0000010000 */
.L_x_554:
[----:B------:R-:W-:Y:S05]  /*dd70*/  BSYNC B0 ;  /* 0x0000000000007941 */ /* 0x000fea0003800000 */
.L_x_552:
        /* <DEDUP_REMOVED lines=12> */
.L_x_511:
[----:B------:R-:W-:Y:S05]  /*de40*/  BSYNC B2 ;  /* 0x0000000000027941 */ /* 0x000fea0003800000 */
.L_x_498:
        /* <DEDUP_REMOVED lines=42> */
.L_x_558:
        /* <DEDUP_REMOVED lines=10> */
.L_x_557:
[----:B------:R-:W-:-:S04]  /*e190*/  FMUL.RZ R4, R4, 0.15915493667125701904 ;  /* 0x3e22f98304047820 */ /* 0x000fc8000040c000 */
[----:B------:R1:W2:Y:S08]  /*e1a0*/  MUFU.SIN R13, R4 ;  /* 0x00000004000d7308 */ /* 0x0002b00000000400 */
[----:B------:R1:W3:Y:S01]  /*e1b0*/  MUFU.COS R12, R4 ;  /* 0x00000004000c7308 */ /* 0x0002e20000000000 */
[----:B------:R-:W-:Y:S05]  /*e1c0*/  BRA `(.L_x_559) ;  /* 0x00000000000c7947 */ /* 0x000fea0003800000 */
.L_x_556:
[----:B------:R-:W-:Y:S01]  /*e1d0*/  FMUL.FTZ R12, R22, 1.4426950216293334961 ;  /* 0x3fb8aa3b160c7820 */ /* 0x000fe20000410000 */
[----:B------:R-:W-:-:S05]  /*e1e0*/  MOV R13, R4 ;  /* 0x00000004000d7202 */ /* 0x000fca0000000f00 */
[----:B------:R-:W0:Y:S02]  /*e1f0*/  MUFU.EX2 R12, R12 ;  /* 0x0000000c000c7308 */ /* 0x000e240000000800 */
.L_x_559:
[----:B------:R-:W-:Y:S05]  /*e200*/  BSYNC B0 ;  /* 0x0000000000007941 */ /* 0x000fea0003800000 */
.L_x_555:
        /* <DEDUP_REMOVED lines=61> */
.L_x_567:
[----:B------:R-:W-:Y:S05]  /*e5e0*/  BSYNC B0 ;  /* 0x0000000000007941 */ /* 0x000fea0003800000 */
.L_x_566:
[----:B------:R-:W-:Y:S01]  /*e5f0*/  BSSY B3, `(.L_x_568) ;  /* 0x0000007000037945 */ /* 0x000fe20003800000 */
[----:B------:R-:W-:-:S03]  /*e600*/  FFMA R0, R4, R6, R5 ;  /* 0x0000000604007223 */ /* 0x000fc60000000005 */
[----:B------:R-:W-:Y:S05]  /*e610*/  @!P0 BRA `(.L_x_569) ;  /* 0x0000000000108947 */ /* 0x000fea0003800000 */
[----:B------:R-:W-:Y:S02]  /*e620*/  MOV R17, R23 ;  /* 0x0000001700117202 */ /* 0x000fe40000000f00 */
[----:B------:R-:W-:Y:S02]  /*e630*/  MOV R0, R24 ;  /* 0x0000001800007202 */ /* 0x000fe40000000f00 */
[----:B------:R-:W-:-:S07]  /*e640*/  MOV R2, 0xe660 ;  /* 0x0000e66000027802 */ /* 0x000fce0000000f00 */
[----:B0-23-5:R-:W-:Y:S05]  /*e650*/  CALL.REL.NOINC `($__internal_0_$__cuda_sm3x_div_rn_ftz_f32_slowpath) ;  /* 0x0000008000007944 */ /* 0x02dfea0003c00000 */
.L_x_569:
[----:B------:R-:W-:Y:S05]  /*e660*/  BSYNC B3 ;  /* 0x0000000000037941 */ /* 0x000fea0003800000 */
.L_x_568:
        /* <DEDUP_REMOVED lines=18> */
.L_x_571:
[----:B------:R-:W-:Y:S02]  /*e790*/  ISETP.GE.AND P0, PT, R14, RZ, PT ;  /* 0x000000ff0e00720c */ /* 0x000fe40003f06270 */
[----:B------:R-:W-:-:S11]  /*e7a0*/  MOV R3, 0x3fd774eb ;  /* 0x3fd774eb00037802 */ /* 0x000fd60000000f00 */
[----:B------:R-:W-:-:S04]  /*e7b0*/  @P0 FFMA.FTZ R0, R3, 0.93318945169448852539, -R0 ;  /* 0x3f6ee58103000823 */ /* 0x000fc80000010800 */
[----:B------:R-:W-:-:S07]  /*e7c0*/  @!P0 FFMA.FTZ R0, R3, 0.93318945169448852539, R0 ;  /* 0x3f6ee58103008823 */ /* 0x000fce0000010000 */
.L_x_572:
[----:B------:R-:W-:Y:S05]  /*e7d0*/  BSYNC B0 ;  /* 0x0000000000007941 */ /* 0x000fea0003800000 */
.L_x_570:
        /* <DEDUP_REMOVED lines=12> */
.L_x_565:
[----:B------:R-:W-:-:S04]  /*e8a0*/  FMUL.FTZ R21, R23, R23 ;  /* 0x0000001717157220 */ /* 0x000fc80000410000 */
[----:B------:R-:W-:-:S05]  /*e8b0*/  FFMA.FTZ R21, R24, R24, R21 ;  /* 0x0000001818157223 */ /* 0x000fca0000010015 */
[----:B------:R-:W-:-:S13]  /*e8c0*/  FSETP.GTU.FTZ.AND P0, PT, R21, 0.69999998807907104492, PT ;  /* 0x3f3333331500780b */ /* 0x000fda0003f1c000 */
[----:B------:R-:W-:Y:S05]  /*e8d0*/  @P0 BRA `(.L_x_574) ;  /* 0x0000000000c80947 */ /* 0x000fea0003800000 */
[----:B------:R-:W4:Y:S01]  /*e8e0*/  MUFU.RCP R3, R24 ;  /* 0x0000001800037308 */ /* 0x000f220000001000 */
[----:B------:R-:W-:Y:S07]  /*e8f0*/  BSSY B3, `(.L_x_575) ;  /* 0x000000c000037945 */ /* 0x000fee0003800000 */
[----:B------:R-:W0:Y:S01]  /*e900*/  FCHK P0, R23, R24 ;  /* 0x0000001817007302 */ /* 0x000e220000000000 */
[----:B----4-:R-:W-:-:S04]  /*e910*/  FFMA R0, -R24, R3, 1 ;  /* 0x3f80000018007423 */ /* 0x010fc80000000103 */
        /* <DEDUP_REMOVED lines=8> */
[----:B-123-5:R-:W-:Y:S05]  /*e9a0*/  CALL.REL.NOINC `($__internal_0_$__cuda_sm3x_div_rn_ftz_f32_slowpath) ;  /* 0x0000007c002c7944 */ /* 0x02efea0003c00000 */
.L_x_576:
[----:B------:R-:W-:Y:S05]  /*e9b0*/  BSYNC B3 ;  /* 0x0000000000037941 */ /* 0x000fea0003800000 */
.L_x_575:
        /* <DEDUP_REMOVED lines=18> */
.L_x_578:
[----:B------:R-:W-:Y:S02]  /*eae0*/  ISETP.GE.AND P0, PT, R14, RZ, PT ;  /* 0x000000ff0e00720c */ /* 0x000fe40003f06270 */
[----:B------:R-:W-:-:S11]  /*eaf0*/  MOV R3, 0x3fd774eb ;  /* 0x3fd774eb00037802 */ /* 0x000fd60000000f00 */
[----:B------:R-:W-:-:S04]  /*eb00*/  @P0 FFMA.FTZ R0, R3, 0.93318945169448852539, -R0 ;  /* 0x3f6ee58103000823 */ /* 0x000fc80000010800 */
[----:B------:R-:W-:-:S07]  /*eb10*/  @!P0 FFMA.FTZ R0, R3, 0.93318945169448852539, R0 ;  /* 0x3f6ee58103008823 */ /* 0x000fce0000010000 */
.L_x_579:
[----:B------:R-:W-:Y:S05]  /*eb20*/  BSYNC B0 ;  /* 0x0000000000007941 */ /* 0x000fea0003800000 */
.L_x_577:
        /* <DEDUP_REMOVED lines=13> */
.L_x_574:
        /* <DEDUP_REMOVED lines=25> */
.L_x_581:
        /* <DEDUP_REMOVED lines=40> */
.L_x_580:
        /* <DEDUP_REMOVED lines=48> */
.L_x_583:
[----:B------:R-:W-:Y:S05]  /*f310*/  BSYNC B0 ;  /* 0x0000000000007941 */ /* 0x000fea0003800000 */
.L_x_582:
[----:B------:R-:W-:Y:S01]  /*f320*/  BSSY B3, `(.L_x_584) ;  /* 0x0000007000037945 */ /* 0x000fe20003800000 */
[----:B------:R-:W-:-:S03]  /*f330*/  FFMA R0, R2, R4, R5 ;  /* 0x0000000402007223 */ /* 0x000fc60000000005 */
[----:B------:R-:W-:Y:S05]  /*f340*/  @!P3 BRA `(.L_x_585) ;  /* 0x000000000010b947 */ /* 0x000fea0003800000 */
[----:B------:R-:W-:Y:S02]  /*f350*/  MOV R17, R23 ;  /* 0x0000001700117202 */ /* 0x000fe40000000f00 */
[----:B------:R-:W-:Y:S02]  /*f360*/  MOV R0, R24 ;  /* 0x0000001800007202 */ /* 0x000fe40000000f00 */
[----:B------:R-:W-:-:S07]  /*f370*/  MOV R2, 0xf390 ;  /* 0x0000f39000027802 */ /* 0x000fce0000000f00 */
[----:B0-23-5:R-:W-:Y:S05]  /*f380*/  CALL.REL.NOINC `($__internal_0_$__cuda_sm3x_div_rn_ftz_f32_slowpath) ;  /* 0x0000007000b47944 */ /* 0x02dfea0003c00000 */
.L_x_585:
[----:B------:R-:W-:Y:S05]  /*f390*/  BSYNC B3 ;  /* 0x0000000000037941 */ /* 0x000fea0003800000 */
.L_x_584:
        /* <DEDUP_REMOVED lines=18> */
.L_x_587:
[----:B------:R-:W-:Y:S02]  /*f4c0*/  ISETP.GE.AND P0, PT, R14, RZ, PT ;  /* 0x000000ff0e00720c */ /* 0x000fe40003f06270 */
[----:B------:R-:W-:-:S11]  /*f4d0*/  MOV R3, 0x3fd774eb ;  /* 0x3fd774eb00037802 */ /* 0x000fd60000000f00 */
[----:B------:R-:W-:-:S04]  /*f4e0*/  @P0 FFMA.FTZ R0, R3, 0.93318945169448852539, -R0 ;  /* 0x3f6ee58103000823 */ /* 0x000fc80000010800 */
[----:B------:R-:W-:-:S07]  /*f4f0*/  @!P0 FFMA.FTZ R0, R3, 0.93318945169448852539, R0 ;  /* 0x3f6ee58103008823 */ /* 0x000fce0000010000 */
.L_x_588:
[----:B------:R-:W-:Y:S05]  /*f500*/  BSYNC B0 ;  /* 0x0000000000007941 */ /* 0x000fea0003800000 */
.L_x_586:
        /* <DEDUP_REMOVED lines=12> */
.L_x_564:
        /* <DEDUP_REMOVED lines=13> */
.L_x_590:
[----:B------:R-:W-:Y:S05]  /*f6a0*/  BSYNC B3 ;  /* 0x0000000000037941 */ /* 0x000fea0003800000 */
.L_x_589:
        /* <DEDUP_REMOVED lines=18> */
.L_x_592:
[----:B------:R-:W-:Y:S02]  /*f7d0*/  ISETP.GE.AND P0, PT, R14, RZ, PT ;  /* 0x000000ff0e00720c */ /* 0x000fe40003f06270 */
[----:B------:R-:W-:-:S11]  /*f7e0*/  MOV R3, 0x3fd774eb ;  /* 0x3fd774eb00037802 */ /* 0x000fd60000000f00 */
[----:B------:R-:W-:-:S04]  /*f7f0*/  @P0 FFMA.FTZ R0, R3, 0.93318945169448852539, -R0 ;  /* 0x3f6ee58103000823 */ /* 0x000fc80000010800 */
[----:B------:R-:W-:-:S07]  /*f800*/  @!P0 FFMA.FTZ R0, R3, 0.93318945169448852539, R0 ;  /* 0x3f6ee58103008823 */ /* 0x000fce0000010000 */
.L_x_593:
[----:B------:R-:W-:Y:S05]  /*f810*/  BSYNC B0 ;  /* 0x0000000000007941 */ /* 0x000fea0003800000 */
.L_x_591:
[CC--:B------:R-:W-:Y:S02]  /*f820*/  VIMNMX R2, R22.reuse, R21.reuse, !PT ;  /* 0x0000001516027248 */ /* 0x0c0fe40007fe0100 */
[----:B------:R-:W-:Y:S02]  /*f830*/  VIMNMX R21, R22, R21, PT ;  /* 0x0000001516157248 */ /* 0x000fe40003fe0100 */
[----:B------:R-:W-:Y:S02]  /*f840*/  LOP3.LUT R3, R2, 0xfe000000, RZ, 0xc0, !PT ;  /* 0xfe00000002037812 */ /* 0x000fe400078ec0ff */
[----:B------:R-:W-:Y:S02]  /*f850*/  FSETP.NEU.FTZ.AND P0, PT, R21, RZ, PT ;  /* 0x000000ff1500720b */ /* 0x000fe40003f1d000 */
[C---:B-1----:R-:W-:Y:S02]  /*f860*/  IADD3 R4, -R3.reuse, 0x7e800000, RZ ;  /* 0x7e80000003047810 */ /* 0x042fe40007ffe1ff */
        /* <DEDUP_REMOVED lines=22> */
.L_x_563:
        /* <DEDUP_REMOVED lines=34> */
[C---:B------:R-:W-:Y:S02]  /*fbf0*/  ISETP.GE.AND P1, PT, R2.reuse, -0x407fffff, PT ;  /* 0xbf8000010200780c */ /* 0x040fe40003f26270 */
[----:B------:R-:W-:-:S11]  /*fc00*/  FSETP.NEU.FTZ.AND P3, PT, R2, RZ, PT ;  /* 0x000000ff0200720b */ /* 0x000fd60003f7d000 */
[----:B------:R-:W-:-:S05]  /*fc10*/  @P1 MOV R3, 0x7f800000 ;  /* 0x7f80000000031802 */ /* 0x000fca0000000f00 */
[----:B------:R-:W-:-:S05]  /*fc20*/  @P1 FFMA.FTZ R22, R2, R3, +INF ;  /* 0x7f80000002161423 */ /* 0x000fca0000010003 */
[----:B------:R-:W-:-:S07]  /*fc30*/  FSEL R22, R22, -RZ, P3 ;  /* 0x800000ff16167208 */ /* 0x000fce0001800000 */
.L_x_596:
[----:B------:R-:W-:Y:S05]  /*fc40*/  BSYNC B0 ;  /* 0x0000000000007941 */ /* 0x000fea0003800000 */
.L_x_595:
[----:B------:R-:W-:Y:S01]  /*fc50*/  BSSY B3, `(.L_x_597) ;  /* 0x0000007000037945 */ /* 0x000fe20003800000 */
[----:B------:R-:W-:-:S03]  /*fc60*/  FFMA R0, R0, R6, R5 ;  /* 0x0000000600007223 */ /* 0x000fc60000000005 */
[----:B------:R-:W-:Y:S05]  /*fc70*/  @!P0 BRA `(.L_x_598) ;  /* 0x0000000000108947 */ /* 0x000fea0003800000 */
[----:B------:R-:W-:Y:S01]  /*fc80*/  HFMA2.MMA R0, -RZ, RZ, 1.875, 0 ;  /* 0x3f800000ff007435 */ /* 0x000fe200000001ff */
[----:B------:R-:W-:Y:S02]  /*fc90*/  MOV R17, R23 ;  /* 0x0000001700117202 */ /* 0x000fe40000000f00 */
[----:B------:R-:W-:-:S08]  /*fca0*/  MOV R2, 0xfcc0 ;  /* 0x0000fcc000027802 */ /* 0x000fd00000000f00 */
[----:B--23-5:R-:W-:Y:S05]  /*fcb0*/  CALL.REL.NOINC `($__internal_0_$__cuda_sm3x_div_rn_ftz_f32_slowpath) ;  /* 0x0000006800687944 */ /* 0x02cfea0003c00000 */
.L_x_598:
[----:B------:R-:W-:Y:S05]  /*fcc0*/  BSYNC B3 ;  /* 0x0000000000037941 */ /* 0x000fea0003800000 */
.L_x_597:
        /* <DEDUP_REMOVED lines=18> */
.L_x_600:
[----:B------:R-:W-:Y:S02]  /*fdf0*/  ISETP.GE.AND P0, PT, R14, RZ, PT ;  /* 0x000000ff0e00720c */ /* 0x000fe40003f06270 */
[----:B------:R-:W-:-:S11]  /*fe00*/  MOV R3, 0x3fd774eb ;  /* 0x3fd774eb00037802 */ /* 0x000fd60000000f00 */
[----:B------:R-:W-:-:S04]  /*fe10*/  @P0 FFMA.FTZ R0, R3, 0.93318945169448852539, -R0 ;  /* 0x3f6ee58103000823 */ /* 0x000fc80000010800 */
[----:B------:R-:W-:-:S07]  /*fe20*/  @!P0 FFMA.FTZ R0, R3, 0.93318945169448852539, R0 ;  /* 0x3f6ee58103008823 */ /* 0x000fce0000010000 */
.L_x_601:
[----:B------:R-:W-:Y:S05]  /*fe30*/  BSYNC B0 ;  /* 0x0000000000007941 */ /* 0x000fea0003800000 */
.L_x_599:
        /* <DEDUP_REMOVED lines=10> */
.L_x_594:
        /* <DEDUP_REMOVED lines=12> */
[----:B0123-5:R-:W-:Y:S05]  /*ffa0*/  CALL.REL.NOINC `($__internal_0_$__cuda_sm3x_div_rn_ftz_f32_slowpath) ;  /* 0x0000006400ac7944 */ /* 0x02ffea0003c00000 */
.L_x_603:
[----:B------:R-:W-:Y:S05]  /*ffb0*/  BSYNC B3 ;  /* 0x0000000000037941 */ /* 0x000fea0003800000 */
.L_x_602:
        /* <DEDUP_REMOVED lines=18> */
.L_x_605:
[----:B------:R-:W-:Y:S02]  /*100e0*/  ISETP.GE.AND P0, PT, R14, RZ, PT ;  /* 0x000000ff0e00720c */ /* 0x000fe40003f06270 */
[----:B------:R-:W-:-:S11]  /*100f0*/  MOV R3, 0x3fd774eb ;  /* 0x3fd774eb00037802 */ /* 0x000fd60000000f00 */
[----:B------:R-:W-:-:S04]  /*10100*/  @P0 FFMA.FTZ R0, R3, 0.93318945169448852539, -R0 ;  /* 0x3f6ee58103000823 */ /* 0x000fc80000010800 */
[----:B------:R-:W-:-:S07]  /*10110*/  @!P0 FFMA.FTZ R0, R3, 0.93318945169448852539, R0 ;  /* 0x3f6ee58103008823 */ /* 0x000fce0000010000 */
.L_x_606:
[----:B------:R-:W-:Y:S05]  /*10120*/  BSYNC B0 ;  /* 0x0000000000007941 */ /* 0x000fea0003800000 */
.L_x_604:
        /* <DEDUP_REMOVED lines=11> */
.L_x_562:
        /* <DEDUP_REMOVED lines=33> */
[----:B0-23-5:R-:W-:Y:S05]  /*103f0*/  CALL.REL.NOINC `($__internal_0_$__cuda_sm3x_div_rn_ftz_f32_slowpath) ;  /* 0x0000006000987944 */ /* 0x02dfea0003c00000 */
.L_x_608:
[----:B------:R-:W-:Y:S05]  /*10400*/  BSYNC B3 ;  /* 0x0000000000037941 */ /* 0x000fea0003800000 */
.L_x_607:
        /* <DEDUP_REMOVED lines=18> */
.L_x_610:
[----:B------:R-:W-:Y:S02]  /*10530*/  ISETP.GE.AND P0, PT, R14, RZ, PT ;  /* 0x000000ff0e00720c */ /* 0x000fe40003f06270 */
[----:B------:R-:W-:-:S11]  /*10540*/  MOV R3, 0x3fd774eb ;  /* 0x3fd774eb00037802 */ /* 0x000fd60000000f00 */
[----:B------:R-:W-:-:S04]  /*10550*/  @P0 FFMA.FTZ R0, R3, 0.93318945169448852539, -R0 ;  /* 0x3f6ee58103000823 */ /* 0x000fc80000010800 */
[----:B------:R-:W-:-:S07]  /*10560*/  @!P0 FFMA.FTZ R0, R3, 0.93318945169448852539, R0 ;  /* 0x3f6ee58103008823 */ /* 0x000fce0000010000 */
.L_x_611:
[----:B------:R-:W-:Y:S05]  /*10570*/  BSYNC B0 ;  /* 0x0000000000007941 */ /* 0x000fea0003800000 */
.L_x_609:
        /* <DEDUP_REMOVED lines=11> */
.L_x_561:
        /* <DEDUP_REMOVED lines=9> */
[----:B------:R-:W0:Y:S06]  /*106c0*/  FCHK P1, R17, R21 ;  /* 0x0000001511007302 */ /* 0x000e2c0000020000 */
        /* <DEDUP_REMOVED lines=15> */
[----:B--23-5:R-:W-:Y:S05]  /*107c0*/  CALL.REL.NOINC `($__internal_0_$__cuda_sm3x_div_rn_ftz_f32_slowpath) ;  /* 0x0000005c00a47944 */ /* 0x02cfea0003c00000 */
.L_x_613:
[----:B------:R-:W-:Y:S05]  /*107d0*/  BSYNC B3 ;  /* 0x0000000000037941 */ /* 0x000fea0003800000 */
.L_x_612:
        /* <DEDUP_REMOVED lines=18> */
.L_x_615:
[----:B------:R-:W-:Y:S02]  /*10900*/  ISETP.GE.AND P0, PT, R14, RZ, PT ;  /* 0x000000ff0e00720c */ /* 0x000fe40003f06270 */
[----:B------:R-:W-:-:S11]  /*10910*/  MOV R3, 0x3fd774eb ;  /* 0x3fd774eb00037802 */ /* 0x000fd60000000f00 */
[----:B------:R-:W-:-:S04]  /*10920*/  @P0 FFMA.FTZ R0, R3, 0.93318945169448852539, -R0 ;  /* 0x3f6ee58103000823 */ /* 0x000fc80000010800 */
[----:B------:R-:W-:-:S07]  /*10930*/  @!P0 FFMA.FTZ R0, R3, 0.93318945169448852539, R0 ;  /* 0x3f6ee58103008823 */ /* 0x000fce0000010000 */
.L_x_616:
[----:B------:R-:W-:Y:S05]  /*10940*/  BSYNC B0 ;  /* 0x0000000000007941 */ /* 0x000fea0003800000 */
.L_x_614:
        /* <DEDUP_REMOVED lines=12> */
.L_x_573:
[----:B------:R-:W-:Y:S05]  /*10a10*/  BSYNC B2 ;  /* 0x0000000000027941 */ /* 0x000fea0003800000 */
.L_x_560:
        /* <DEDUP_REMOVED lines=42> */
.L_x_620:
        /* <DEDUP_REMOVED lines=10> */
.L_x_619:
[----:B------:R-:W-:-:S04]  /*10d60*/  FMUL.RZ R4, R4, 0.15915493667125701904 ;  /* 0x3e22f98304047820 */ /* 0x000fc8000040c000 */
[----:B------:R4:W1:Y:S08]  /*10d70*/  MUFU.SIN R15, R4 ;  /* 0x00000004000f7308 */ /* 0x0008700000000400 */
[----:B------:R4:W0:Y:S01]  /*10d80*/  MUFU.COS R14, R4 ;  /* 0x00000004000e7308 */ /* 0x0008220000000000 */
[----:B------:R-:W-:Y:S05]  /*10d90*/  BRA `(.L_x_621) ;  /* 0x00000000000c7947 */ /* 0x000fea0003800000 */
.L_x_618:
[----:B------:R-:W-:Y:S01]  /*10da0*/  FMUL.FTZ R14, R22, 1.4426950216293334961 ;  /* 0x3fb8aa3b160e7820 */ /* 0x000fe20000410000 */
[----:B------:R-:W-:-:S05]  /*10db0*/  MOV R15, R4 ;  /* 0x00000004000f7202 */ /* 0x000fca0000000f00 */
[----:B------:R-:W1:Y:S02]  /*10dc0*/  MUFU.EX2 R14, R14 ;  /* 0x0000000e000e7308 */ /* 0x000e640000000800 */
.L_x_621:
[----:B------:R-:W-:Y:S05]  /*10dd0*/  BSYNC B0 ;  /* 0x0000000000007941 */ /* 0x000fea0003800000 */
.L_x_617:
        /* <DEDUP_REMOVED lines=61> */
.L_x_629:
[----:B------:R-:W-:Y:S05]  /*111b0*/  BSYNC B0 ;  /* 0x0000000000007941 */ /* 0x000fea0003800000 */
.L_x_628:
[----:B------:R-:W-:Y:S01]  /*111c0*/  BSSY B3, `(.L_x_630) ;  /* 0x0000007000037945 */ /* 0x000fe20003800000 */
[----:B------:R-:W-:-:S03]  /*111d0*/  FFMA R0, R4, R6, R5 ;  /* 0x0000000604007223 */ /* 0x000fc60000000005 */
[----:B------:R-:W-:Y:S05]  /*111e0*/  @!P0 BRA `(.L_x_631) ;  /* 0x0000000000108947 */ /* 0x000fea0003800000 */
[----:B------:R-:W-:Y:S02]  /*111f0*/  MOV R17, R23 ;  /* 0x0000001700117202 */ /* 0x000fe40000000f00 */
[----:B------:R-:W-:Y:S02]  /*11200*/  MOV R0, R24 ;  /* 0x0000001800007202 */ /* 0x000fe40000000f00 */
[----:B------:R-:W-:-:S07]  /*11210*/  MOV R2, 0x11230 ;  /* 0x0001123000027802 */ /* 0x000fce0000000f00 */
[----:B0123--:R-:W-:Y:S05]  /*11220*/  CALL.REL.NOINC `($__internal_0_$__cuda_sm3x_div_rn_ftz_f32_slowpath) ;  /* 0x00000054000c7944 */ /* 0x00ffea0003c00000 */
.L_x_631:
[----:B------:R-:W-:Y:S05]  /*11230*/  BSYNC B3 ;  /* 0x0000000000037941 */ /* 0x000fea0003800000 */
.L_x_630:
        /* <DEDUP_REMOVED lines=18> */
.L_x_633:
[----:B------:R-:W-:Y:S02]  /*11360*/  ISETP.GE.AND P0, PT, R8, RZ, PT ;  /* 0x000000ff0800720c */ /* 0x000fe40003f06270 */
[----:B------:R-:W-:-:S11]  /*11370*/  MOV R3, 0x3fd774eb ;  /* 0x3fd774eb00037802 */ /* 0x000fd60000000f00 */
[----:B------:R-:W-:-:S04]  /*11380*/  @P0 FFMA.FTZ R0, R3, 0.93318945169448852539, -R0 ;  /* 0x3f6ee58103000823 */ /* 0x000fc80000010800 */
[----:B------:R-:W-:-:S07]  /*11390*/  @!P0 FFMA.FTZ R0, R3, 0.93318945169448852539, R0 ;  /* 0x3f6ee58103008823 */ /* 0x000fce0000010000 */
.L_x_634:
[----:B------:R-:W-:Y:S05]  /*113a0*/  BSYNC B0 ;  /* 0x0000000000007941 */ /* 0x000fea0003800000 */
.L_x_632:
        /* <DEDUP_REMOVED lines=12> */
.L_x_627:
        /* <DEDUP_REMOVED lines=17> */
.L_x_638:
[----:B------:R-:W-:Y:S05]  /*11580*/  BSYNC B3 ;  /* 0x0000000000037941 */ /* 0x000fea0003800000 */
.L_x_637:
        /* <DEDUP_REMOVED lines=18> */
.L_x_640:
[----:B------:R-:W-:Y:S02]  /*116b0*/  ISETP.GE.AND P0, PT, R8, RZ, PT ;  /* 0x000000ff0800720c */ /* 0x000fe40003f06270 */
[----:B------:R-:W-:-:S11]  /*116c0*/  MOV R3, 0x3fd774eb ;  /* 0x3fd774eb00037802 */ /* 0x000fd60000000f00 */
[----:B------:R-:W-:-:S04]  /*116d0*/  @P0 FFMA.FTZ R0, R3, 0.93318945169448852539, -R0 ;  /* 0x3f6ee58103000823 */ /* 0x000fc80000010800 */
[----:B------:R-:W-:-:S07]  /*116e0*/  @!P0 FFMA.FTZ R0, R3, 0.93318945169448852539, R0 ;  /* 0x3f6ee58103008823 */ /* 0x000fce0000010000 */
.L_x_641:
[----:B------:R-:W-:Y:S05]  /*116f0*/  BSYNC B0 ;  /* 0x0000000000007941 */ /* 0x000fea0003800000 */
.L_x_639:
        /* <DEDUP_REMOVED lines=13> */
.L_x_636:
        /* <DEDUP_REMOVED lines=25> */
.L_x_643:
        /* <DEDUP_REMOVED lines=40> */
.L_x_642:
        /* <DEDUP_REMOVED lines=48> */
.L_x_645:
[----:B------:R-:W-:Y:S05]  /*11ee0*/  BSYNC B0 ;  /* 0x0000000000007941 */ /* 0x000fea0003800000 */
.L_x_644:
[----:B------:R-:W-:Y:S01]  /*11ef0*/  BSSY B3, `(.L_x_646) ;  /* 0x0000007000037945 */ /* 0x000fe20003800000 */
[----:B------:R-:W-:-:S03]  /*11f00*/  FFMA R0, R2, R4, R5 ;  /* 0x0000000402007223 */ /* 0x000fc60000000005 */
[----:B------:R-:W-:Y:S05]  /*11f10*/  @!P3 BRA `(.L_x_647) ;  /* 0x000000000010b947 */ /* 0x000fea0003800000 */
[----:B------:R-:W-:Y:S02]  /*11f20*/  MOV R17, R23 ;  /* 0x0000001700117202 */ /* 0x000fe40000000f00 */
[----:B------:R-:W-:Y:S02]  /*11f30*/  MOV R0, R24 ;  /* 0x0000001800007202 */ /* 0x000fe40000000f00 */
[----:B------:R-:W-:-:S07]  /*11f40*/  MOV R2, 0x11f60 ;  /* 0x00011f6000027802 */ /* 0x000fce0000000f00 */
[----:B0123--:R-:W-:Y:S05]  /*11f50*/  CALL.REL.NOINC `($__internal_0_$__cuda_sm3x_div_rn_ftz_f32_slowpath) ;  /* 0x0000004400c07944 */ /* 0x00ffea0003c00000 */
.L_x_647:
[----:B------:R-:W-:Y:S05]  /*11f60*/  BSYNC B3 ;  /* 0x0000000000037941 */ /* 0x000fea0003800000 */
.L_x_646:
        /* <DEDUP_REMOVED lines=18> */
.L_x_649:
[----:B------:R-:W-:Y:S02]  /*12090*/  ISETP.GE.AND P0, PT, R8, RZ, PT ;  /* 0x000000ff0800720c */ /* 0x000fe40003f06270 */
[----:B------:R-:W-:-:S11]  /*120a0*/  MOV R3, 0x3fd774eb ;  /* 0x3fd774eb00037802 */ /* 0x000fd60000000f00 */
[----:B------:R-:W-:-:S04]  /*120b0*/  @P0 FFMA.FTZ R0, R3, 0.93318945169448852539, -R0 ;  /* 0x3f6ee58103000823 */ /* 0x000fc80000010800 */
[----:B------:R-:W-:-:S07]  /*120c0*/  @!P0 FFMA.FTZ R0, R3, 0.93318945169448852539, R0 ;  /* 0x3f6ee58103008823 */ /* 0x000fce0000010000 */
.L_x_650:
[----:B------:R-:W-:Y:S05]  /*120d0*/  BSYNC B0 ;  /* 0x0000000000007941 */ /* 0x000fea0003800000 */
.L_x_648:
        /* <DEDUP_REMOVED lines=12> */
.L_x_626:
        /* <DEDUP_REMOVED lines=13> */
.L_x_652:
[----:B------:R-:W-:Y:S05]  /*12270*/  BSYNC B3 ;  /* 0x0000000000037941 */ /* 0x000fea0003800000 */
.L_x_651:
        /* <DEDUP_REMOVED lines=18> */
.L_x_654:
[----:B------:R-:W-:Y:S02]  /*123a0*/  ISETP.GE.AND P0, PT, R8, RZ, PT ;  /* 0x000000ff0800720c */ /* 0x000fe40003f06270 */
[----:B------:R-:W-:-:S11]  /*123b0*/  MOV R3, 0x3fd774eb ;  /* 0x3fd774eb00037802 */ /* 0x000fd60000000f00 */
[----:B------:R-:W-:-:S04]  /*123c0*/  @P0 FFMA.FTZ R0, R3, 0.93318945169448852539, -R0 ;  /* 0x3f6ee58103000823 */ /* 0x000fc80000010800 */
[----:B------:R-:W-:-:S07]  /*123d0*/  @!P0 FFMA.FTZ R0, R3, 0.93318945169448852539, R0 ;  /* 0x3f6ee58103008823 */ /* 0x000fce0000010000 */
.L_x_655:
[----:B------:R-:W-:Y:S05]  /*123e0*/  BSYNC B0 ;  /* 0x0000000000007941 */ /* 0x000fea0003800000 */
.L_x_653:
[CC--:B------:R-:W-:Y:S02]  /*123f0*/  VIMNMX R2, R22.reuse, R21.reuse, !PT ;  /* 0x0000001516027248 */ /* 0x0c0fe40007fe0100 */
[----:B------:R-:W-:Y:S02]  /*12400*/  VIMNMX R21, R22, R21, PT ;  /* 0x0000001516157248 */ /* 0x000fe40003fe0100 */
[----:B------:R-:W-:Y:S02]  /*12410*/  LOP3.LUT R3, R2, 0xfe000000, RZ, 0xc0, !PT ;  /* 0xfe00000002037812 */ /* 0x000fe400078ec0ff */
[----:B------:R-:W-:Y:S02]  /*12420*/  FSETP.NEU.FTZ.AND P0, PT, R21, RZ, PT ;  /* 0x000000ff1500720b */ /* 0x000fe40003f1d000 */
[C---:B----4-:R-:W-:Y:S02]  /*12430*/  IADD3 R4, -R3.reuse, 0x7e800000, RZ ;  /* 0x7e80000003047810 */ /* 0x050fe40007ffe1ff */
        /* <DEDUP_REMOVED lines=22> */
.L_x_625:
        /* <DEDUP_REMOVED lines=34> */
[C---:B------:R-:W-:Y:S02]  /*127c0*/  ISETP.GE.AND P1, PT, R2.reuse, -0x407fffff, PT ;  /* 0xbf8000010200780c */ /* 0x040fe40003f26270 */
[----:B------:R-:W-:-:S11]  /*127d0*/  FSETP.NEU.FTZ.AND P3, PT, R2, RZ, PT ;  /* 0x000000ff0200720b */ /* 0x000fd60003f7d000 */
[----:B------:R-:W-:-:S05]  /*127e0*/  @P1 MOV R3, 0x7f800000 ;  /* 0x7f80000000031802 */ /* 0x000fca0000000f00 */
[----:B------:R-:W-:-:S05]  /*127f0*/  @P1 FFMA.FTZ R22, R2, R3, +INF ;  /* 0x7f80000002161423 */ /* 0x000fca0000010003 */
[----:B------:R-:W-:-:S07]  /*12800*/  FSEL R22, R22, -RZ, P3 ;  /* 0x800000ff16167208 */ /* 0x000fce0001800000 */
.L_x_658:
[----:B------:R-:W-:Y:S05]  /*12810*/  BSYNC B0 ;  /* 0x0000000000007941 */ /* 0x000fea0003800000 */
.L_x_657:
[----:B------:R-:W-:Y:S01]  /*12820*/  BSSY B3, `(.L_x_659) ;  /* 0x0000007000037945 */ /* 0x000fe20003800000 */
[----:B------:R-:W-:-:S03]  /*12830*/  FFMA R0, R0, R6, R5 ;  /* 0x0000000600007223 */ /* 0x000fc60000000005 */
[----:B------:R-:W-:Y:S05]  /*12840*/  @!P0 BRA `(.L_x_660) ;  /* 0x0000000000108947 */ /* 0x000fea0003800000 */
[----:B------:R-:W-:Y:S01]  /*12850*/  HFMA2.MMA R0, -RZ, RZ, 1.875, 0 ;  /* 0x3f800000ff007435 */ /* 0x000fe200000001ff */
[----:B------:R-:W-:Y:S02]  /*12860*/  MOV R17, R23 ;  /* 0x0000001700117202 */ /* 0x000fe40000000f00 */
[----:B------:R-:W-:-:S08]  /*12870*/  MOV R2, 0x12890 ;  /* 0x0001289000027802 */ /* 0x000fd00000000f00 */
[----:B-123--:R-:W-:Y:S05]  /*12880*/  CALL.REL.NOINC `($__internal_0_$__cuda_sm3x_div_rn_ftz_f32_slowpath) ;  /* 0x0000003c00747944 */ /* 0x00efea0003c00000 */
.L_x_660:
[----:B------:R-:W-:Y:S05]  /*12890*/  BSYNC B3 ;  /* 0x0000000000037941 */ /* 0x000fea0003800000 */
.L_x_659:
        /* <DEDUP_REMOVED lines=18> */
.L_x_662:
[----:B------:R-:W-:Y:S02]  /*129c0*/  ISETP.GE.AND P0, PT, R8, RZ, PT ;  /* 0x000000ff0800720c */ /* 0x000fe40003f06270 */
[----:B------:R-:W-:-:S11]  /*129d0*/  MOV R3, 0x3fd774eb ;  /* 0x3fd774eb00037802 */ /* 0x000fd60000000f00 */
[----:B------:R-:W-:-:S04]  /*129e0*/  @P0 FFMA.FTZ R0, R3, 0.93318945169448852539, -R0 ;  /* 0x3f6ee58103000823 */ /* 0x000fc80000010800 */
[----:B------:R-:W-:-:S07]  /*129f0*/  @!P0 FFMA.FTZ R0, R3, 0.93318945169448852539, R0 ;  /* 0x3f6ee58103008823 */ /* 0x000fce0000010000 */
.L_x_663:
[----:B------:R-:W-:Y:S05]  /*12a00*/  BSYNC B0 ;  /* 0x0000000000007941 */ /* 0x000fea0003800000 */
.L_x_661:
        /* <DEDUP_REMOVED lines=10> */
.L_x_656:
        /* <DEDUP_REMOVED lines=13> */
.L_x_665:
[----:B------:R-:W-:Y:S05]  /*12b80*/  BSYNC B3 ;  /* 0x0000000000037941 */ /* 0x000fea0003800000 */
.L_x_664:
        /* <DEDUP_REMOVED lines=18> */
.L_x_667:
[----:B------:R-:W-:Y:S02]  /*12cb0*/  ISETP.GE.AND P0, PT, R8, RZ, PT ;  /* 0x000000ff0800720c */ /* 0x000fe40003f06270 */
[----:B------:R-:W-:-:S11]  /*12cc0*/  MOV R3, 0x3fd774eb ;  /* 0x3fd774eb00037802 */ /* 0x000fd60000000f00 */
[----:B------:R-:W-:-:S04]  /*12cd0*/  @P0 FFMA.FTZ R0, R3, 0.93318945169448852539, -R0 ;  /* 0x3f6ee58103000823 */ /* 0x000fc80000010800 */
[----:B------:R-:W-:-:S07]  /*12ce0*/  @!P0 FFMA.FTZ R0, R3, 0.93318945169448852539, R0 ;  /* 0x3f6ee58103008823 */ /* 0x000fce0000010000 */
.L_x_668:
[----:B------:R-:W-:Y:S05]  /*12cf0*/  BSYNC B0 ;  /* 0x0000000000007941 */ /* 0x000fea0003800000 */
.L_x_666:
        /* <DEDUP_REMOVED lines=11> */
.L_x_624:
        /* <DEDUP_REMOVED lines=34> */
.L_x_670:
[----:B------:R-:W-:Y:S05]  /*12fd0*/  BSYNC B3 ;  /* 0x0000000000037941 */ /* 0x000fea0003800000 */
.L_x_669:
        /* <DEDUP_REMOVED lines=18> */
.L_x_672:
[----:B------:R-:W-:Y:S02]  /*13100*/  ISETP.GE.AND P0, PT, R8, RZ, PT ;  /* 0x000000ff0800720c */ /* 0x000fe40003f06270 */
[----:B------:R-:W-:-:S11]  /*13110*/  MOV R3, 0x3fd774eb ;  /* 0x3fd774eb00037802 */ /* 0x000fd60000000f00 */
[----:B------:R-:W-:-:S04]  /*13120*/  @P0 FFMA.FTZ R0, R3, 0.93318945169448852539, -R0 ;  /* 0x3f6ee58103000823 */ /* 0x000fc80000010800 */
[----:B------:R-:W-:-:S07]  /*13130*/  @!P0 FFMA.FTZ R0, R3, 0.93318945169448852539, R0 ;  /* 0x3f6ee58103008823 */ /* 0x000fce0000010000 */
.L_x_673:
[----:B------:R-:W-:Y:S05]  /*13140*/  BSYNC B0 ;  /* 0x0000000000007941 */ /* 0x000fea0003800000 */
.L_x_671:
        /* <DEDUP_REMOVED lines=11> */
.L_x_623:
        /* <DEDUP_REMOVED lines=26> */
.L_x_675:
[----:B------:R-:W-:Y:S05]  /*133a0*/  BSYNC B3 ;  /* 0x0000000000037941 */ /* 0x000fea0003800000 */
.L_x_674:
        /* <DEDUP_REMOVED lines=18> */
.L_x_677:
[----:B------:R-:W-:Y:S02]  /*134d0*/  ISETP.GE.AND P0, PT, R8, RZ, PT ;  /* 0x000000ff0800720c */ /* 0x000fe40003f06270 */
[----:B------:R-:W-:-:S11]  /*134e0*/  MOV R3, 0x3fd774eb ;  /* 0x3fd774eb00037802 */ /* 0x000fd60000000f00 */
[----:B------:R-:W-:-:S04]  /*134f0*/  @P0 FFMA.FTZ R0, R3, 0.93318945169448852539, -R0 ;  /* 0x3f6ee58103000823 */ /* 0x000fc80000010800 */
[----:B------:R-:W-:-:S07]  /*13500*/  @!P0 FFMA.FTZ R0, R3, 0.93318945169448852539, R0 ;  /* 0x3f6ee58103008823 */ /* 0x000fce0000010000 */
.L_x_678:
[----:B------:R-:W-:Y:S05]  /*13510*/  BSYNC B0 ;  /* 0x0000000000007941 */ /* 0x000fea0003800000 */
.L_x_676:
        /* <DEDUP_REMOVED lines=12> */
.L_x_635:
[----:B------:R-:W-:Y:S05]  /*135e0*/  BSYNC B2 ;  /* 0x0000000000027941 */ /* 0x000fea0003800000 */
.L_x_622:
        /* <DEDUP_REMOVED lines=42> */
.L_x_682:
        /* <DEDUP_REMOVED lines=10> */
.L_x_681:
[----:B------:R-:W-:-:S04]  /*13930*/  FMUL.RZ R4, R4, 0.15915493667125701904 ;  /* 0x3e22f98304047820 */ /* 0x000fc8000040c000 */
[----:B------:R4:W0:Y:S08]  /*13940*/  MUFU.SIN R9, R4 ;  /* 0x0000000400097308 */ /* 0x0008300000000400 */
[----:B------:R4:W0:Y:S01]  /*13950*/  MUFU.COS R8, R4 ;  /* 0x0000000400087308 */ /* 0x0008220000000000 */
[----:B------:R-:W-:Y:S05]  /*13960*/  BRA `(.L_x_683) ;  /* 0x00000000000c7947 */ /* 0x000fea0003800000 */
.L_x_680:
[----:B------:R-:W-:Y:S01]  /*13970*/  FMUL.FTZ R8, R22, 1.4426950216293334961 ;  /* 0x3fb8aa3b16087820 */ /* 0x000fe20000410000 */
[----:B------:R-:W-:-:S05]  /*13980*/  MOV R9, R4 ;  /* 0x0000000400097202 */ /* 0x000fca0000000f00 */
[----:B------:R-:W4:Y:S02]  /*13990*/  MUFU.EX2 R8, R8 ;  /* 0x0000000800087308 */ /* 0x000f240000000800 */
.L_x_683:
[----:B------:R-:W-:Y:S05]  /*139a0*/  BSYNC B0 ;  /* 0x0000000000007941 */ /* 0x000fea0003800000 */
.L_x_679:
        /* <DEDUP_REMOVED lines=61> */
.L_x_691:
[----:B------:R-:W-:Y:S05]  /*13d80*/  BSYNC B0 ;  /* 0x0000000000007941 */ /* 0x000fea0003800000 */
.L_x_690:
[----:B------:R-:W-:Y:S01]  /*13d90*/  BSSY B3, `(.L_x_692) ;  /* 0x0000007000037945 */ /* 0x000fe20003800000 */
[----:B------:R-:W-:-:S03]  /*13da0*/  FFMA R0, R4, R6, R5 ;  /* 0x0000000604007223 */ /* 0x000fc60000000005 */
[----:B------:R-:W-:Y:S05]  /*13db0*/  @!P0 BRA `(.L_x_693) ;  /* 0x0000000000108947 */ /* 0x000fea0003800000 */
[----:B------:R-:W-:Y:S02]  /*13dc0*/  MOV R17, R23 ;  /* 0x0000001700117202 */ /* 0x000fe40000000f00 */
[----:B------:R-:W-:Y:S02]  /*13dd0*/  MOV R0, R24 ;  /* 0x0000001800007202 */ /* 0x000fe40000000f00 */
[----:B------:R-:W-:-:S07]  /*13de0*/  MOV R2, 0x13e00 ;  /* 0x00013e0000027802 */ /* 0x000fce0000000f00 */
[----:B0123--:R-:W-:Y:S05]  /*13df0*/  CALL.REL.NOINC `($__internal_0_$__cuda_sm3x_div_rn_ftz_f32_slowpath) ;  /* 0x0000002800187944 */ /* 0x00ffea0003c00000 */
.L_x_693:
[----:B------:R-:W-:Y:S05]  /*13e00*/  BSYNC B3 ;  /* 0x0000000000037941 */ /* 0x000fea0003800000 */
.L_x_692:
        /* <DEDUP_REMOVED lines=18> */
.L_x_695:
[----:B------:R-:W-:Y:S02]  /*13f30*/  ISETP.GE.AND P0, PT, R10, RZ, PT ;  /* 0x000000ff0a00720c */ /* 0x000fe40003f06270 */
[----:B------:R-:W-:-:S11]  /*13f40*/  MOV R3, 0x3fd774eb ;  /* 0x3fd774eb00037802 */ /* 0x000fd60000000f00 */
[----:B------:R-:W-:-:S04]  /*13f50*/  @P0 FFMA.FTZ R0, R3, 0.93318945169448852539, -R0 ;  /* 0x3f6ee58103000823 */ /* 0x000fc80000010800 */
[----:B------:R-:W-:-:S07]  /*13f60*/  @!P0 FFMA.FTZ R0, R3, 0.93318945169448852539, R0 ;  /* 0x3f6ee58103008823 */ /* 0x000fce0000010000 */
.L_x_696:
[----:B------:R-:W-:Y:S05]  /*13f70*/  BSYNC B0 ;  /* 0x0000000000007941 */ /* 0x000fea0003800000 */
.L_x_694:
        /* <DEDUP_REMOVED lines=12> */
.L_x_689:
        /* <DEDUP_REMOVED lines=17> */
.L_x_700:
[----:B------:R-:W-:Y:S05]  /*14150*/  BSYNC B3 ;  /* 0x0000000000037941 */ /* 0x000fea0003800000 */
.L_x_699:
        /* <DEDUP_REMOVED lines=18> */
.L_x_702:
[----:B------:R-:W-:Y:S02]  /*14280*/  ISETP.GE.AND P0, PT, R10, RZ, PT ;  /* 0x000000ff0a00720c */ /* 0x000fe40003f06270 */
[----:B------:R-:W-:-:S11]  /*14290*/  MOV R3, 0x3fd774eb ;  /* 0x3fd774eb00037802 */ /* 0x000fd60000000f00 */
[----:B------:R-:W-:-:S04]  /*142a0*/  @P0 FFMA.FTZ R0, R3, 0.93318945169448852539, -R0 ;  /* 0x3f6ee58103000823 */ /* 0x000fc80000010800 */
[----:B------:R-:W-:-:S07]  /*142b0*/  @!P0 FFMA.FTZ R0, R3, 0.93318945169448852539, R0 ;  /* 0x3f6ee58103008823 */ /* 0x000fce0000010000 */
.L_x_703:
[----:B------:R-:W-:Y:S05]  /*142c0*/  BSYNC B0 ;  /* 0x0000000000007941 */ /* 0x000fea0003800000 */
.L_x_701:
        /* <DEDUP_REMOVED lines=13> */
.L_x_698:
        /* <DEDUP_REMOVED lines=25> */
.L_x_705:
        /* <DEDUP_REMOVED lines=40> */
.L_x_704:
        /* <DEDUP_REMOVED lines=48> */
.L_x_707:
[----:B------:R-:W-:Y:S05]  /*14ab0*/  BSYNC B0 ;  /* 0x0000000000007941 */ /* 0x000fea0003800000 */
.L_x_706:
[----:B------:R-:W-:Y:S01]  /*14ac0*/  BSSY B3, `(.L_x_708) ;  /* 0x0000007000037945 */ /* 0x000fe20003800000 */
[----:B------:R-:W-:-:S03]  /*14ad0*/  FFMA R0, R2, R4, R5 ;  /* 0x0000000402007223 */ /* 0x000fc60000000005 */
[----:B------:R-:W-:Y:S05]  /*14ae0*/  @!P3 BRA `(.L_x_709) ;  /* 0x000000000010b947 */ /* 0x000fea0003800000 */
[----:B------:R-:W-:Y:S02]  /*14af0*/  MOV R17, R23 ;  /* 0x0000001700117202 */ /* 0x000fe40000000f00 */
[----:B------:R-:W-:Y:S02]  /*14b00*/  MOV R0, R24 ;  /* 0x0000001800007202 */ /* 0x000fe40000000f00 */
[----:B------:R-:W-:-:S07]  /*14b10*/  MOV R2, 0x14b30 ;  /* 0x00014b3000027802 */ /* 0x000fce0000000f00 */
[----:B0123--:R-:W-:Y:S05]  /*14b20*/  CALL.REL.NOINC `($__internal_0_$__cuda_sm3x_div_rn_ftz_f32_slowpath) ;  /* 0x0000001800cc7944 */ /* 0x00ffea0003c00000 */
.L_x_709:
[----:B------:R-:W-:Y:S05]  /*14b30*/  BSYNC B3 ;  /* 0x0000000000037941 */ /* 0x000fea0003800000 */
.L_x_708:
        /* <DEDUP_REMOVED lines=18> */
.L_x_711:
[----:B------:R-:W-:Y:S02]  /*14c60*/  ISETP.GE.AND P0, PT, R10, RZ, PT ;  /* 0x000000ff0a00720c */ /* 0x000fe40003f06270 */
[----:B------:R-:W-:-:S11]  /*14c70*/  MOV R3, 0x3fd774eb ;  /* 0x3fd774eb00037802 */ /* 0x000fd60000000f00 */
[----:B------:R-:W-:-:S04]  /*14c80*/  @P0 FFMA.FTZ R0, R3, 0.93318945169448852539, -R0 ;  /* 0x3f6ee58103000823 */ /* 0x000fc80000010800 */
[----:B------:R-:W-:-:S07]  /*14c90*/  @!P0 FFMA.FTZ R0, R3, 0.93318945169448852539, R0 ;  /* 0x3f6ee58103008823 */ /* 0x000fce0000010000 */
.L_x_712:
[----:B------:R-:W-:Y:S05]  /*14ca0*/  BSYNC B0 ;  /* 0x0000000000007941 */ /* 0x000fea0003800000 */
.L_x_710:
        /* <DEDUP_REMOVED lines=12> */
.L_x_688:
        /* <DEDUP_REMOVED lines=13> */
.L_x_714:
[----:B------:R-:W-:Y:S05]  /*14e40*/  BSYNC B3 ;  /* 0x0000000000037941 */ /* 0x000fea0003800000 */
.L_x_713:
        /* <DEDUP_REMOVED lines=18> */
.L_x_716:
[----:B------:R-:W-:Y:S02]  /*14f70*/  ISETP.GE.AND P0, PT, R10, RZ, PT ;  /* 0x000000ff0a00720c */ /* 0x000fe40003f06270 */
[----:B------:R-:W-:-:S11]  /*14f80*/  MOV R3, 0x3fd774eb ;  /* 0x3fd774eb00037802 */ /* 0x000fd60000000f00 */
[----:B------:R-:W-:-:S04]  /*14f90*/  @P0 FFMA.FTZ R0, R3, 0.93318945169448852539, -R0 ;  /* 0x3f6ee58103000823 */ /* 0x000fc80000010800 */
[----:B------:R-:W-:-:S07]  /*14fa0*/  @!P0 FFMA.FTZ R0, R3, 0.93318945169448852539, R0 ;  /* 0x3f6ee58103008823 */ /* 0x000fce0000010000 */
.L_x_717:
[----:B------:R-:W-:Y:S05]  /*14fb0*/  BSYNC B0 ;  /* 0x0000000000007941 */ /* 0x000fea0003800000 */
.L_x_715:
        /* <DEDUP_REMOVED lines=27> */
.L_x_687:
        /* <DEDUP_REMOVED lines=39> */
.L_x_720:
[----:B------:R-:W-:Y:S05]  /*153e0*/  BSYNC B0 ;  /* 0x0000000000007941 */ /* 0x000fea0003800000 */
.L_x_719:
[----:B------:R-:W-:Y:S01]  /*153f0*/  BSSY B3, `(.L_x_721) ;  /* 0x0000007000037945 */ /* 0x000fe20003800000 */
[----:B------:R-:W-:-:S03]  /*15400*/  FFMA R0, R0, R6, R5 ;  /* 0x0000000600007223 */ /* 0x000fc60000000005 */
[----:B------:R-:W-:Y:S05]  /*15410*/  @!P0 BRA `(.L_x_722) ;  /* 0x0000000000108947 */ /* 0x000fea0003800000 */
[----:B------:R-:W-:Y:S01]  /*15420*/  HFMA2.MMA R0, -RZ, RZ, 1.875, 0 ;  /* 0x3f800000ff007435 */ /* 0x000fe200000001ff */
[----:B------:R-:W-:Y:S02]  /*15430*/  MOV R17, R23 ;  /* 0x0000001700117202 */ /* 0x000fe40000000f00 */
[----:B------:R-:W-:-:S08]  /*15440*/  MOV R2, 0x15460 ;  /* 0x0001546000027802 */ /* 0x000fd00000000f00 */
[----:B-123--:R-:W-:Y:S05]  /*15450*/  CALL.REL.NOINC `($__internal_0_$__cuda_sm3x_div_rn_ftz_f32_slowpath) ;  /* 0x0000001000807944 */ /* 0x00efea0003c00000 */
.L_x_722:
[----:B------:R-:W-:Y:S05]  /*15460*/  BSYNC B3 ;  /* 0x0000000000037941 */ /* 0x000fea0003800000 */
.L_x_721:
        /* <DEDUP_REMOVED lines=18> */
.L_x_724:
[----:B------:R-:W-:Y:S02]  /*15590*/  ISETP.GE.AND P0, PT, R10, RZ, PT ;  /* 0x000000ff0a00720c */ /* 0x000fe40003f06270 */
[----:B------:R-:W-:-:S11]  /*155a0*/  MOV R3, 0x3fd774eb ;  /* 0x3fd774eb00037802 */ /* 0x000fd60000000f00 */
[----:B------:R-:W-:-:S04]  /*155b0*/  @P0 FFMA.FTZ R0, R3, 0.93318945169448852539, -R0 ;  /* 0x3f6ee58103000823 */ /* 0x000fc80000010800 */
[----:B------:R-:W-:-:S07]  /*155c0*/  @!P0 FFMA.FTZ R0, R3, 0.93318945169448852539, R0 ;  /* 0x3f6ee58103008823 */ /* 0x000fce0000010000 */
.L_x_725:
[----:B------:R-:W-:Y:S05]  /*155d0*/  BSYNC B0 ;  /* 0x0000000000007941 */ /* 0x000fea0003800000 */
.L_x_723:
        /* <DEDUP_REMOVED lines=10> */
.L_x_718:
        /* <DEDUP_REMOVED lines=13> */
.L_x_727:
[----:B------:R-:W-:Y:S05]  /*15750*/  BSYNC B3 ;  /* 0x0000000000037941 */ /* 0x000fea0003800000 */
.L_x_726:
        /* <DEDUP_REMOVED lines=18> */
.L_x_729:
[----:B------:R-:W-:Y:S02]  /*15880*/  ISETP.GE.AND P0, PT, R10, RZ, PT ;  /* 0x000000ff0a00720c */ /* 0x000fe40003f06270 */
[----:B------:R-:W-:-:S11]  /*15890*/  MOV R3, 0x3fd774eb ;  /* 0x3fd774eb00037802 */ /* 0x000fd60000000f00 */
[----:B------:R-:W-:-:S04]  /*158a0*/  @P0 FFMA.FTZ R0, R3, 0.93318945169448852539, -R0 ;  /* 0x3f6ee58103000823 */ /* 0x000fc80000010800 */
[----:B------:R-:W-:-:S07]  /*158b0*/  @!P0 FFMA.FTZ R0, R3, 0.93318945169448852539, R0 ;  /* 0x3f6ee58103008823 */ /* 0x000fce0000010000 */
.L_x_730:
[----:B------:R-:W-:Y:S05]  /*158c0*/  BSYNC B0 ;  /* 0x0000000000007941 */ /* 0x000fea0003800000 */
.L_x_728:
        /* <DEDUP_REMOVED lines=11> */
.L_x_686:
        /* <DEDUP_REMOVED lines=34> */
.L_x_732:
[----:B------:R-:W-:Y:S05]  /*15ba0*/  BSYNC B3 ;  /* 0x0000000000037941 */ /* 0x000fea0003800000 */
.L_x_731:
        /* <DEDUP_REMOVED lines=18> */
.L_x_734:
[----:B------:R-:W-:Y:S02]  /*15cd0*/  ISETP.GE.AND P0, PT, R10, RZ, PT ;  /* 0x000000ff0a00720c */ /* 0x000fe40003f06270 */
[----:B------:R-:W-:-:S11]  /*15ce0*/  MOV R3, 0x3fd774eb ;  /* 0x3fd774eb00037802 */ /* 0x000fd60000000f00 */
[----:B------:R-:W-:-:S04]  /*15cf0*/  @P0 FFMA.FTZ R0, R3, 0.93318945169448852539, -R0 ;  /* 0x3f6ee58103000823 */ /* 0x000fc80000010800 */
[----:B------:R-:W-:-:S07]  /*15d00*/  @!P0 FFMA.FTZ R0, R3, 0.93318945169448852539, R0 ;  /* 0x3f6ee58103008823 */ /* 0x000fce0000010000 */
.L_x_735:
[----:B------:R-:W-:Y:S05]  /*15d10*/  BSYNC B0 ;  /* 0x0000000000007941 */ /* 0x000fea0003800000 */
.L_x_733:
        /* <DEDUP_REMOVED lines=11> */
.L_x_685:
        /* <DEDUP_REMOVED lines=26> */
.L_x_737:
[----:B------:R-:W-:Y:S05]  /*15f70*/  BSYNC B3 ;  /* 0x0000000000037941 */ /* 0x000fea0003800000 */
.L_x_736:
        /* <DEDUP_REMOVED lines=18> */
.L_x_739:
[----:B------:R-:W-:Y:S02]  /*160a0*/  ISETP.GE.AND P0, PT, R10, RZ, PT ;  /* 0x000000ff0a00720c */ /* 0x000fe40003f06270 */
[----:B------:R-:W-:-:S11]  /*160b0*/  MOV R3, 0x3fd774eb ;  /* 0x3fd774eb00037802 */ /* 0x000fd60000000f00 */
[----:B------:R-:W-:-:S04]  /*160c0*/  @P0 FFMA.FTZ R0, R3, 0.93318945169448852539, -R0 ;  /* 0x3f6ee58103000823 */ /* 0x000fc80000010800 */
[----:B------:R-:W-:-:S07]  /*160d0*/  @!P0 FFMA.FTZ R0, R3, 0.93318945169448852539, R0 ;  /* 0x3f6ee58103008823 */ /* 0x000fce0000010000 */
.L_x_740:
[----:B------:R-:W-:Y:S05]  /*160e0*/  BSYNC B0 ;  /* 0x0000000000007941 */ /* 0x000fea0003800000 */
.L_x_738:
        /* <DEDUP_REMOVED lines=12> */
.L_x_697:
[----:B------:R-:W-:Y:S05]  /*161b0*/  BSYNC B2 ;  /* 0x0000000000027941 */ /* 0x000fea0003800000 */
.L_x_684:
        /* <DEDUP_REMOVED lines=42> */
.L_x_744:
        /* <DEDUP_REMOVED lines=10> */
.L_x_743:
[----:B------:R-:W-:-:S04]  /*16500*/  FMUL.RZ R4, R4, 0.15915493667125701904 ;  /* 0x3e22f98304047820 */ /* 0x000fc8000040c000 */
[----:B------:R4:W0:Y:S08]  /*16510*/  MUFU.SIN R11, R4 ;  /* 0x00000004000b7308 */ /* 0x0008300000000400 */
[----:B------:R4:W0:Y:S01]  /*16520*/  MUFU.COS R10, R4 ;  /* 0x00000004000a7308 */ /* 0x0008220000000000 */
[----:B------:R-:W-:Y:S05]  /*16530*/  BRA `(.L_x_745) ;  /* 0x00000000000c7947 */ /* 0x000fea0003800000 */
.L_x_742:
[----:B------:R-:W-:Y:S01]  /*16540*/  FMUL.FTZ R10, R22, 1.4426950216293334961 ;  /* 0x3fb8aa3b160a7820 */ /* 0x000fe20000410000 */
[----:B------:R-:W-:-:S05]  /*16550*/  MOV R11, R4 ;  /* 0x00000004000b7202 */ /* 0x000fca0000000f00 */
[----:B------:R-:W4:Y:S02]  /*16560*/  MUFU.EX2 R10, R10 ;  /* 0x0000000a000a7308 */ /* 0x000f240000000800 */
.L_x_745:
[----:B------:R-:W-:Y:S05]  /*16570*/  BSYNC B0 ;  /* 0x0000000000007941 */ /* 0x000fea0003800000 */
.L_x_741:
[----:B------:R-:W-:-:S04]  /*16580*/  LEA R2, P0, R20, UR8, 0x5 ;  /* 0x0000000814027c11 */ /* 0x000fc8000f8028ff */
[C---:B------:R-:W-:Y:S02]  /*16590*/  LEA.HI.X R3, R20.reuse, UR9, R19, 0x5, P0 ;  /* 0x0000000914037c11 */ /* 0x040fe400080f2c13 */
[----:B------:R-:W-:-:S03]  /*165a0*/  IADD3 R20, P0, R20, UR4, RZ ;  /* 0x0000000414147c10 */ /* 0x000fc6000ff1e0ff */
[----:B0123--:R0:W-:Y:S01]  /*165b0*/  STG.E.128 desc[UR14][R2.64], R12 ;  /* 0x0000000c02007986 */ /* 0x00f1e2000c101d0e */
[----:B------:R-:W-:Y:S02]  /*165c0*/  SHF.L.U32 R0, R20, 0x2, RZ ;  /* 0x0000000214007819 */ /* 0x000fe400000006ff */
[----:B------:R-:W-:Y:S01]  /*165d0*/  IADD3.X R19, RZ, R19, RZ, P0, !PT ;  /* 0x00000013ff137210 */ /* 0x000fe200007fe4ff */
[----:B----4-:R0:W-:Y:S01]  /*165e0*/  STG.E.128 desc[UR14][R2.64+0x10], R8 ;  /* 0x0000100802007986 */ /* 0x0101e2000c101d0e */
[----:B------:R-:W-:Y:S02]  /*165f0*/  ISETP.GE.U32.AND P0, PT, R0, UR16, PT ;  /* 0x0000001000007c0c */ /* 0x000fe4000bf06070 */
[C---:B------:R-:W-:Y:S02]  /*16600*/  SHF.L.U64.HI R0, R20.reuse, 0x2, R19 ;  /* 0x0000000214007819 */ /* 0x040fe40000010213 */
[----:B------:R-:W-:Y:S02]  /*16610*/  ISETP.LT.U32.AND P1, PT, R20, 0x4000, PT ;  /* 0x000040001400780c */ /* 0x000fe40003f21070 */
[----:B------:R-:W-:-:S02]  /*16620*/  ISETP.GE.AND.EX P0, PT, R0, UR10, PT, P0 ;  /* 0x0000000a00007c0c */ /* 0x000fc4000bf06300 */
[----:B------:R-:W-:-:S13]  /*16630*/  ISETP.LT.U32.AND.EX P1, PT, R19, RZ, PT, P1 ;  /* 0x000000ff1300720c */ /* 0x000fda0003f21110 */
[----:B0-----:R-:W-:Y:S05]  /*16640*/  @!P0 BRA P1, `(.L_x_746) ;  /* 0xffffff4c00ec8947 */ /* 0x001fea000083ffff */
[----:B------:R-:W-:Y:S05]  /*16650*/  EXIT ;  /* 0x000000000000794d */ /* 0x000fea0003800000 */
        .weak           $__internal_0_$__cuda_sm3x_div_rn_ftz_f32_slowpath
        .type           $__internal_0_$__cuda_sm3x_div_rn_ftz_f32_slowpath,@function
        .size           $__internal_0_$__cuda_sm3x_div_rn_ftz_f32_slowpath,(.L_x_3988 - $__internal_0_$__cuda_sm3x_div_rn_ftz_f32_slowpath)
$__internal_0_$__cuda_sm3x_div_rn_ftz_f32_slowpath:
[----:B------:R-:W-:Y:S01]  /*16660*/  SHF.R.U32.HI R3, RZ, 0x17, R0 ;  /* 0x00000017ff037819 */ /* 0x000fe20000011600 */
[----:B------:R-:W-:Y:S01]  /*16670*/  BSSY B0, `(.L_x_747) ;  /* 0x000004b000007945 */ /* 0x000fe20003800000 */
[----:B------:R-:W-:-:S03]  /*16680*/  SHF.R.U32.HI R4, RZ, 0x17, R17 ;  /* 0x00000017ff047819 */ /* 0x000fc60000011611 */
[----:B------:R-:W-:Y:S01]  /*16690*/  BSSY B1, `(.L_x_748) ;  /* 0x0000022000017945 */ /* 0x000fe20003800000 */
[----:B------:R-:W-:Y:S02]  /*166a0*/  LOP3.LUT R3, R3, 0xff, RZ, 0xc0, !PT ;  /* 0x000000ff03037812 */ /* 0x000fe400078ec0ff */
[----:B------:R-:W-:Y:S02]  /*166b0*/  LOP3.LUT R4, R4, 0xff, RZ, 0xc0, !PT ;  /* 0x000000ff04047812 */ /* 0x000fe400078ec0ff */
[----:B------:R-:W-:Y:S02]  /*166c0*/  IADD3 R5, R3, -0x1, RZ ;  /* 0xffffffff03057810 */ /* 0x000fe40007ffe0ff */
[----:B------:R-:W-:Y:S02]  /*166d0*/  IADD3 R6, R4, -0x1, RZ ;  /* 0xffffffff04067810 */ /* 0x000fe40007ffe0ff */
[----:B------:R-:W-:-:S04]  /*166e0*/  ISETP.GT.U32.AND P0, PT, R5, 0xfd, PT ;  /* 0x000000fd0500780c */ /* 0x000fc80003f04070 */
[----:B------:R-:W-:-:S13]  /*166f0*/  ISETP.GT.U32.OR P0, PT, R6, 0xfd, P0 ;  /* 0x000000fd0600780c */ /* 0x000fda0000704470 */
[----:B------:R-:W-:Y:S05]  /*16700*/  @!P0 BRA `(.L_x_749) ;  /* 0x0000000000688947 */ /* 0x000fea0003800000 */
[----:B------:R-:W-:Y:S02]  /*16710*/  FSETP.GTU.FTZ.AND P1, PT, |R17|, +INF , PT ;  /* 0x7f8000001100780b */ /* 0x000fe40003f3c200 */
[----:B------:R-:W-:-:S04]  /*16720*/  FSETP.GTU.FTZ.AND P0, PT, |R0|, +INF , PT ;  /* 0x7f8000000000780b */ /* 0x000fc80003f1c200 */
[----:B------:R-:W-:-:S13]  /*16730*/  PLOP3.LUT P0, PT, P1, P0, PT, 0xa8, 0x0 ;  /* 0x000000000000781c */ /* 0x000fda0000f01570 */
[----:B------:R-:W-:Y:S05]  /*16740*/  @P0 BREAK B1 ;  /* 0x0000000000010942 */ /* 0x000fea0003800000 */
[----:B------:R-:W-:Y:S05]  /*16750*/  @P0 BRA `(.L_x_750) ;  /* 0x0000000000ec0947 */ /* 0x000fea0003800000 */
[C---:B------:R-:W-:Y:S02]  /*16760*/  FSETP.NEU.FTZ.AND P0, PT, R17.reuse, RZ, PT ;  /* 0x000000ff1100720b */ /* 0x040fe40003f1d000 */
[----:B------:R-:W-:Y:S02]  /*16770*/  FSETP.NEU.FTZ.AND P1, PT, R0, RZ, PT ;  /* 0x000000ff0000720b */ /* 0x000fe40003f3d000 */
[----:B------:R-:W-:-:S04]  /*16780*/  FSETP.NEU.FTZ.AND P6, PT, R17, RZ, PT ;  /* 0x000000ff1100720b */ /* 0x000fc80003fdd000 */
[----:B------:R-:W-:Y:S02]  /*16790*/  P2R R5, PR, RZ, 0x40 ;  /* 0x00000040ff057803 */ /* 0x000fe40000000000 */
[----:B------:R-:W-:-:S05]  /*167a0*/  P2R R5, PR, RZ, 0x2 ;  /* 0x00000002ff057803 */ /* 0x000fca0000000000 */
[----:B------:R-:W-:Y:S05]  /*167b0*/  @!P1 BREAK !P0, B1 ;  /* 0x0000000000019942 */ /* 0x000fea0004000000 */
[----:B------:R-:W-:Y:S05]  /*167c0*/  @!P1 BRA !P0, `(.L_x_751) ;  /* 0x0000000000c89947 */ /* 0x000fea0004000000 */
[C---:B------:R-:W-:Y:S02]  /*167d0*/  FSETP.NEU.FTZ.AND P0, PT, |R17|.reuse, +INF , PT ;  /* 0x7f8000001100780b */ /* 0x040fe40003f1d200 */
[----:B------:R-:W-:Y:S02]  /*167e0*/  FSETP.NEU.FTZ.AND P6, PT, |R0|, +INF , PT ;  /* 0x7f8000000000780b */ /* 0x000fe40003fdd200 */
[----:B------:R-:W-:-:S04]  /*167f0*/  FSETP.NEU.FTZ.AND P1, PT, |R17|, +INF , PT ;  /* 0x7f8000001100780b */ /* 0x000fc80003f3d200 */
[----:B------:R-:W-:-:S07]  /*16800*/  P2R R5, PR, RZ, 0x2 ;  /* 0x00000002ff057803 */ /* 0x000fce0000000000 */
[----:B------:R-:W-:Y:S05]  /*16810*/  @!P6 BREAK !P0, B1 ;  /* 0x000000000001e942 */ /* 0x000fea0004000000 */
[----:B------:R-:W-:Y:S05]  /*16820*/  @!P6 BRA !P0, `(.L_x_751) ;  /* 0x0000000000b0e947 */ /* 0x000fea0004000000 */
[----:B------:R-:W-:-:S04]  /*16830*/  FSETP.NEU.FTZ.AND P0, PT, R17, RZ, PT ;  /* 0x000000ff1100720b */ /* 0x000fc80003f1d000 */
[----:B------:R-:W-:-:S13]  /*16840*/  PLOP3.LUT P0, PT, P6, P0, PT, 0x2a, 0x0 ;  /* 0x000000000000781c */ /* 0x000fda0003700572 */
[----:B------:R-:W-:Y:S05]  /*16850*/  @P0 BREAK B1 ;  /* 0x0000000000010942 */ /* 0x000fea0003800000 */
[----:B------:R-:W-:Y:S05]  /*16860*/  @P0 BRA `(.L_x_752) ;  /* 0x0000000000980947 */ /* 0x000fea0003800000 */
[----:B------:R-:W-:-:S04]  /*16870*/  FSETP.NEU.FTZ.AND P6, PT, R0, RZ, PT ;  /* 0x000000ff0000720b */ /* 0x000fc80003fdd000 */
[----:B------:R-:W-:-:S13]  /*16880*/  PLOP3.LUT P0, PT, P1, P6, PT, 0x2a, 0x0 ;  /* 0x000000000000781c */ /* 0x000fda0000f0c572 */
[----:B------:R-:W-:Y:S05]  /*16890*/  @P0 BREAK B1 ;  /* 0x0000000000010942 */ /* 0x000fea0003800000 */
[----:B------:R-:W-:Y:S05]  /*168a0*/  @P0 BRA `(.L_x_753) ;  /* 0x00000000007c0947 */ /* 0x000fea0003800000 */
.L_x_749:
[----:B------:R-:W-:Y:S05]  /*168b0*/  BSYNC B1 ;  /* 0x0000000000017941 */ /* 0x000fea0003800000 */
.L_x_748:
[----:B------:R-:W-:Y:S01]  /*168c0*/  IADD3 R3, R3, -0x7f, RZ ;  /* 0xffffff8103037810 */ /* 0x000fe20007ffe0ff */
[----:B------:R-:W-:Y:S01]  /*168d0*/  BSSY B1, `(.L_x_754) ;  /* 0x000001b000017945 */ /* 0x000fe20003800000 */
[----:B------:R-:W-:-:S03]  /*168e0*/  IADD3 R4, R4, -0x7f, RZ ;  /* 0xffffff8104047810 */ /* 0x000fc60007ffe0ff */
[----:B------:R-:W-:Y:S01]  /*168f0*/  IMAD R18, R3, -0x800000, R0 ;  /* 0xff80000003127824 */ /* 0x000fe200078e0200 */
[C---:B------:R-:W-:Y:S01]  /*16900*/  IADD3 R3, R4.reuse, -R3, RZ ;  /* 0x8000000304037210 */ /* 0x040fe20007ffe0ff */
[----:B------:R-:W-:Y:S02]  /*16910*/  IMAD R0, R4, -0x800000, R17 ;  /* 0xff80000004007824 */ /* 0x000fe400078e0211 */
[----:B------:R-:W0:Y:S01]  /*16920*/  MUFU.RCP R6, R18 ;  /* 0x0000001200067308 */ /* 0x000e220000001000 */
[----:B------:R-:W-:-:S04]  /*16930*/  FADD.FTZ R5, -R18, -RZ ;  /* 0x800000ff12057221 */ /* 0x000fc80000010100 */
[----:B0-----:R-:W-:-:S04]  /*16940*/  FFMA R7, R6, R5, 1 ;  /* 0x3f80000006077423 */ /* 0x001fc80000000005 */
[----:B------:R-:W-:-:S04]  /*16950*/  FFMA R7, R6, R7, R6 ;  /* 0x0000000706077223 */ /* 0x000fc80000000006 */
[----:B------:R-:W-:-:S04]  /*16960*/  FFMA R6, R0, R7, RZ ;  /* 0x0000000700067223 */ /* 0x000fc800000000ff */
[----:B------:R-:W-:-:S04]  /*16970*/  FFMA R16, R5, R6, R0 ;  /* 0x0000000605107223 */ /* 0x000fc80000000000 */
[----:B------:R-:W-:-:S04]  /*16980*/  FFMA R17, R7, R16, R6 ;  /* 0x0000001007117223 */ /* 0x000fc80000000006 */
[----:B------:R-:W-:-:S04]  /*16990*/  FFMA R0, R5, R17, R0 ;  /* 0x0000001105007223 */ /* 0x000fc80000000000 */
[----:B------:R-:W-:-:S05]  /*169a0*/  FFMA.FTZ R0, R7, R0, R17 ;  /* 0x0000000007007223 */ /* 0x000fca0000010011 */
[----:B------:R-:W-:-:S04]  /*169b0*/  SHF.R.U32.HI R5, RZ, 0x17, R0 ;  /* 0x00000017ff057819 */ /* 0x000fc80000011600 */
[----:B------:R-:W-:-:S04]  /*169c0*/  LOP3.LUT R4, R5, 0xff, RZ, 0xc0, !PT ;  /* 0x000000ff05047812 */ /* 0x000fc800078ec0ff */
[----:B------:R-:W-:-:S04]  /*169d0*/  IADD3 R4, R4, R3, RZ ;  /* 0x0000000304047210 */ /* 0x000fc80007ffe0ff */
[----:B------:R-:W-:-:S04]  /*169e0*/  IADD3 R5, R4, -0x1, RZ ;  /* 0xffffffff04057810 */ /* 0x000fc80007ffe0ff */
[----:B------:R-:W-:-:S13]  /*169f0*/  ISETP.GE.U32.AND P0, PT, R5, 0xfe, PT ;  /* 0x000000fe0500780c */ /* 0x000fda0003f06070 */
[----:B------:R-:W-:Y:S05]  /*16a00*/  @!P0 BRA `(.L_x_755) ;  /* 0x0000000000188947 */ /* 0x000fea0003800000 */
[----:B------:R-:W-:Y:S02]  /*16a10*/  ISETP.GT.AND P0, PT, R4, 0xfe, PT ;  /* 0x000000fe0400780c */ /* 0x000fe40003f04270 */
[----:B------:R-:W-:-:S11]  /*16a20*/  LOP3.LUT R3, R0, 0x80000000, RZ, 0xc0, !PT ;  /* 0x8000000000037812 */ /* 0x000fd600078ec0ff */
[----:B------:R-:W-:-:S04]  /*16a30*/  @!P0 ISETP.GE.AND P1, PT, R4, 0x1, PT ;  /* 0x000000010400880c */ /* 0x000fc80003f26270 */
[C---:B------:R-:W-:Y:S02]  /*16a40*/  @!P0 SEL R0, R3.reuse, R0, !P1 ;  /* 0x0000000003008207 */ /* 0x040fe40004800000 */
[----:B------:R-:W-:Y:S01]  /*16a50*/  @P0 LOP3.LUT R0, R3, 0x7f800000, RZ, 0xfc, !PT ;  /* 0x7f80000003000812 */ /* 0x000fe200078efcff */
[----:B------:R-:W-:Y:S06]  /*16a60*/  BRA `(.L_x_756) ;  /* 0x0000000000047947 */ /* 0x000fec0003800000 */
.L_x_755:
[----:B------:R-:W-:-:S07]  /*16a70*/  LEA R0, R3, R0, 0x17 ;  /* 0x0000000003007211 */ /* 0x000fce00078eb8ff */
.L_x_756:
[----:B------:R-:W-:Y:S05]  /*16a80*/  BSYNC B1 ;  /* 0x0000000000017941 */ /* 0x000fea0003800000 */
.L_x_754:
[----:B------:R-:W-:Y:S05]  /*16a90*/  BRA `(.L_x_757) ;  /* 0x0000000000207947 */ /* 0x000fea0003800000 */
.L_x_753:
[----:B------:R-:W-:-:S04]  /*16aa0*/  LOP3.LUT R0, R0, 0x80000000, R17, 0x48, !PT ;  /* 0x8000000000007812 */ /* 0x000fc800078e4811 */
[----:B------:R-:W-:Y:S01]  /*16ab0*/  LOP3.LUT R0, R0, 0x7f800000, RZ, 0xfc, !PT ;  /* 0x7f80000000007812 */ /* 0x000fe200078efcff */
[----:B------:R-:W-:Y:S06]  /*16ac0*/  BRA `(.L_x_757) ;  /* 0x0000000000147947 */ /* 0x000fec0003800000 */
.L_x_752:
[----:B------:R-:W-:Y:S01]  /*16ad0*/  LOP3.LUT R0, R0, 0x80000000, R17, 0x48, !PT ;  /* 0x8000000000007812 */ /* 0x000fe200078e4811 */
[----:B------:R-:W-:Y:S06]  /*16ae0*/  BRA `(.L_x_757) ;  /* 0x00000000000c7947 */ /* 0x000fec0003800000 */
.L_x_751:
[----:B------:R-:W0:Y:S01]  /*16af0*/  MUFU.RSQ R0, -QNAN ;  /* 0xffc0000000007908 */ /* 0x000e220000001400 */
[----:B------:R-:W-:Y:S05]  /*16b00*/  BRA `(.L_x_757) ;  /* 0x0000000000047947 */ /* 0x000fea0003800000 */
.L_x_750:
[----:B------:R-:W-:-:S07]  /*16b10*/  FADD.FTZ R0, R17, R0 ;  /* 0x0000000011007221 */ /* 0x000fce0000010000 */
.L_x_757:
[----:B------:R-:W-:Y:S05]  /*16b20*/  BSYNC B0 ;  /* 0x0000000000007941 */ /* 0x000fea0003800000 */
.L_x_747:
[----:B------:R-:W-:-:S06]  /*16b30*/  HFMA2.MMA R3, -RZ, RZ, 0, 0 ;  /* 0x00000000ff037435 */ /* 0x000fcc00000001ff */
[----:B0-----:R-:W-:Y:S05]  /*16b40*/  RET.REL.NODEC R2 `(_ZN2at6native61_GLOBAL__N__44eb8e94_28_ForeachBinaryOpScalarList_cu_dda10a6925multi_tensor_apply_kernelINS1_28TensorListScalarListMetadataIN3c107complexIfEELi2EEENS1_25BinaryOpScalarListFunctorIS6_Li2ELi1ELi1EEEJNS1_13power_functorIS6_EEEEEvT_T0_DpT1_) ;  /* 0xfffffe94022c7950 */ /* 0x001fea0003c3ffff */
.L_x_758:
        /* <DEDUP_REMOVED lines=11> */
.L_x_3988:


//--------------------- .text._ZN2at6native61_GLOBAL__N__44eb8e94_28_ForeachBinaryOpScalarList_cu_dda10a6925multi_tensor_apply_kernelINS1_28TensorListScalarListMetadataIN3c107complexIdEELi2EEENS1_25BinaryOpScalarListFunctorIS6_Li2ELi1ELi1EEEJNS1_13power_functorIS6_EEEEEvT_T0_DpT1_ --------------------------
	.section	.text._ZN2at6native61_GLOBAL__N__44eb8e94_28_ForeachBinaryOpScalarList_cu_dda10a6925multi_tensor_apply_kernelINS1_28TensorListScalarListMetadataIN3c107complexIdEELi2EEENS1_25BinaryOpScalarListFunctorIS6_Li2ELi1ELi1EEEJNS1_13power_functorIS6_EEEEEvT_T0_DpT1_,"ax",@progbits
	.align	128
.text._ZN2at6native61_GLOBAL__N__44eb8e94_28_ForeachBinaryOpScalarList_cu_dda10a6925multi_tensor_apply_kernelINS1_28TensorListScalarListMetadataIN3c107complexIdEELi2EEENS1_25BinaryOpScalarListFunctorIS6_Li2ELi1ELi1EEEJNS1_13power_functorIS6_EEEEEvT_T0_DpT1_:
        .type           _ZN2at6native61_GLOBAL__N__44eb8e94_28_ForeachBinaryOpScalarList_cu_dda10a6925multi_tensor_apply_kernelINS1_28TensorListScalarListMetadataIN3c107complexIdEELi2EEENS1_25BinaryOpScalarListFunctorIS6_Li2ELi1ELi1EEEJNS1_13power_functorIS6_EEEEEvT_T0_DpT1_,@function
        .size           _ZN2at6native61_GLOBAL__N__44eb8e94_28_ForeachBinaryOpScalarList_cu_dda10a6925multi_tensor_apply_kernelINS1_28TensorListScalarListMetadataIN3c107complexIdEELi2EEENS1_25BinaryOpScalarListFunctorIS6_Li2ELi1ELi1EEEJNS1_13power_functorIS6_EEEEEvT_T0_DpT1_,(.L_x_3990 - _ZN2at6native61_GLOBAL__N__44eb8e94_28_ForeachBinaryOpScalarList_cu_dda10a6925multi_tensor_apply_kernelINS1_28TensorListScalarListMetadataIN3c107complexIdEELi2EEENS1_25BinaryOpScalarListFunctorIS6_Li2ELi1ELi1EEEJNS1_13power_functorIS6_EEEEEvT_T0_DpT1_)
        .other          _ZN2at6native61_GLOBAL__N__44eb8e94_28_ForeachBinaryOpScalarList_cu_dda10a6925multi_tensor_apply_kernelINS1_28TensorListScalarListMetadataIN3c107complexIdEELi2EEENS1_25BinaryOpScalarListFunctorIS6_Li2ELi1ELi1EEEJNS1_13power_functorIS6_EEEEEvT_T0_DpT1_,@"STO_CUDA_ENTRY STV_DEFAULT"
_ZN2at6native61_GLOBAL__N__44eb8e94_28_ForeachBinaryOpScalarList_cu_dda10a6925multi_tensor_apply_kernelINS1_28TensorListScalarListMetadataIN3c107complexIdEELi2EEENS1_25BinaryOpScalarListFunctorIS6_Li2ELi1ELi1EEEJNS1_13power_functorIS6_EEEEEvT_T0_DpT1_:
[----:B------:R-:W0:Y:S08]  /*0000*/  LDC R1, c[0x0][0x28] ;  /* 0x00000a00ff017b82 */ /* 0x000e300000000800 */
[----:B------:R-:W1:Y:S01]  /*0010*/  S2UR UR12, SR_CTAID.X ;  /* 0x00000000000c79c3 */ /* 0x000e620000002500 */
[----:B------:R-:W-:Y:S01]  /*0020*/  UMOV UR4, 0xaa0 ;  /* 0x00000aa000047882 */ /* 0x000fe20000000000 */
[----:B------:R-:W-:Y:S01]  /*0030*/  ULDC.64 UR18, c[0x0][0x208] ;  /* 0x0000820000127ab9 */ /* 0x000fe20000000a00 */
[----:B0-----:R-:W-:Y:S01]  /*0040*/  VIADD R1, R1, 0xffffffd8 ;  /* 0xffffffd801017836 */ /* 0x001fe20000000000 */
[----:B-1----:R-:W-:-:S03]  /*0050*/  ULEA UR4, UR12, UR4, 0x2 ;  /* 0x000000040c047291 */ /* 0x002fc6000f8e103f */
        /* <DEDUP_REMOVED lines=13> */
[----:B------:R-:W-:Y:S01]  /*0130*/  UMOV UR4, 0x5a0 ;  /* 0x000005a000047882 */ /* 0x000fe20000000000 */
[----:B------:R-:W-:Y:S02]  /*0140*/  ULOP3.LUT UP0, URZ, URZ, URZ, URZ, 0xfc, UP0 ;  /* 0x0000003f3f3f7292 */ /* 0x000fe4000800fc3f */
[----:B------:R-:W-:-:S04]  /*0150*/  ULEA UR12, UR12, UR4, 0x4 ;  /* 0x000000040c0c7291 */ /* 0x000fc8000f8e203f */
[----:B------:R-:W-:-:S08]  /*0160*/  PLOP3.LUT P0, PT, PT, PT, UP0, 0x80, 0x0 ;  /* 0x000000000000781c */ /* 0x000fd00003f0f008 */
[----:B------:R-:W-:Y:S01]  /*0170*/  ULDC.64 UR20, c[0x0][UR12+0x210] ;  /* 0x000084000c147abb */ /* 0x000fe20008000a00 */
[----:B------:R-:W-:-:S04]  /*0180*/  ULDC.64 UR12, c[0x0][UR12+0x218] ;  /* 0x000086000c0c7abb */ /* 0x000fc80008000a00 */
        /* <DEDUP_REMOVED lines=9> */
.L_x_1156:
[----:B0-----:R-:W-:Y:S01]  /*0220*/  IADD3 R6, P0, R0, UR4, RZ ;  /* 0x0000000400067c10 */ /* 0x001fe2000ff1e0ff */
[----:B------:R-:W-:Y:S01]  /*0230*/  IMAD.U32 R5, RZ, RZ, UR17 ;  /* 0x00000011ff057e24 */ /* 0x000fe2000f8e00ff */
[----:B-1----:R-:W-:Y:S01]  /*0240*/  CS2R R10, SRZ ;  /* 0x00000000000a7805 */ /* 0x002fe2000001ff00 */
[----:B------:R-:W-:Y:S01]  /*0250*/  IMAD.U32 R3, RZ, RZ, UR17 ;  /* 0x00000011ff037e24 */ /* 0x000fe2000f8e00ff */
[C---:B------:R-:W-:Y:S01]  /*0260*/  ISETP.GE.U32.AND P2, PT, R6.reuse, 0x10000, PT ;  /* 0x000100000600780c */ /* 0x040fe20003f46070 */
[----:B------:R-:W-:Y:S01]  /*0270*/  IMAD.X R7, RZ, RZ, UR5, P0 ;  /* 0x00000005ff077e24 */ /* 0x000fe200080e06ff */
[C---:B------:R-:W-:Y:S01]  /*0280*/  ISETP.LT.U32.AND P0, PT, R6.reuse, UR16, PT ;  /* 0x0000001006007c0c */ /* 0x040fe2000bf01070 */
[----:B------:R-:W-:Y:S01]  /*0290*/  IMAD R5, R5, 0x3, RZ ;  /* 0x0000000305057824 */ /* 0x000fe200078e02ff */
[----:B------:R-:W-:Y:S02]  /*02a0*/  IADD3 R2, P5, R6, UR17, RZ ;  /* 0x0000001106027c10 */ /* 0x000fe4000ffbe0ff */
[----:B------:R-:W-:-:S02]  /*02b0*/  CS2R R8, SRZ ;  /* 0x0000000000087805 */ /* 0x000fc4000001ff00 */
[----:B------:R-:W-:Y:S02]  /*02c0*/  ISETP.GE.U32.AND.EX P2, PT, R7, RZ, PT, P2 ;  /* 0x000000ff0700720c */ /* 0x000fe40003f46120 */
[-C--:B------:R-:W-:Y:S02]  /*02d0*/  LEA R3, P6, R3, R6.reuse, 0x1 ;  /* 0x0000000603037211 */ /* 0x080fe400078c08ff */
[----:B------:R-:W-:Y:S02]  /*02e0*/  ISETP.LT.AND.EX P2, PT, R7, UR7, !P2, P0 ;  /* 0x0000000707007c0c */ /* 0x000fe4000d741300 */
[----:B------:R-:W-:Y:S01]  /*02f0*/  IADD3 R4, P0, R5, R6, RZ ;  /* 0x0000000605047210 */ /* 0x000fe20007f1e0ff */
[----:B------:R-:W-:Y:S01]  /*0300*/  IMAD.X R5, RZ, RZ, R7, P5 ;  /* 0x000000ffff057224 */ /* 0x000fe200028e0607 */
[C---:B------:R-:W-:Y:S02]  /*0310*/  ISETP.GE.U32.AND P4, PT, R2.reuse, 0x10000, PT ;  /* 0x000100000200780c */ /* 0x040fe40003f86070 */
[----:B------:R-:W-:-:S02]  /*0320*/  ISETP.LT.U32.AND P3, PT, R2, UR16, PT ;  /* 0x0000001002007c0c */ /* 0x000fc4000bf61070 */
[----:B------:R-:W-:Y:S02]  /*0330*/  ISETP.GE.U32.AND.EX P4, PT, R5, RZ, PT, P4 ;  /* 0x000000ff0500720c */ /* 0x000fe40003f86140 */
[----:B------:R-:W-:Y:S02]  /*0340*/  ISETP.LT.U32.AND P5, PT, R3, UR16, PT ;  /* 0x0000001003007c0c */ /* 0x000fe4000bfa1070 */
[----:B------:R-:W-:Y:S02]  /*0350*/  ISETP.LT.AND.EX P3, PT, R5, UR7, !P4, P3 ;  /* 0x0000000705007c0c */ /* 0x000fe4000e761330 */
[----:B------:R-:W-:Y:S02]  /*0360*/  @P2 LEA R12, P1, R6, UR8, 0x4 ;  /* 0x00000008060c2c11 */ /* 0x000fe4000f8220ff */
[----:B------:R-:W-:Y:S02]  /*0370*/  ISETP.LT.U32.AND P4, PT, R4, UR16, PT ;  /* 0x0000001004007c0c */ /* 0x000fe4000bf81070 */
[--C-:B------:R-:W-:Y:S01]  /*0380*/  @P2 LEA.HI.X R13, R6, UR9, R7.reuse, 0x4, P1 ;  /* 0x00000009060d2c11 */ /* 0x100fe200088f2407 */
[--C-:B------:R-:W-:Y:S01]  /*0390*/  IMAD.X R6, RZ, RZ, R7.reuse, P6 ;  /* 0x000000ffff067224 */ /* 0x100fe200030e0607 */
[----:B------:R-:W-:Y:S01]  /*03a0*/  ISETP.GE.U32.AND P1, PT, R3, 0x10000, PT ;  /* 0x000100000300780c */ /* 0x000fe20003f26070 */
[----:B------:R-:W-:Y:S01]  /*03b0*/  IMAD.X R7, RZ, RZ, R7, P0 ;  /* 0x000000ffff077224 */ /* 0x000fe200000e0607 */
[----:B------:R-:W-:Y:S01]  /*03c0*/  ISETP.GE.U32.AND P0, PT, R4, 0x10000, PT ;  /* 0x000100000400780c */ /* 0x000fe20003f06070 */
[----:B------:R0:W2:Y:S01]  /*03d0*/  @P2 LDG.E.128 R8, desc[UR18][R12.64] ;  /* 0x000000120c082981 */ /* 0x0000a2000c1e1d00 */
[----:B------:R-:W-:-:S02]  /*03e0*/  ISETP.GE.U32.AND.EX P1, PT, R6, RZ, PT, P1 ;  /* 0x000000ff0600720c */ /* 0x000fc40003f26110 */
[C---:B------:R-:W-:Y:S02]  /*03f0*/  ISETP.GE.U32.AND.EX P0, PT, R7.reuse, RZ, PT, P0 ;  /* 0x000000ff0700720c */ /* 0x040fe40003f06100 */
[----:B------:R-:W-:Y:S02]  /*0400*/  ISETP.LT.AND.EX P5, PT, R6, UR7, !P1, P5 ;  /* 0x0000000706007c0c */ /* 0x000fe4000cfa1350 */
[----:B------:R-:W-:Y:S02]  /*0410*/  ISETP.LT.AND.EX P4, PT, R7, UR7, !P0, P4 ;  /* 0x0000000707007c0c */ /* 0x000fe4000c781340 */
[----:B------:R-:W-:Y:S02]  /*0420*/  @P3 LEA R26, P0, R2, UR8, 0x4 ;  /* 0x00000008021a3c11 */ /* 0x000fe4000f8020ff */
[----:B------:R-:W-:Y:S02]  /*0430*/  CS2R R22, SRZ ;  /* 0x0000000000167805 */ /* 0x000fe4000001ff00 */
[----:B------:R-:W-:-:S02]  /*0440*/  CS2R R20, SRZ ;  /* 0x0000000000147805 */ /* 0x000fc4000001ff00 */
[----:B------:R-:W-:Y:S02]  /*0450*/  CS2R R18, SRZ ;  /* 0x0000000000127805 */ /* 0x000fe4000001ff00 */
[----:B------:R-:W-:Y:S02]  /*0460*/  @P3 LEA.HI.X R27, R2, UR9, R5, 0x4, P0 ;  /* 0x00000009021b3c11 */ /* 0x000fe400080f2405 */
[----:B------:R-:W-:Y:S02]  /*0470*/  CS2R R16, SRZ ;  /* 0x0000000000107805 */ /* 0x000fe4000001ff00 */
[----:B------:R-:W-:Y:S01]  /*0480*/  CS2R R14, SRZ ;  /* 0x00000000000e7805 */ /* 0x000fe2000001ff00 */
[----:B------:R-:W-:Y:S01]  /*0490*/  BSSY B1, `(.L_x_760) ;  /* 0x000077c000017945 */ /* 0x000fe20003800000 */
[----:B------:R-:W-:Y:S02]  /*04a0*/  P2R R36, PR, RZ, 0x8 ;  /* 0x00000008ff247803 */ /* 0x000fe40000000000 */
[----:B0-----:R-:W-:-:S02]  /*04b0*/  CS2R R12, SRZ ;  /* 0x00000000000c7805 */ /* 0x001fc4000001ff00 */
[C---:B------:R-:W-:Y:S01]  /*04c0*/  @P5 LEA R28, P1, R3.reuse, UR8, 0x4 ;  /* 0x00000008031c5c11 */ /* 0x040fe2000f8220ff */
[----:B------:R0:W5:Y:S01]  /*04d0*/  @P3 LDG.E.128 R20, desc[UR18][R26.64] ;  /* 0x000000121a143981 */ /* 0x000162000c1e1d00 */
[C---:B------:R-:W-:Y:S02]  /*04e0*/  @P4 LEA R30, P0, R4.reuse, UR8, 0x4 ;  /* 0x00000008041e4c11 */ /* 0x040fe4000f8020ff */
[----:B------:R-:W-:Y:S02]  /*04f0*/  @P5 LEA.HI.X R29, R3, UR9, R6, 0x4, P1 ;  /* 0x00000009031d5c11 */ /* 0x000fe400088f2406 */
[----:B------:R-:W-:-:S03]  /*0500*/  @P4 LEA.HI.X R31, R4, UR9, R7, 0x4, P0 ;  /* 0x00000009041f4c11 */ /* 0x000fc600080f2407 */
[----:B------:R0:W5:Y:S04]  /*0510*/  @P5 LDG.E.128 R16, desc[UR18][R28.64] ;  /* 0x000000121c105981 */ /* 0x000168000c1e1d00 */
[----:B------:R0:W5:Y:S01]  /*0520*/  @P4 LDG.E.128 R12, desc[UR18][R30.64] ;  /* 0x000000121e0c4981 */ /* 0x000162000c1e1d00 */
[----:B--2---:R-:W-:Y:S02]  /*0530*/  DSETP.NAN.AND P0, PT, R8, R10, PT ;  /* 0x0000000a0800722a */ /* 0x004fe40003f08000 */
[----:B------:R-:W-:-:S12]  /*0540*/  DADD R24, -RZ, |R8| ;  /* 0x00000000ff187229 */ /* 0x000fd80000000508 */
[----:B0-----:R-:W-:Y:S05]  /*0550*/  @P0 BRA `(.L_x_761) ;  /* 0x0000006800800947 */ /* 0x001fea0003800000 */
[--C-:B------:R-:W-:Y:S01]  /*0560*/  DADD R38, -RZ, |R10|.reuse ;  /* 0x00000000ff267229 */ /* 0x100fe2000000050a */
[----:B------:R-:W-:Y:S01]  /*0570*/  UMOV UR14, 0x85ebc8a0 ;  /* 0x85ebc8a0000e7882 */ /* 0x000fe20000000000 */
[----:B------:R-:W-:Y:S01]  /*0580*/  DSETP.GEU.AND P1, PT, |R8|, |R10|, PT ;  /* 0x4000000a0800722a */ /* 0x000fe20003f2e200 */
[----:B------:R-:W-:-:S07]  /*0590*/  UMOV UR15, 0x7fd1ccf3 ;  /* 0x7fd1ccf3000f7882 */ /* 0x000fce0000000000 */
[----:B------:R-:W-:Y:S02]  /*05a0*/  FSEL R46, R24, R38, !P1 ;  /* 0x00000026182e7208 */ /* 0x000fe40004800000 */
[----:B------:R-:W-:Y:S02]  /*05b0*/  FSEL R47, R25, R39, !P1 ;  /* 0x00000027192f7208 */ /* 0x000fe40004800000 */
[----:B------:R-:W-:Y:S02]  /*05c0*/  FSEL R48, R38, R24, !P1 ;  /* 0x0000001826307208 */ /* 0x000fe40004800000 */
[----:B------:R-:W-:Y:S02]  /*05d0*/  FSEL R49, R39, R25, !P1 ;  /* 0x0000001927317208 */ /* 0x000fe40004800000 */
[----:B------:R-:W-:-:S14]  /*05e0*/  DSETP.GT.AND P0, PT, R46, UR14, PT ;  /* 0x0000000e2e007e2a */ /* 0x000fdc000bf04000 */
[----:B------:R-:W-:Y:S05]  /*05f0*/  @P0 BRA `(.L_x_762) ;  /* 0x0000005400d00947 */ /* 0x000fea0003800000 */
[----:B------:R-:W-:-:S14]  /*0600*/  DSETP.NEU.AND P0, PT, R48, 1, PT ;  /* 0x3ff000003000742a */ /* 0x000fdc0003f0d000 */
[----:B------:R-:W-:Y:S05]  /*0610*/  @!P0 BRA `(.L_x_763) ;  /* 0x0000004000ec8947 */ /* 0x000fea0003800000 */
[----:B------:R-:W-:Y:S01]  /*0620*/  UMOV UR14, 0x4ad4b81f ;  /* 0x4ad4b81f000e7882 */ /* 0x000fe20000000000 */
[----:B------:R-:W-:Y:S02]  /*0630*/  UMOV UR15, 0x358dee7a ;  /* 0x358dee7a000f7882 */ /* 0x000fe40000000000 */
[----:B------:R-:W-:-:S06]  /*0640*/  DSETP.GEU.AND P0, PT, R46, UR14, PT ;  /* 0x0000000e2e007e2a */ /* 0x000fcc000bf0e000 */
[----:B------:R-:W-:Y:S01]  /*0650*/  DSETP.LT.OR P0, PT, R48, UR14, !P0 ;  /* 0x0000000e30007e2a */ /* 0x000fe2000c701400 */
[----:B------:R-:W-:Y:S01]  /*0660*/  UMOV UR14, 0xc57e649a ;  /* 0xc57e649a000e7882 */ /* 0x000fe20000000000 */
[----:B------:R-:W-:-:S04]  /*0670*/  UMOV UR15, 0x4a511b0e ;  /* 0x4a511b0e000f7882 */ /* 0x000fc80000000000 */
[----:B------:R-:W-:-:S06]  /*0680*/  DSETP.GT.OR P0, PT, R48, UR14, P0 ;  /* 0x0000000e30007e2a */ /* 0x000fcc0008704400 */
[----:B------:R-:W-:-:S14]  /*0690*/  DSETP.GT.OR P0, PT, R46, UR14, P0 ;  /* 0x0000000e2e007e2a */ /* 0x000fdc0008704400 */
[----:B------:R-:W-:Y:S05]  /*06a0*/  @P0 BRA `(.L_x_764) ;  /* 0x0000003400140947 */ /* 0x000fea0003800000 */
[----:B------:R-:W-:-:S14]  /*06b0*/  DSETP.GE.AND P0, PT, R48, 1, PT ;  /* 0x3ff000003000742a */ /* 0x000fdc0003f06000 */
[----:B------:R-:W-:Y:S05]  /*06c0*/  @!P0 BRA `(.L_x_765) ;  /* 0x0000001000048947 */ /* 0x000fea0003800000 */
[C---:B------:R-:W-:Y:S01]  /*06d0*/  DADD R24, R48.reuse, -1 ;  /* 0xbff0000030187429 */ /* 0x040fe20000000000 */
[----:B------:R-:W-:Y:S01]  /*06e0*/  BSSY B2, `(.L_x_766) ;  /* 0x000008c000027945 */ /* 0x000fe20003800000 */
[----:B------:R-:W-:-:S08]  /*06f0*/  DADD R26, R48, 1 ;  /* 0x3ff00000301a7429 */ /* 0x000fd00000000000 */
[----:B------:R-:W-:-:S08]  /*0700*/  DMUL R24, R24, R26 ;  /* 0x0000001a18187228 */ /* 0x000fd00000000000 */
[----:B------:R-:W-:-:S10]  /*0710*/  DFMA R42, R46, R46, R24 ;  /* 0x0000002e2e2a722b */ /* 0x000fd40000000018 */
[C---:B------:R-:W-:Y:S02]  /*0720*/  FSETP.GEU.FTZ.AND P3, PT, R43.reuse, 1.7916666269302368164, PT ;  /* 0x3fe555552b00780b */ /* 0x040fe40003f7e000 */
[----:B------:R-:W-:-:S13]  /*0730*/  FSETP.GT.FTZ.AND P0, PT, R43, -1.6999999284744262695, PT ;  /* 0xbfd999992b00780b */ /* 0x000fda0003f14000 */
[----:B------:R-:W-:Y:S05]  /*0740*/  @P0 BRA !P3, `(.L_x_767) ;  /* 0x0000000400480947 */ /* 0x000fea0005800000 */
[----:B------:R-:W-:-:S10]  /*0750*/  DADD R26, R42, 1 ;  /* 0x3ff000002a1a7429 */ /* 0x000fd40000000000 */
[----:B------:R-:W-:Y:S01]  /*0760*/  ISETP.GT.AND P0, PT, R27, 0xfffff, PT ;  /* 0x000fffff1b00780c */ /* 0x000fe20003f04270 */
[----:B------:R-:W-:Y:S02]  /*0770*/  IMAD.MOV.U32 R24, RZ, RZ, R26 ;  /* 0x000000ffff187224 */ /* 0x000fe400078e001a */
[----:B------:R-:W-:-:S10]  /*0780*/  IMAD.MOV.U32 R25, RZ, RZ, R27 ;  /* 0x000000ffff197224 */ /* 0x000fd400078e001b */
[----:B------:R-:W-:-:S10]  /*0790*/  @!P0 DMUL R24, R24, 1.80143985094819840000e+16 ;  /* 0x4350000018188828 */ /* 0x000fd40000000000 */
[----:B------:R-:W-:-:S04]  /*07a0*/  @!P0 IMAD.MOV.U32 R27, RZ, RZ, R25 ;  /* 0x000000ffff1b8224 */ /* 0x000fc800078e0019 */
[----:B------:R-:W-:-:S05]  /*07b0*/  VIADD R28, R27, 0xffffffff ;  /* 0xffffffff1b1c7836 */ /* 0x000fca0000000000 */
[----:B------:R-:W-:-:S13]  /*07c0*/  ISETP.GE.U32.AND P3, PT, R28, 0x7fefffff, PT ;  /* 0x7fefffff1c00780c */ /* 0x000fda0003f66070 */
[----:B------:R-:W-:Y:S01]  /*07d0*/  @P3 IMAD.MOV.U32 R28, RZ, RZ, 0x0 ;  /* 0x00000000ff1c3424 */ /* 0x000fe200078e00ff */
[----:B------:R-:W-:Y:S01]  /*07e0*/  @P3 FSETP.NEU.FTZ.AND P6, PT, R25, RZ, PT ;  /* 0x000000ff1900320b */ /* 0x000fe20003fdd000 */
[----:B------:R-:W-:-:S06]  /*07f0*/  @P3 IMAD.MOV.U32 R29, RZ, RZ, 0x7ff00000 ;  /* 0x7ff00000ff1d3424 */ /* 0x000fcc00078e00ff */
[----:B------:R-:W-:-:S10]  /*0800*/  @P3 DFMA R28, R24, R28, +INF ;  /* 0x7ff00000181c342b */ /* 0x000fd4000000001c */
[----:B------:R-:W-:Y:S01]  /*0810*/  @P3 FSEL R42, R28, RZ, P6 ;  /* 0x000000ff1c2a3208 */ /* 0x000fe20003000000 */
[----:B------:R-:W-:Y:S01]  /*0820*/  IMAD.MOV.U32 R28, RZ, RZ, R26 ;  /* 0x000000ffff1c7224 */ /* 0x000fe200078e001a */
[----:B------:R-:W-:Y:S01]  /*0830*/  @P3 FSEL R43, R29, -QNAN , P6 ;  /* 0xfff000001d2b3808 */ /* 0x000fe20003000000 */
[----:B------:R-:W-:Y:S02]  /*0840*/  IMAD.MOV.U32 R26, RZ, RZ, -0x3ff ;  /* 0xfffffc01ff1a7424 */ /* 0x000fe400078e00ff */
[----:B------:R-:W-:Y:S02]  /*0850*/  @!P0 IMAD.MOV.U32 R28, RZ, RZ, R24 ;  /* 0x000000ffff1c8224 */ /* 0x000fe400078e0018 */
[----:B------:R-:W-:Y:S01]  /*0860*/  @!P0 IMAD.MOV.U32 R26, RZ, RZ, -0x435 ;  /* 0xfffffbcbff1a8424 */ /* 0x000fe200078e00ff */
[----:B------:R-:W-:Y:S06]  /*0870*/  @P3 BRA `(.L_x_768) ;  /* 0x0000000400c83947 */ /* 0x000fec0003800000 */
[----:B------:R-:W-:Y:S01]  /*0880*/  LOP3.LUT R24, R27, 0x800fffff, RZ, 0xc0, !PT ;  /* 0x800fffff1b187812 */ /* 0x000fe200078ec0ff */
[----:B------:R-:W-:Y:S01]  /*0890*/  IMAD.MOV.U32 R38, RZ, RZ, -0x748574fc ;  /* 0x8b7a8b04ff267424 */ /* 0x000fe200078e00ff */
[----:B------:R-:W-:Y:S01]  /*08a0*/  UMOV UR14, 0x3ae80f1e ;  /* 0x3ae80f1e000e7882 */ /* 0x000fe20000000000 */
[----:B------:R-:W-:Y:S01]  /*08b0*/  IMAD.MOV.U32 R39, RZ, RZ, 0x3ed0ee25 ;  /* 0x3ed0ee25ff277424 */ /* 0x000fe200078e00ff */
[----:B------:R-:W-:Y:S01]  /*08c0*/  LOP3.LUT R25, R24, 0x3ff00000, RZ, 0xfc, !PT ;  /* 0x3ff0000018197812 */ /* 0x000fe200078efcff */
[----:B------:R-:W-:Y:S01]  /*08d0*/  IMAD.MOV.U32 R24, RZ, RZ, R28 ;  /* 0x000000ffff187224 */ /* 0x000fe200078e001c */
[----:B------:R-:W-:Y:S01]  /*08e0*/  UMOV UR15, 0x3eb1380b ;  /* 0x3eb1380b000f7882 */ /* 0x000fe20000000000 */
[----:B------:R-:W-:Y:S01]  /*08f0*/  IMAD.MOV.U32 R28, RZ, RZ, RZ ;  /* 0x000000ffff1c7224 */ /* 0x000fe200078e00ff */
[----:B------:R-:W-:Y:S01]  /*0900*/  ISETP.GE.AND P0, PT, R25, 0x3ff6a09f, PT ;  /* 0x3ff6a09f1900780c */ /* 0x000fe20003f06270 */
[----:B------:R-:W-:Y:S01]  /*0910*/  IMAD.MOV.U32 R41, RZ, RZ, 0x43300000 ;  /* 0x43300000ff297424 */ /* 0x000fe200078e00ff */
[----:B------:R-:W-:Y:S01]  /*0920*/  LEA.HI R40, R27, R26, RZ, 0xc ;  /* 0x0000001a1b287211 */ /* 0x000fe200078f60ff */
[----:B------:R-:W-:Y:S01]  /*0930*/  UMOV UR22, 0x80000000 ;  /* 0x8000000000167882 */ /* 0x000fe20000000000 */
[----:B------:R-:W-:-:S09]  /*0940*/  UMOV UR23, 0x43300000 ;  /* 0x4330000000177882 */ /* 0x000fd20000000000 */
[----:B------:R-:W-:Y:S02]  /*0950*/  @P0 VIADD R29, R25, 0xfff00000 ;  /* 0xfff00000191d0836 */ /* 0x000fe40000000000 */
[----:B------:R-:W-:Y:S02]  /*0960*/  @P0 VIADD R40, R40, 0x1 ;  /* 0x0000000128280836 */ /* 0x000fe40000000000 */
[----:B------:R-:W-:-:S03]  /*0970*/  @P0 IMAD.MOV.U32 R25, RZ, RZ, R29 ;  /* 0x000000ffff190224 */ /* 0x000fc600078e001d */
[----:B------:R-:W-:-:S03]  /*0980*/  LOP3.LUT R40, R40, 0x80000000, RZ, 0x3c, !PT ;  /* 0x8000000028287812 */ /* 0x000fc600078e3cff */
[C---:B------:R-:W-:Y:S02]  /*0990*/  DADD R34, R24.reuse, 1 ;  /* 0x3ff0000018227429 */ /* 0x040fe40000000000 */
[----:B------:R-:W-:-:S04]  /*09a0*/  DADD R24, R24, -1 ;  /* 0xbff0000018187429 */ /* 0x000fc80000000000 */
[----:B------:R-:W0:Y:S02]  /*09b0*/  MUFU.RCP64H R29, R35 ;  /* 0x00000023001d7308 */ /* 0x000e240000001800 */
[----:B0-----:R-:W-:-:S08]  /*09c0*/  DFMA R30, -R34, R28, 1 ;  /* 0x3ff00000221e742b */ /* 0x001fd0000000011c */
[----:B------:R-:W-:-:S08]  /*09d0*/  DFMA R30, R30, R30, R30 ;  /* 0x0000001e1e1e722b */ /* 0x000fd0000000001e */
[----:B------:R-:W-:-:S08]  /*09e0*/  DFMA R28, R28, R30, R28 ;  /* 0x0000001e1c1c722b */ /* 0x000fd0000000001c */
[----:B------:R-:W-:-:S08]  /*09f0*/  DMUL R30, R28, R24 ;  /* 0x000000181c1e7228 */ /* 0x000fd00000000000 */
[----:B------:R-:W-:-:S08]  /*0a00*/  DFMA R30, R28, R24, R30 ;  /* 0x000000181c1e722b */ /* 0x000fd0000000001e */
[----:B------:R-:W-:Y:S02]  /*0a10*/  DMUL R32, R30, R30 ;  /* 0x0000001e1e207228 */ /* 0x000fe40000000000 */
[----:B------:R-:W-:-:S06]  /*0a20*/  DADD R26, R24, -R30 ;  /* 0x00000000181a7229 */ /* 0x000fcc000000081e */
[----:B------:R-:W-:Y:S01]  /*0a30*/  DFMA R34, R32, UR14, R38 ;  /* 0x0000000e20227c2b */ /* 0x000fe20008000026 */
[----:B------:R-:W-:Y:S01]  /*0a40*/  UMOV UR14, 0x9f02676f ;  /* 0x9f02676f000e7882 */ /* 0x000fe20000000000 */
[----:B------:R-:W-:Y:S01]  /*0a50*/  UMOV UR15, 0x3ef3b266 ;  /* 0x3ef3b266000f7882 */ /* 0x000fe20000000000 */
[----:B------:R-:W-:Y:S02]  /*0a60*/  DADD R38, R26, R26 ;  /* 0x000000001a267229 */ /* 0x000fe4000000001a */
[----:B------:R-:W-:Y:S01]  /*0a70*/  DADD R26, R40, -UR22 ;  /* 0x80000016281a7e29 */ /* 0x000fe20008000000 */
[----:B------:R-:W-:Y:S01]  /*0a80*/  UMOV UR22, 0xfefa39ef ;  /* 0xfefa39ef00167882 */ /* 0x000fe20000000000 */
[----:B------:R-:W-:Y:S01]  /*0a90*/  UMOV UR23, 0x3fe62e42 ;  /* 0x3fe62e4200177882 */ /* 0x000fe20000000000 */
[----:B------:R-:W-:Y:S01]  /*0aa0*/  DFMA R34, R32, R34, UR14 ;  /* 0x0000000e20227e2b */ /* 0x000fe20008000022 */
[----:B------:R-:W-:Y:S01]  /*0ab0*/  UMOV UR14, 0xa9ab0956 ;  /* 0xa9ab0956000e7882 */ /* 0x000fe20000000000 */
[----:B------:R-:W-:Y:S01]  /*0ac0*/  UMOV UR15, 0x3f1745cb ;  /* 0x3f1745cb000f7882 */ /* 0x000fe20000000000 */
[----:B------:R-:W-:-:S02]  /*0ad0*/  DFMA R38, R24, -R30, R38 ;  /* 0x8000001e1826722b */ /* 0x000fc40000000026 */
[----:B------:R-:W-:-:S03]  /*0ae0*/  DFMA R42, R26, UR22, R30 ;  /* 0x000000161a2a7c2b */ /* 0x000fc6000800001e */
[----:B------:R-:W-:Y:S01]  /*0af0*/  DFMA R34, R32, R34, UR14 ;  /* 0x0000000e20227e2b */ /* 0x000fe20008000022 */
[----:B------:R-:W-:Y:S01]  /*0b00*/  UMOV UR14, 0x2d1b5154 ;  /* 0x2d1b5154000e7882 */ /* 0x000fe20000000000 */
[----:B------:R-:W-:Y:S01]  /*0b10*/  UMOV UR15, 0x3f3c71c7 ;  /* 0x3f3c71c7000f7882 */ /* 0x000fe20000000000 */
[----:B------:R-:W-:Y:S02]  /*0b20*/  DMUL R38, R28, R38 ;  /* 0x000000261c267228 */ /* 0x000fe40000000000 */
[----:B------:R-:W-:-:S03]  /*0b30*/  DFMA R24, -R26, UR22, R42 ;  /* 0x000000161a187c2b */ /* 0x000fc6000800012a */
[----:B------:R-:W-:Y:S01]  /*0b40*/  DFMA R34, R32, R34, UR14 ;  /* 0x0000000e20227e2b */ /* 0x000fe20008000022 */
[----:B------:R-:W-:Y:S01]  /*0b50*/  UMOV UR14, 0x923be72d ;  /* 0x923be72d000e7882 */ /* 0x000fe20000000000 */
[----:B------:R-:W-:-:S03]  /*0b60*/  UMOV UR15, 0x3f624924 ;  /* 0x3f624924000f7882 */ /* 0x000fc60000000000 */
[----:B------:R-:W-:-:S03]  /*0b70*/  DADD R24, -R30, R24 ;  /* 0x000000001e187229 */ /* 0x000fc60000000118 */
[----:B------:R-:W-:Y:S01]  /*0b80*/  DFMA R34, R32, R34, UR14 ;  /* 0x0000000e20227e2b */ /* 0x000fe20008000022 */
[----:B------:R-:W-:Y:S01]  /*0b90*/  UMOV UR14, 0x9999a3c4 ;  /* 0x9999a3c4000e7882 */ /* 0x000fe20000000000 */
[----:B------:R-:W-:-:S06]  /*0ba0*/  UMOV UR15, 0x3f899999 ;  /* 0x3f899999000f7882 */ /* 0x000fcc0000000000 */
[----:B------:R-:W-:Y:S01]  /*0bb0*/  DFMA R34, R32, R34, UR14 ;  /* 0x0000000e20227e2b */ /* 0x000fe20008000022 */
[----:B------:R-:W-:Y:S01]  /*0bc0*/  UMOV UR14, 0x55555554 ;  /* 0x55555554000e7882 */ /* 0x000fe20000000000 */
[----:B------:R-:W-:-:S06]  /*0bd0*/  UMOV UR15, 0x3fb55555 ;  /* 0x3fb55555000f7882 */ /* 0x000fcc0000000000 */
[----:B------:R-:W-:Y:S01]  /*0be0*/  DFMA R34, R32, R34, UR14 ;  /* 0x0000000e20227e2b */ /* 0x000fe20008000022 */
[----:B------:R-:W-:Y:S01]  /*0bf0*/  UMOV UR14, 0x3b39803f ;  /* 0x3b39803f000e7882 */ /* 0x000fe20000000000 */
[----:B------:R-:W-:-:S06]  /*0c00*/  UMOV UR15, 0x3c7abc9e ;  /* 0x3c7abc9e000f7882 */ /* 0x000fcc0000000000 */
[----:B------:R-:W-:-:S08]  /*0c10*/  DMUL R34, R32, R34 ;  /* 0x0000002220227228 */ /* 0x000fd00000000000 */
[----:B------:R-:W-:-:S08]  /*0c20*/  DFMA R34, R30, R34, R38 ;  /* 0x000000221e22722b */ /* 0x000fd00000000026 */
[----:B------:R-:W-:-:S08]  /*0c30*/  DADD R24, R34, -R24 ;  /* 0x0000000022187229 */ /* 0x000fd00000000818 */
[----:B------:R-:W-:-:S08]  /*0c40*/  DFMA R24, R26, UR14, R24 ;  /* 0x0000000e1a187c2b */ /* 0x000fd00008000018 */
[----:B------:R-:W-:Y:S01]  /*0c50*/  DADD R42, R42, R24 ;  /* 0x000000002a2a7229 */ /* 0x000fe20000000018 */
[----:B------:R-:W-:Y:S10]  /*0c60*/  BRA `(.L_x_768) ;  /* 0x0000000000cc7947 */ /* 0x000ff40003800000 */
.L_x_767:
[----:B------:R-:W-:Y:S01]  /*0c70*/  DADD R26, R42, 2 ;  /* 0x400000002a1a7429 */ /* 0x000fe20000000000 */
[----:B------:R-:W-:Y:S01]  /*0c80*/  IMAD.MOV.U32 R24, RZ, RZ, 0x1 ;  /* 0x00000001ff187424 */ /* 0x000fe200078e00ff */
[----:B------:R-:W-:Y:S01]  /*0c90*/  FSETP.GEU.AND P3, PT, |R43|, 6.5827683646048100446e-37, PT ;  /* 0x036000002b00780b */ /* 0x000fe20003f6e200 */
[----:B------:R-:W-:Y:S03]  /*0ca0*/  BSSY B3, `(.L_x_769) ;  /* 0x0000012000037945 */ /* 0x000fe60003800000 */
[----:B------:R-:W0:Y:S02]  /*0cb0*/  MUFU.RCP64H R25, R27 ;  /* 0x0000001b00197308 */ /* 0x000e240000001800 */
[----:B0-----:R-:W-:-:S08]  /*0cc0*/  DFMA R28, -R26, R24, 1 ;  /* 0x3ff000001a1c742b */ /* 0x001fd00000000118 */
[----:B------:R-:W-:-:S08]  /*0cd0*/  DFMA R28, R28, R28, R28 ;  /* 0x0000001c1c1c722b */ /* 0x000fd0000000001c */
[----:B------:R-:W-:-:S08]  /*0ce0*/  DFMA R28, R24, R28, R24 ;  /* 0x0000001c181c722b */ /* 0x000fd00000000018 */
[----:B------:R-:W-:-:S08]  /*0cf0*/  DFMA R24, -R26, R28, 1 ;  /* 0x3ff000001a18742b */ /* 0x000fd0000000011c */
[----:B------:R-:W-:-:S08]  /*0d00*/  DFMA R24, R28, R24, R28 ;  /* 0x000000181c18722b */ /* 0x000fd0000000001c */
[----:B------:R-:W-:-:S08]  /*0d10*/  DMUL R28, R42, R24 ;  /* 0x000000182a1c7228 */ /* 0x000fd00000000000 */
[----:B------:R-:W-:-:S08]  /*0d20*/  DFMA R30, -R26, R28, R42 ;  /* 0x0000001c1a1e722b */ /* 0x000fd0000000012a */
[----:B------:R-:W-:-:S10]  /*0d30*/  DFMA R24, R24, R30, R28 ;  /* 0x0000001e1818722b */ /* 0x000fd4000000001c */
[----:B------:R-:W-:-:S05]  /*0d40*/  FFMA R28, RZ, R27, R25 ;  /* 0x0000001bff1c7223 */ /* 0x000fca0000000019 */
[----:B------:R-:W-:-:S13]  /*0d50*/  FSETP.GT.AND P0, PT, |R28|, 1.469367938527859385e-39, PT ;  /* 0x001000001c00780b */ /* 0x000fda0003f04200 */
[----:B------:R-:W-:Y:S05]  /*0d60*/  @P0 BRA P3, `(.L_x_770) ;  /* 0x0000000000140947 */ /* 0x000fea0001800000 */
[----:B------:R-:W-:Y:S01]  /*0d70*/  IMAD.MOV.U32 R30, RZ, RZ, R26 ;  /* 0x000000ffff1e7224 */ /* 0x000fe200078e001a */
[----:B------:R-:W-:Y:S01]  /*0d80*/  MOV R28, 0xdc0 ;  /* 0x00000dc0001c7802 */ /* 0x000fe20000000f00 */
[----:B------:R-:W-:Y:S02]  /*0d90*/  IMAD.MOV.U32 R24, RZ, RZ, R42 ;  /* 0x000000ffff187224 */ /* 0x000fe400078e002a */
[----:B------:R-:W-:-:S07]  /*0da0*/  IMAD.MOV.U32 R25, RZ, RZ, R43 ;  /* 0x000000ffff197224 */ /* 0x000fce00078e002b */
[----:B-----5:R-:W-:Y:S05]  /*0db0*/  CALL.REL.NOINC `($__internal_1_$__cuda_sm20_div_rn_f64_full) ;  /* 0x000004c400587944 */ /* 0x020fea0003c00000 */
.L_x_770:
[----:B------:R-:W-:Y:S05]  /*0dc0*/  BSYNC B3 ;  /* 0x0000000000037941 */ /* 0x000fea0003800000 */
.L_x_769:
[----:B------:R-:W-:Y:S01]  /*0dd0*/  DMUL R26, R42, R24 ;  /* 0x000000182a1a7228 */ /* 0x000fe20000000000 */
[----:B------:R-:W-:Y:S01]  /*0de0*/  IMAD.MOV.U32 R30, RZ, RZ, -0x314d23bc ;  /* 0xceb2dc44ff1e7424 */ /* 0x000fe200078e00ff */
[----:B------:R-:W-:Y:S01]  /*0df0*/  UMOV UR14, 0x2fbe14b5 ;  /* 0x2fbe14b5000e7882 */ /* 0x000fe20000000000 */
[----:B------:R-:W-:Y:S01]  /*0e00*/  IMAD.MOV.U32 R31, RZ, RZ, 0x3ed087ff ;  /* 0x3ed087ffff1f7424 */ /* 0x000fe200078e00ff */
[----:B------:R-:W-:-:S04]  /*0e10*/  UMOV UR15, 0x3eb372fb ;  /* 0x3eb372fb000f7882 */ /* 0x000fc80000000000 */
[----:B------:R-:W-:-:S08]  /*0e20*/  DADD R24, R42, -R26 ;  /* 0x000000002a187229 */ /* 0x000fd0000000081a */
[----:B------:R-:W-:-:S08]  /*0e30*/  DMUL R28, R24, R24 ;  /* 0x00000018181c7228 */ /* 0x000fd00000000000 */
[----:B------:R-:W-:Y:S01]  /*0e40*/  DFMA R30, R28, UR14, R30 ;  /* 0x0000000e1c1e7c2b */ /* 0x000fe2000800001e */
        /* <DEDUP_REMOVED lines=17> */
[----:B------:R-:W-:-:S08]  /*0f60*/  DFMA R30, R28, R30, UR14 ;  /* 0x0000000e1c1e7e2b */ /* 0x000fd0000800001e */
[----:B------:R-:W-:-:S08]  /*0f70*/  DMUL R30, R28, R30 ;  /* 0x0000001e1c1e7228 */ /* 0x000fd00000000000 */
[----:B------:R-:W-:-:S08]  /*0f80*/  DFMA R30, R24, R30, -R26 ;  /* 0x0000001e181e722b */ /* 0x000fd0000000081a */
[----:B------:R-:W-:-:S11]  /*0f90*/  DADD R42, R42, R30 ;  /* 0x000000002a2a7229 */ /* 0x000fd6000000001e */
.L_x_768:
[----:B------:R-:W-:Y:S05]  /*0fa0*/  BSYNC B2 ;  /* 0x0000000000027941 */ /* 0x000fea0003800000 */
.L_x_766:
[----:B------:R-:W0:Y:S01]  /*0fb0*/  MUFU.RCP64H R25, R49 ;  /* 0x0000003100197308 */ /* 0x000e220000001800 */
[----:B------:R-:W-:Y:S01]  /*0fc0*/  IMAD.MOV.U32 R24, RZ, RZ, 0x1 ;  /* 0x00000001ff187424 */ /* 0x000fe200078e00ff */
[----:B------:R-:W-:Y:S01]  /*0fd0*/  FSETP.GEU.AND P3, PT, |R47|, 6.5827683646048100446e-37, PT ;  /* 0x036000002f00780b */ /* 0x000fe20003f6e200 */
[----:B------:R-:W-:Y:S04]  /*0fe0*/  BSSY B2, `(.L_x_771) ;  /* 0x0000012000027945 */ /* 0x000fe80003800000 */
        /* <DEDUP_REMOVED lines=14> */
[----:B------:R-:W-:Y:S02]  /*10d0*/  IMAD.MOV.U32 R30, RZ, RZ, R48 ;  /* 0x000000ffff1e7224 */ /* 0x000fe400078e0030 */
[----:B------:R-:W-:-:S07]  /*10e0*/  IMAD.MOV.U32 R27, RZ, RZ, R49 ;  /* 0x000000ffff1b7224 */ /* 0x000fce00078e0031 */
[----:B-----5:R-:W-:Y:S05]  /*10f0*/  CALL.REL.NOINC `($__internal_1_$__cuda_sm20_div_rn_f64_full) ;  /* 0x000004c000887944 */ /* 0x020fea0003c00000 */
.L_x_772:
[----:B------:R-:W-:Y:S05]  /*1100*/  BSYNC B2 ;  /* 0x0000000000027941 */ /* 0x000fea0003800000 */
.L_x_771:
[----:B------:R-:W-:Y:S01]  /*1110*/  DSETP.NEU.AND P0, PT, R48, RZ, PT ;  /* 0x000000ff3000722a */ /* 0x000fe20003f0d000 */
[----:B------:R-:W-:-:S13]  /*1120*/  BSSY B0, `(.L_x_773) ;  /* 0x0000054000007945 */ /* 0x000fda0003800000 */
[----:B------:R-:W-:Y:S05]  /*1130*/  @!P0 BRA `(.L_x_774) ;  /* 0x00000004003c8947 */ /* 0x000fea0003800000 */
[----:B------:R-:W-:Y:S01]  /*1140*/  DMUL R26, R24, R24 ;  /* 0x00000018181a7228 */ /* 0x000fe20000000000 */
[----:B------:R-:W-:Y:S01]  /*1150*/  IMAD.MOV.U32 R28, RZ, RZ, -0x2449a4b7 ;  /* 0xdbb65b49ff1c7424 */ /* 0x000fe200078e00ff */
[----:B------:R-:W-:Y:S01]  /*1160*/  UMOV UR14, 0x2a25ff7e ;  /* 0x2a25ff7e000e7882 */ /* 0x000fe20000000000 */
[----:B------:R-:W-:Y:S01]  /*1170*/  IMAD.MOV.U32 R29, RZ, RZ, 0x3f2d3b63 ;  /* 0x3f2d3b63ff1d7424 */ /* 0x000fe200078e00ff */
[----:B------:R-:W-:Y:S01]  /*1180*/  UMOV UR15, 0x3ef53e1d ;  /* 0x3ef53e1d000f7882 */ /* 0x000fe20000000000 */
[----:B------:R-:W-:Y:S01]  /*1190*/  ISETP.GE.AND P3, PT, R9, RZ, PT ;  /* 0x000000ff0900720c */ /* 0x000fe20003f66270 */
[----:B------:R-:W-:-:S03]  /*11a0*/  DSETP.NEU.AND P0, PT, |R8|, |R10|, PT ;  /* 0x4000000a0800722a */ /* 0x000fc60003f0d200 */
[----:B------:R-:W-:Y:S01]  /*11b0*/  DFMA R28, R26, -UR14, R28 ;  /* 0x8000000e1a1c7c2b */ /* 0x000fe2000800001c */
[----:B------:R-:W-:Y:S01]  /*11c0*/  UMOV UR14, 0x8dde082e ;  /* 0x8dde082e000e7882 */ /* 0x000fe20000000000 */
[----:B------:R-:W-:-:S06]  /*11d0*/  UMOV UR15, 0x3f531278 ;  /* 0x3f531278000f7882 */ /* 0x000fcc0000000000 */
[----:B------:R-:W-:Y:S01]  /*11e0*/  DFMA R28, R26, R28, -UR14 ;  /* 0x8000000e1a1c7e2b */ /* 0x000fe2000800001c */
[----:B------:R-:W-:Y:S01]  /*11f0*/  UMOV UR14, 0xc8249315 ;  /* 0xc8249315000e7882 */ /* 0x000fe20000000000 */
[----:B------:R-:W-:-:S06]  /*1200*/  UMOV UR15, 0x3f6f9690 ;  /* 0x3f6f9690000f7882 */ /* 0x000fcc0000000000 */
[----:B------:R-:W-:Y:S01]  /*1210*/  DFMA R28, R26, R28, UR14 ;  /* 0x0000000e1a1c7e2b */ /* 0x000fe2000800001c */
        /* <DEDUP_REMOVED lines=47> */
[----:B------:R-:W-:-:S08]  /*1510*/  DMUL R28, R26, R28 ;  /* 0x0000001c1a1c7228 */ /* 0x000fd00000000000 */
[----:B------:R-:W-:-:S08]  /*1520*/  DFMA R28, R28, R24, R24 ;  /* 0x000000181c1c722b */ /* 0x000fd00000000018 */
[----:B------:R-:W-:Y:S02]  /*1530*/  DADD R24, -RZ, -R28 ;  /* 0x00000000ff187229 */ /* 0x000fe4000000091c */
[----:B------:R-:W-:Y:S01]  /*1540*/  DADD R26, -R28, UR14 ;  /* 0x0000000e1c1a7e29 */ /* 0x000fe20008000100 */
[----:B------:R-:W-:-:S07]  /*1550*/  UMOV UR15, 0x3ff921fb ;  /* 0x3ff921fb000f7882 */ /* 0x000fce0000000000 */
[----:B------:R-:W-:Y:S02]  /*1560*/  FSEL R24, R28, R24, !P3 ;  /* 0x000000181c187208 */ /* 0x000fe40005800000 */
[----:B------:R-:W-:Y:S02]  /*1570*/  FSEL R25, R29, R25, !P3 ;  /* 0x000000191d197208 */ /* 0x000fe40005800000 */
[----:B------:R-:W-:Y:S02]  /*1580*/  FSEL R31, R26, R28, !P3 ;  /* 0x0000001c1a1f7208 */ /* 0x000fe40005800000 */
[----:B------:R-:W-:Y:S02]  /*1590*/  FSEL R27, R27, R29, !P3 ;  /* 0x0000001d1b1b7208 */ /* 0x000fe40005800000 */
[----:B------:R-:W-:-:S10]  /*15a0*/  DADD R24, R24, UR14 ;  /* 0x0000000e18187e29 */ /* 0x000fd40008000000 */
[----:B------:R-:W-:Y:S02]  /*15b0*/  FSEL R24, R24, R31, !P1 ;  /* 0x0000001f18187208 */ /* 0x000fe40004800000 */
[----:B------:R-:W-:Y:S01]  /*15c0*/  FSEL R25, R25, R27, !P1 ;  /* 0x0000001b19197208 */ /* 0x000fe20004800000 */
[----:B------:R-:W-:Y:S06]  /*15d0*/  @P0 BRA `(.L_x_775) ;  /* 0x0000000000200947 */ /* 0x000fec0003800000 */
[----:B------:R-:W-:Y:S02]  /*15e0*/  IMAD.MOV.U32 R24, RZ, RZ, 0x7f3321d2 ;  /* 0x7f3321d2ff187424 */ /* 0x000fe400078e00ff */
[----:B------:R-:W-:-:S03]  /*15f0*/  IMAD.MOV.U32 R25, RZ, RZ, 0x4002d97c ;  /* 0x4002d97cff197424 */ /* 0x000fc600078e00ff */
[----:B------:R-:W-:Y:S02]  /*1600*/  FSEL R24, R24, 3.37028055040000000000e+12, !P3 ;  /* 0x54442d1818187808 */ /* 0x000fe40005800000 */
[----:B------:R-:W-:Y:S01]  /*1610*/  FSEL R25, R25, 1.8213495016098022461, !P3 ;  /* 0x3fe921fb19197808 */ /* 0x000fe20005800000 */
[----:B------:R-:W-:Y:S06]  /*1620*/  BRA `(.L_x_775) ;  /* 0x00000000000c7947 */ /* 0x000fec0003800000 */
.L_x_774:
[----:B------:R-:W-:-:S04]  /*1630*/  ISETP.GE.AND P0, PT, R9, RZ, PT ;  /* 0x000000ff0900720c */ /* 0x000fc80003f06270 */
[----:B------:R-:W-:Y:S02]  /*1640*/  FSEL R24, RZ, 3.37028055040000000000e+12, P0 ;  /* 0x54442d18ff187808 */ /* 0x000fe40000000000 */
[----:B------:R-:W-:-:S07]  /*1650*/  FSEL R25, RZ, 2.1426990032196044922, P0 ;  /* 0x400921fbff197808 */ /* 0x000fce0000000000 */
.L_x_775:
[----:B------:R-:W-:Y:S05]  /*1660*/  BSYNC B0 ;  /* 0x0000000000007941 */ /* 0x000fea0003800000 */
.L_x_773:
[----:B------:R-:W-:Y:S01]  /*1670*/  DADD R8, |R8|, |R10| ;  /* 0x0000000008087229 */ /* 0x000fe2000000060a */
[----:B------:R-:W-:Y:S01]  /*1680*/  LOP3.LUT R11, R25, 0x80000000, R11, 0xb8, !PT ;  /* 0x80000000190b7812 */ /* 0x000fe200078eb80b */
[----:B------:R-:W-:-:S06]  /*1690*/  DMUL R42, R42, 0.5 ;  /* 0x3fe000002a2a7828 */ /* 0x000fcc0000000000 */
[----:B------:R-:W-:-:S06]  /*16a0*/  DSETP.GTU.AND P0, PT, |R8|, +INF , PT ;  /* 0x7ff000000800742a */ /* 0x000fcc0003f0c200 */
[----:B------:R-:W-:Y:S02]  /*16b0*/  FSEL R8, R8, R24, P0 ;  /* 0x0000001808087208 */ /* 0x000fe40000000000 */
[----:B------:R-:W-:Y:S01]  /*16c0*/  FSEL R9, R9, R11, P0 ;  /* 0x0000000b09097208 */ /* 0x000fe20000000000 */
[----:B------:R-:W-:Y:S06]  /*16d0*/  BRA `(.L_x_776) ;  /* 0x00000064005c7947 */ /* 0x000fec0003800000 */
.L_x_765:
[----:B------:R-:W-:Y:S01]  /*16e0*/  DMUL R24, R46, R46 ;  /* 0x0000002e2e187228 */ /* 0x000fe20000000000 */
[----:B------:R-:W-:Y:S01]  /*16f0*/  UMOV UR14, 0x66666666 ;  /* 0x66666666000e7882 */ /* 0x000fe20000000000 */
[----:B------:R-:W-:-:S06]  /*1700*/  UMOV UR15, 0x3fe66666 ;  /* 0x3fe66666000f7882 */ /* 0x000fcc0000000000 */
[----:B------:R-:W-:-:S08]  /*1710*/  DFMA R26, R48, R48, R24 ;  /* 0x00000030301a722b */ /* 0x000fd00000000018 */
[----:B------:R-:W-:-:S14]  /*1720*/  DSETP.GTU.AND P0, PT, R26, UR14, PT ;  /* 0x0000000e1a007e2a */ /* 0x000fdc000bf0c000 */
[----:B------:R-:W-:Y:S05]  /*1730*/  @P0 BRA `(.L_x_777) ;  /* 0x0000000c00100947 */ /* 0x000fea0003800000 */
[----:B------:R-:W-:Y:S01]  /*1740*/  ISETP.GT.AND P0, PT, R27, 0xfffff, PT ;  /* 0x000fffff1b00780c */ /* 0x000fe20003f04270 */
[----:B------:R-:W-:Y:S01]  /*1750*/  IMAD.MOV.U32 R35, RZ, RZ, R27 ;  /* 0x000000ffff237224 */ /* 0x000fe200078e001b */
[----:B------:R-:W-:Y:S01]  /*1760*/  BSSY B0, `(.L_x_778) ;  /* 0x000005a000007945 */ /* 0x000fe20003800000 */
[----:B------:R-:W-:Y:S02]  /*1770*/  IMAD.MOV.U32 R32, RZ, RZ, R26 ;  /* 0x000000ffff207224 */ /* 0x000fe400078e001a */
[----:B------:R-:W-:-:S08]  /*1780*/  IMAD.MOV.U32 R34, RZ, RZ, -0x3ff ;  /* 0xfffffc01ff227424 */ /* 0x000fd000078e00ff */
[----:B------:R-:W-:Y:S01]  /*1790*/  @!P0 DMUL R26, R26, 1.80143985094819840000e+16 ;  /* 0x435000001a1a8828 */ /* 0x000fe20000000000 */
[----:B------:R-:W-:-:S09]  /*17a0*/  @!P0 IMAD.MOV.U32 R34, RZ, RZ, -0x435 ;  /* 0xfffffbcbff228424 */ /* 0x000fd200078e00ff */
[----:B------:R-:W-:Y:S02]  /*17b0*/  @!P0 IMAD.MOV.U32 R35, RZ, RZ, R27 ;  /* 0x000000ffff238224 */ /* 0x000fe400078e001b */
[----:B------:R-:W-:Y:S01]  /*17c0*/  @!P0 IMAD.MOV.U32 R32, RZ, RZ, R26 ;  /* 0x000000ffff208224 */ /* 0x000fe200078e001a */
[----:B------:R-:W-:Y:S01]  /*17d0*/  FSETP.GEU.AND P0, PT, |R47|, 6.5827683646048100446e-37, PT ;  /* 0x036000002f00780b */ /* 0x000fe20003f0e200 */
[----:B------:R-:W-:-:S05]  /*17e0*/  VIADD R24, R35, 0xffffffff ;  /* 0xffffffff23187836 */ /* 0x000fca0000000000 */
[----:B------:R-:W-:-:S13]  /*17f0*/  ISETP.GE.U32.AND P3, PT, R24, 0x7fefffff, PT ;  /* 0x7fefffff1800780c */ /* 0x000fda0003f66070 */
[----:B------:R-:W-:Y:S01]  /*1800*/  @P3 IMAD.MOV.U32 R24, RZ, RZ, 0x0 ;  /* 0x00000000ff183424 */ /* 0x000fe200078e00ff */
[----:B------:R-:W-:Y:S01]  /*1810*/  @P3 FSETP.NEU.FTZ.AND P6, PT, R27, RZ, PT ;  /* 0x000000ff1b00320b */ /* 0x000fe20003fdd000 */
[----:B------:R-:W-:-:S06]  /*1820*/  @P3 IMAD.MOV.U32 R25, RZ, RZ, 0x7ff00000 ;  /* 0x7ff00000ff193424 */ /* 0x000fcc00078e00ff */
[----:B------:R-:W-:-:S10]  /*1830*/  @P3 DFMA R24, R26, R24, +INF ;  /* 0x7ff000001a18342b */ /* 0x000fd40000000018 */
[----:B------:R-:W-:Y:S02]  /*1840*/  @P3 FSEL R43, R25, -QNAN , P6 ;  /* 0xfff00000192b3808 */ /* 0x000fe40003000000 */
[----:B------:R-:W0:Y:S01]  /*1850*/  MUFU.RCP64H R25, R49 ;  /* 0x0000003100197308 */ /* 0x000e220000001800 */
[----:B------:R-:W-:Y:S01]  /*1860*/  @P3 FSEL R42, R24, RZ, P6 ;  /* 0x000000ff182a3208 */ /* 0x000fe20003000000 */
[----:B------:R-:W-:-:S06]  /*1870*/  IMAD.MOV.U32 R24, RZ, RZ, 0x1 ;  /* 0x00000001ff187424 */ /* 0x000fcc00078e00ff */
        /* <DEDUP_REMOVED lines=8> */
[----:B------:R-:W-:Y:S01]  /*1900*/  FFMA R37, RZ, R49, R25 ;  /* 0x00000031ff257223 */ /* 0x000fe20000000019 */
[----:B------:R-:W-:Y:S06]  /*1910*/  @P3 BRA `(.L_x_779) ;  /* 0x0000000000f83947 */ /* 0x000fec0003800000 */
[----:B------:R-:W-:Y:S01]  /*1920*/  LOP3.LUT R26, R35, 0x800fffff, RZ, 0xc0, !PT ;  /* 0x800fffff231a7812 */ /* 0x000fe200078ec0ff */
[----:B------:R-:W-:Y:S01]  /*1930*/  IMAD.MOV.U32 R28, RZ, RZ, RZ ;  /* 0x000000ffff1c7224 */ /* 0x000fe200078e00ff */
[----:B------:R-:W-:Y:S01]  /*1940*/  UMOV UR14, 0x3ae80f1e ;  /* 0x3ae80f1e000e7882 */ /* 0x000fe20000000000 */
[----:B------:R-:W-:Y:S01]  /*1950*/  IMAD.MOV.U32 R40, RZ, RZ, -0x748574fc ;  /* 0x8b7a8b04ff287424 */ /* 0x000fe200078e00ff */
[----:B------:R-:W-:Y:S01]  /*1960*/  LOP3.LUT R27, R26, 0x3ff00000, RZ, 0xfc, !PT ;  /* 0x3ff000001a1b7812 */ /* 0x000fe200078efcff */
[----:B------:R-:W-:Y:S01]  /*1970*/  IMAD.MOV.U32 R26, RZ, RZ, R32 ;  /* 0x000000ffff1a7224 */ /* 0x000fe200078e0020 */
[----:B------:R-:W-:Y:S01]  /*1980*/  UMOV UR15, 0x3eb1380b ;  /* 0x3eb1380b000f7882 */ /* 0x000fe20000000000 */
[----:B------:R-:W-:Y:S01]  /*1990*/  IMAD.MOV.U32 R41, RZ, RZ, 0x3ed0ee25 ;  /* 0x3ed0ee25ff297424 */ /* 0x000fe200078e00ff */
        /* <DEDUP_REMOVED lines=53> */
[----:B------:R-:W-:-:S11]  /*1cf0*/  DADD R42, R42, R26 ;  /* 0x000000002a2a7229 */ /* 0x000fd6000000001a */
.L_x_779:
[----:B------:R-:W-:Y:S05]  /*1d00*/  BSYNC B0 ;  /* 0x0000000000007941 */ /* 0x000fea0003800000 */
.L_x_778:
[----:B------:R-:W-:Y:S01]  /*1d10*/  FSETP.GT.AND P3, PT, |R37|, 1.469367938527859385e-39, PT ;  /* 0x001000002500780b */ /* 0x000fe20003f64200 */
[----:B------:R-:W-:-:S12]  /*1d20*/  BSSY B2, `(.L_x_780) ;  /* 0x0000008000027945 */ /* 0x000fd80003800000 */
[----:B------:R-:W-:Y:S05]  /*1d30*/  @P3 BRA P0, `(.L_x_781) ;  /* 0x0000000000183947 */ /* 0x000fea0000000000 */
[----:B------:R-:W-:Y:S01]  /*1d40*/  IMAD.MOV.U32 R24, RZ, RZ, R46 ;  /* 0x000000ffff187224 */ /* 0x000fe200078e002e */
[----:B------:R-:W-:Y:S01]  /*1d50*/  MOV R28, 0x1da0 ;  /* 0x00001da0001c7802 */ /* 0x000fe20000000f00 */
[----:B------:R-:W-:Y:S02]  /*1d60*/  IMAD.MOV.U32 R25, RZ, RZ, R47 ;  /* 0x000000ffff197224 */ /* 0x000fe400078e002f */
[----:B------:R-:W-:Y:S02]  /*1d70*/  IMAD.MOV.U32 R30, RZ, RZ, R48 ;  /* 0x000000ffff1e7224 */ /* 0x000fe400078e0030 */
[----:B------:R-:W-:-:S07]  /*1d80*/  IMAD.MOV.U32 R27, RZ, RZ, R49 ;  /* 0x000000ffff1b7224 */ /* 0x000fce00078e0031 */
[----:B-----5:R-:W-:Y:S05]  /*1d90*/  CALL.REL.NOINC `($__internal_1_$__cuda_sm20_div_rn_f64_full) ;  /* 0x000004b400607944 */ /* 0x020fea0003c00000 */
.L_x_781:
[----:B------:R-:W-:Y:S05]  /*1da0*/  BSYNC B2 ;  /* 0x0000000000027941 */ /* 0x000fea0003800000 */
.L_x_780:
        /* <DEDUP_REMOVED lines=82> */
.L_x_783:
[----:B------:R-:W-:-:S04]  /*22d0*/  ISETP.GE.AND P0, PT, R9, RZ, PT ;  /* 0x000000ff0900720c */ /* 0x000fc80003f06270 */
[----:B------:R-:W-:Y:S02]  /*22e0*/  FSEL R24, RZ, 3.37028055040000000000e+12, P0 ;  /* 0x54442d18ff187808 */ /* 0x000fe40000000000 */
[----:B------:R-:W-:-:S07]  /*22f0*/  FSEL R25, RZ, 2.1426990032196044922, P0 ;  /* 0x400921fbff197808 */ /* 0x000fce0000000000 */
.L_x_784:
[----:B------:R-:W-:Y:S05]  /*2300*/  BSYNC B0 ;  /* 0x0000000000007941 */ /* 0x000fea0003800000 */
.L_x_782:
[----:B------:R-:W-:Y:S01]  /*2310*/  DADD R8, |R8|, |R10| ;  /* 0x0000000008087229 */ /* 0x000fe2000000060a */
[----:B------:R-:W-:Y:S01]  /*2320*/  LOP3.LUT R11, R25, 0x80000000, R11, 0xb8, !PT ;  /* 0x80000000190b7812 */ /* 0x000fe200078eb80b */
[----:B------:R-:W-:-:S06]  /*2330*/  DMUL R42, R42, 0.5 ;  /* 0x3fe000002a2a7828 */ /* 0x000fcc0000000000 */
[----:B------:R-:W-:-:S06]  /*2340*/  DSETP.GTU.AND P0, PT, |R8|, +INF , PT ;  /* 0x7ff000000800742a */ /* 0x000fcc0003f0c200 */
[----:B------:R-:W-:Y:S02]  /*2350*/  FSEL R8, R8, R24, P0 ;  /* 0x0000001808087208 */ /* 0x000fe40000000000 */
[----:B------:R-:W-:Y:S01]  /*2360*/  FSEL R9, R9, R11, P0 ;  /* 0x0000000b09097208 */ /* 0x000fe20000000000 */
[----:B------:R-:W-:Y:S06]  /*2370*/  BRA `(.L_x_776) ;  /* 0x0000005800347947 */ /* 0x000fec0003800000 */
.L_x_777:
[----:B------:R-:W-:Y:S01]  /*2380*/  LOP3.LUT R31, R49, 0xfffffff8, RZ, 0xc0, !PT ;  /* 0xfffffff8311f7812 */ /* 0x000fe200078ec0ff */
[----:B------:R-:W-:Y:S01]  /*2390*/  IMAD.MOV.U32 R30, RZ, RZ, RZ ;  /* 0x000000ffff1e7224 */ /* 0x000fe200078e00ff */
[----:B------:R-:W-:Y:S01]  /*23a0*/  LOP3.LUT R51, R47, 0xfffffff8, RZ, 0xc0, !PT ;  /* 0xfffffff82f337812 */ /* 0x000fe200078ec0ff */
[----:B------:R-:W-:Y:S01]  /*23b0*/  IMAD.MOV.U32 R50, RZ, RZ, RZ ;  /* 0x000000ffff327224 */ /* 0x000fe200078e00ff */
[----:B------:R-:W-:Y:S01]  /*23c0*/  BSSY B0, `(.L_x_785) ;  /* 0x000006a000007945 */ /* 0x000fe20003800000 */
[----:B------:R-:W-:Y:S02]  /*23d0*/  IMAD.MOV.U32 R44, RZ, RZ, RZ ;  /* 0x000000ffff2c7224 */ /* 0x000fe400078e00ff */
[----:B------:R-:W-:Y:S01]  /*23e0*/  DADD R38, R48, -R30 ;  /* 0x0000000030267229 */ /* 0x000fe2000000081e */
[----:B------:R-:W-:Y:S01]  /*23f0*/  IMAD.MOV.U32 R32, RZ, RZ, RZ ;  /* 0x000000ffff207224 */ /* 0x000fe200078e00ff */
[----:B------:R-:W-:Y:S02]  /*2400*/  DADD R42, R46, -R50 ;  /* 0x000000002e2a7229 */ /* 0x000fe40000000832 */
[----:B------:R-:W-:-:S02]  /*2410*/  DMUL R34, R30, R30 ;  /* 0x0000001e1e227228 */ /* 0x000fc40000000000 */
[----:B------:R-:W-:Y:S02]  /*2420*/  DADD R30, R30, R30 ;  /* 0x000000001e1e7229 */ /* 0x000fe4000000001e */
[C---:B------:R-:W-:Y:S02]  /*2430*/  DMUL R56, R50.reuse, R50 ;  /* 0x0000003232387228 */ /* 0x040fe40000000000 */
[----:B------:R-:W-:Y:S01]  /*2440*/  LOP3.LUT R45, R39, 0xfffffff8, RZ, 0xc0, !PT ;  /* 0xfffffff8272d7812 */ /* 0x000fe200078ec0ff */
[----:B------:R-:W-:Y:S01]  /*2450*/  DADD R50, R50, R50 ;  /* 0x0000000032327229 */ /* 0x000fe20000000032 */
[----:B------:R-:W-:-:S04]  /*2460*/  LOP3.LUT R33, R43, 0xfffffff8, RZ, 0xc0, !PT ;  /* 0xfffffff82b217812 */ /* 0x000fc800078ec0ff */
[----:B------:R-:W-:Y:S02]  /*2470*/  DADD R38, R38, -R44 ;  /* 0x0000000026267229 */ /* 0x000fe4000000082c */
[C---:B------:R-:W-:Y:S02]  /*2480*/  DMUL R54, R44.reuse, R30 ;  /* 0x0000001e2c367228 */ /* 0x040fe40000000000 */
[----:B------:R-:W-:Y:S02]  /*2490*/  DMUL R28, R44, R44 ;  /* 0x0000002c2c1c7228 */ /* 0x000fe40000000000 */
[----:B------:R-:W-:Y:S02]  /*24a0*/  DADD R42, R42, -R32 ;  /* 0x000000002a2a7229 */ /* 0x000fe40000000820 */
[----:B------:R-:W-:Y:S02]  /*24b0*/  DADD R44, R44, R44 ;  /* 0x000000002c2c7229 */ /* 0x000fe4000000002c */
[----:B------:R-:W-:-:S02]  /*24c0*/  DADD R40, R32, R32 ;  /* 0x0000000020287229 */ /* 0x000fc40000000020 */
[----:B------:R-:W-:Y:S02]  /*24d0*/  DMUL R52, R32, R50 ;  /* 0x0000003220347228 */ /* 0x000fe40000000000 */
[----:B------:R-:W-:Y:S02]  /*24e0*/  DMUL R30, R38, R30 ;  /* 0x0000001e261e7228 */ /* 0x000fe40000000000 */
[----:B------:R-:W-:Y:S02]  /*24f0*/  DMUL R50, R42, R50 ;  /* 0x000000322a327228 */ /* 0x000fe40000000000 */
[----:B------:R-:W-:Y:S02]  /*2500*/  DMUL R44, R38, R44 ;  /* 0x0000002c262c7228 */ /* 0x000fe40000000000 */
[----:B------:R-:W-:Y:S02]  /*2510*/  DMUL R40, R42, R40 ;  /* 0x000000282a287228 */ /* 0x000fe40000000000 */
[----:B------:R-:W-:-:S02]  /*2520*/  DMUL R32, R32, R32 ;  /* 0x0000002020207228 */ /* 0x000fc40000000000 */
[----:B------:R-:W-:Y:S02]  /*2530*/  DMUL R38, R38, R38 ;  /* 0x0000002626267228 */ /* 0x000fe40000000000 */
[----:B------:R-:W-:-:S11]  /*2540*/  DMUL R42, R42, R42 ;  /* 0x0000002a2a2a7228 */ /* 0x000fd60000000000 */
.L_x_786:
[----:B------:R-:W-:-:S06]  /*2550*/  DSETP.GEU.AND P0, PT, R34, R56, PT ;  /* 0x000000382200722a */ /* 0x000fcc0003f0e000 */
[----:B------:R-:W-:Y:S02]  /*2560*/  FSEL R24, R34, R56, !P0 ;  /* 0x0000003822187208 */ /* 0x000fe40004000000 */
[----:B------:R-:W-:Y:S02]  /*2570*/  FSEL R25, R35, R57, !P0 ;  /* 0x0000003923197208 */ /* 0x000fe40004000000 */
[----:B------:R-:W-:Y:S02]  /*2580*/  FSEL R35, R57, R35, !P0 ;  /* 0x0000002339237208 */ /* 0x000fe40004000000 */
[----:B------:R-:W-:Y:S02]  /*2590*/  FSEL R34, R56, R34, !P0 ;  /* 0x0000002238227208 */ /* 0x000fe40004000000 */
[C-C-:B------:R-:W-:Y:S02]  /*25a0*/  DSETP.GEU.AND P3, PT, R24.reuse, R54.reuse, PT ;  /* 0x000000361800722a */ /* 0x140fe40003f6e000 */
[----:B------:R-:W-:-:S04]  /*25b0*/  DSETP.LT.OR P0, PT, R24, R54, !P0 ;  /* 0x000000361800722a */ /* 0x000fc80004701400 */
[----:B------:R-:W-:Y:S02]  /*25c0*/  FSEL R26, R24, R54, !P3 ;  /* 0x00000036181a7208 */ /* 0x000fe40005800000 */
[----:B------:R-:W-:Y:S02]  /*25d0*/  FSEL R27, R25, R55, !P3 ;  /* 0x00000037191b7208 */ /* 0x000fe40005800000 */
[----:B------:R-:W-:Y:S02]  /*25e0*/  FSEL R54, R54, R24, !P3 ;  /* 0x0000001836367208 */ /* 0x000fe40005800000 */
[----:B------:R-:W-:Y:S02]  /*25f0*/  FSEL R25, R55, R25, !P3 ;  /* 0x0000001937197208 */ /* 0x000fe40005800000 */
[C-C-:B------:R-:W-:Y:S02]  /*2600*/  DSETP.GEU.AND P3, PT, R26.reuse, R52.reuse, PT ;  /* 0x000000341a00722a */ /* 0x140fe40003f6e000 */
[----:B------:R-:W-:-:S04]  /*2610*/  DSETP.LT.OR P0, PT, R26, R52, P0 ;  /* 0x000000341a00722a */ /* 0x000fc80000701400 */
[----:B------:R-:W-:Y:S02]  /*2620*/  FSEL R56, R26, R52, !P3 ;  /* 0x000000341a387208 */ /* 0x000fe40005800000 */
[----:B------:R-:W-:Y:S02]  /*2630*/  FSEL R57, R27, R53, !P3 ;  /* 0x000000351b397208 */ /* 0x000fe40005800000 */
[----:B------:R-:W-:Y:S02]  /*2640*/  FSEL R52, R52, R26, !P3 ;  /* 0x0000001a34347208 */ /* 0x000fe40005800000 */
[----:B------:R-:W-:Y:S02]  /*2650*/  FSEL R27, R53, R27, !P3 ;  /* 0x0000001b351b7208 */ /* 0x000fe40005800000 */
[C-C-:B------:R-:W-:Y:S02]  /*2660*/  DSETP.GEU.AND P3, PT, R56.reuse, R28.reuse, PT ;  /* 0x0000001c3800722a */ /* 0x140fe40003f6e000 */
[----:B------:R-:W-:Y:S01]  /*2670*/  DSETP.LT.OR P0, PT, R56, R28, P0 ;  /* 0x0000001c3800722a */ /* 0x000fe20000701400 */
[----:B------:R-:W-:-:S03]  /*2680*/  IMAD.MOV.U32 R55, RZ, RZ, R27 ;  /* 0x000000ffff377224 */ /* 0x000fc600078e001b */
        /* <DEDUP_REMOVED lines=45> */
[----:B------:R-:W-:-:S06]  /*2960*/  FSEL R57, R57, R39, !P3 ;  /* 0x0000002739397208 */ /* 0x000fcc0005800000 */
[C-C-:B------:R-:W-:Y:S02]  /*2970*/  DSETP.LT.OR P0, PT, R56.reuse, R42.reuse, P0 ;  /* 0x0000002a3800722a */ /* 0x140fe40000701400 */
[----:B------:R-:W-:-:S06]  /*2980*/  DSETP.GEU.AND P3, PT, R56, R42, PT ;  /* 0x0000002a3800722a */ /* 0x000fcc0003f6e000 */
[----:B------:R-:W-:Y:S02]  /*2990*/  FSEL R38, R42, R56, !P3 ;  /* 0x000000382a267208 */ /* 0x000fe40005800000 */
[----:B------:R-:W-:Y:S01]  /*29a0*/  FSEL R24, R56, R42, !P3 ;  /* 0x0000002a38187208 */ /* 0x000fe20005800000 */
[----:B------:R-:W-:Y:S01]  /*29b0*/  IMAD.MOV.U32 R56, RZ, RZ, R54 ;  /* 0x000000ffff387224 */ /* 0x000fe200078e0036 */
[----:B------:R-:W-:Y:S01]  /*29c0*/  FSEL R39, R43, R57, !P3 ;  /* 0x000000392b277208 */ /* 0x000fe20005800000 */
[----:B------:R-:W-:Y:S01]  /*29d0*/  IMAD.MOV.U32 R54, RZ, RZ, R52 ;  /* 0x000000ffff367224 */ /* 0x000fe200078e0034 */
[----:B------:R-:W-:Y:S01]  /*29e0*/  FSEL R43, R57, R43, !P3 ;  /* 0x0000002b392b7208 */ /* 0x000fe20005800000 */
[----:B------:R-:W-:Y:S02]  /*29f0*/  IMAD.MOV.U32 R52, RZ, RZ, R28 ;  /* 0x000000ffff347224 */ /* 0x000fe400078e001c */
[----:B------:R-:W-:Y:S02]  /*2a00*/  IMAD.MOV.U32 R28, RZ, RZ, R32 ;  /* 0x000000ffff1c7224 */ /* 0x000fe400078e0020 */
[----:B------:R-:W-:-:S02]  /*2a10*/  IMAD.MOV.U32 R32, RZ, RZ, R30 ;  /* 0x000000ffff207224 */ /* 0x000fc400078e001e */
[----:B------:R-:W-:Y:S02]  /*2a20*/  IMAD.MOV.U32 R57, RZ, RZ, R25 ;  /* 0x000000ffff397224 */ /* 0x000fe400078e0019 */
[----:B------:R-:W-:Y:S02]  /*2a30*/  IMAD.MOV.U32 R30, RZ, RZ, R26 ;  /* 0x000000ffff1e7224 */ /* 0x000fe400078e001a */
[----:B------:R-:W-:Y:S01]  /*2a40*/  IMAD.MOV.U32 R42, RZ, RZ, R24 ;  /* 0x000000ffff2a7224 */ /* 0x000fe200078e0018 */
[----:B------:R-:W-:Y:S06]  /*2a50*/  @P0 BRA `(.L_x_786) ;  /* 0xfffffff800bc0947 */ /* 0x000fec000383ffff */
[----:B------:R-:W-:Y:S05]  /*2a60*/  BSYNC B0 ;  /* 0x0000000000007941 */ /* 0x000fea0003800000 */
.L_x_785:
[----:B------:R-:W-:Y:S01]  /*2a70*/  DADD R34, R34, -1 ;  /* 0xbff0000022227429 */ /* 0x000fe20000000000 */
[----:B------:R-:W-:Y:S07]  /*2a80*/  BSSY B2, `(.L_x_787) ;  /* 0x0000094000027945 */ /* 0x000fee0003800000 */
[----:B------:R-:W-:-:S08]  /*2a90*/  DADD R34, R56, R34 ;  /* 0x0000000038227229 */ /* 0x000fd00000000022 */
        /* <DEDUP_REMOVED lines=9> */
[----:B------:R-:W-:-:S10]  /*2b30*/  DADD R42, R42, R34 ;  /* 0x000000002a2a7229 */ /* 0x000fd40000000022 */
        /* <DEDUP_REMOVED lines=85> */
.L_x_788:
        /* <DEDUP_REMOVED lines=21> */
.L_x_791:
[----:B------:R-:W-:Y:S05]  /*31e0*/  BSYNC B3 ;  /* 0x0000000000037941 */ /* 0x000fea0003800000 */
.L_x_790:
        /* <DEDUP_REMOVED lines=29> */
.L_x_789:
[----:B------:R-:W-:Y:S05]  /*33c0*/  BSYNC B2 ;  /* 0x0000000000027941 */ /* 0x000fea0003800000 */
.L_x_787:
        /* <DEDUP_REMOVED lines=21> */
.L_x_793:
[----:B------:R-:W-:Y:S05]  /*3520*/  BSYNC B2 ;  /* 0x0000000000027941 */ /* 0x000fea0003800000 */
.L_x_792:
        /* <DEDUP_REMOVED lines=82> */
.L_x_795:
[----:B------:R-:W-:-:S04]  /*3a50*/  ISETP.GE.AND P0, PT, R9, RZ, PT ;  /* 0x000000ff0900720c */ /* 0x000fc80003f06270 */
[----:B------:R-:W-:Y:S02]  /*3a60*/  FSEL R24, RZ, 3.37028055040000000000e+12, P0 ;  /* 0x54442d18ff187808 */ /* 0x000fe40000000000 */
[----:B------:R-:W-:-:S07]  /*3a70*/  FSEL R25, RZ, 2.1426990032196044922, P0 ;  /* 0x400921fbff197808 */ /* 0x000fce0000000000 */
.L_x_796:
[----:B------:R-:W-:Y:S05]  /*3a80*/  BSYNC B0 ;  /* 0x0000000000007941 */ /* 0x000fea0003800000 */
.L_x_794:
[----:B------:R-:W-:Y:S01]  /*3a90*/  DADD R8, |R8|, |R10| ;  /* 0x0000000008087229 */ /* 0x000fe2000000060a */
[----:B------:R-:W-:Y:S01]  /*3aa0*/  LOP3.LUT R11, R25, 0x80000000, R11, 0xb8, !PT ;  /* 0x80000000190b7812 */ /* 0x000fe200078eb80b */
[----:B------:R-:W-:-:S06]  /*3ab0*/  DMUL R42, R42, 0.5 ;  /* 0x3fe000002a2a7828 */ /* 0x000fcc0000000000 */
[----:B------:R-:W-:-:S06]  /*3ac0*/  DSETP.GTU.AND P0, PT, |R8|, +INF , PT ;  /* 0x7ff000000800742a */ /* 0x000fcc0003f0c200 */
[----:B------:R-:W-:Y:S02]  /*3ad0*/  FSEL R8, R8, R24, P0 ;  /* 0x0000001808087208 */ /* 0x000fe40000000000 */
[----:B------:R-:W-:Y:S01]  /*3ae0*/  FSEL R9, R9, R11, P0 ;  /* 0x0000000b09097208 */ /* 0x000fe20000000000 */
[----:B------:R-:W-:Y:S06]  /*3af0*/  BRA `(.L_x_776) ;  /* 0x0000004000547947 */ /* 0x000fec0003800000 */
.L_x_764:
[CC--:B------:R-:W-:Y:S01]  /*3b00*/  ISETP.GT.U32.AND P0, PT, R38.reuse, R24.reuse, PT ;  /* 0x000000182600720c */ /* 0x0c0fe20003f04070 */
[----:B------:R-:W-:Y:S01]  /*3b10*/  IMAD.MOV.U32 R32, RZ, RZ, RZ ;  /* 0x000000ffff207224 */ /* 0x000fe200078e00ff */
[CC--:B------:R-:W-:Y:S01]  /*3b20*/  ISETP.LT.U32.AND P3, PT, R38.reuse, R24.reuse, PT ;  /* 0x000000182600720c */ /* 0x0c0fe20003f61070 */
[----:B------:R-:W-:Y:S01]  /*3b30*/  UMOV UR14, 0xffffffff ;  /* 0xffffffff000e7882 */ /* 0x000fe20000000000 */
[CC--:B------:R-:W-:Y:S01]  /*3b40*/  ISETP.GT.U32.AND.EX P0, PT, R39.reuse, R25.reuse, PT, P0 ;  /* 0x000000192700720c */ /* 0x0c0fe20003f04100 */
[----:B------:R-:W-:Y:S01]  /*3b50*/  UMOV UR15, 0x7fefffff ;  /* 0x7fefffff000f7882 */ /* 0x000fe20000000000 */
[CC--:B------:R-:W-:Y:S01]  /*3b60*/  ISETP.LT.U32.AND.EX P3, PT, R39.reuse, R25.reuse, PT, P3 ;  /* 0x000000192700720c */ /* 0x0c0fe20003f61130 */
[----:B------:R-:W-:Y:S01]  /*3b70*/  UMOV UR6, UR14 ;  /* 0x0000000e00067c82 */ /* 0x000fe20008000000 */
[-C--:B------:R-:W-:Y:S01]  /*3b80*/  SEL R29, R39, R25.reuse, P0 ;  /* 0x00000019271d7207 */ /* 0x080fe20000000000 */
[----:B------:R-:W-:Y:S01]  /*3b90*/  IMAD.MOV.U32 R40, RZ, RZ, 0x0 ;  /* 0x00000000ff287424 */ /* 0x000fe200078e00ff */
[----:B------:R-:W-:Y:S01]  /*3ba0*/  SEL R26, R38, R24, P3 ;  /* 0x00000018261a7207 */ /* 0x000fe20001800000 */
[----:B------:R-:W-:Y:S01]  /*3bb0*/  IMAD.MOV.U32 R41, RZ, RZ, 0x3fd80000 ;  /* 0x3fd80000ff297424 */ /* 0x000fe200078e00ff */
[----:B------:R-:W-:Y:S01]  /*3bc0*/  LOP3.LUT R30, R29, 0xffc00000, RZ, 0xc0, !PT ;  /* 0xffc000001d1e7812 */ /* 0x000fe200078ec0ff */
[----:B------:R-:W-:Y:S01]  /*3bd0*/  BSSY B0, `(.L_x_797) ;  /* 0x0000079000007945 */ /* 0x000fe20003800000 */
[----:B------:R-:W-:-:S02]  /*3be0*/  SEL R27, R39, R25, P3 ;  /* 0x00000019271b7207 */ /* 0x000fc40001800000 */
[----:B------:R-:W-:Y:S02]  /*3bf0*/  IADD3 R33, -R30, 0x7fd00000, RZ ;  /* 0x7fd000001e217810 */ /* 0x000fe40007ffe1ff */
[----:B------:R-:W-:-:S04]  /*3c00*/  SEL R28, R38, R24, P0 ;  /* 0x00000018261c7207 */ /* 0x000fc80000000000 */
[C---:B------:R-:W-:Y:S02]  /*3c10*/  DMUL R34, R32.reuse, R26 ;  /* 0x0000001a20227228 */ /* 0x040fe40000000000 */
[----:B------:R-:W-:Y:S01]  /*3c20*/  DMUL R24, R32, R28 ;  /* 0x0000001c20187228 */ /* 0x000fe20000000000 */
[----:B------:R-:W-:-:S05]  /*3c30*/  IMAD.U32 R33, RZ, RZ, UR15 ;  /* 0x0000000fff217e24 */ /* 0x000fca000f8e00ff */
[----:B------:R-:W-:-:S08]  /*3c40*/  DMUL R34, R34, R34 ;  /* 0x0000002222227228 */ /* 0x000fd00000000000 */
[----:B------:R-:W-:-:S08]  /*3c50*/  DFMA R24, R24, R24, R34 ;  /* 0x000000181818722b */ /* 0x000fd00000000022 */
[----:B------:R-:W-:Y:S02]  /*3c60*/  DSETP.MIN.AND P0, P3, R24, UR14, PT ;  /* 0x0000000e18007e2a */ /* 0x000fe4000bb00000 */
[----:B------:R-:W-:Y:S02]  /*3c70*/  IMAD.MOV.U32 R32, RZ, RZ, R25 ;  /* 0x000000ffff207224 */ /* 0x000fe400078e0019 */
[----:B------:R-:W-:-:S03]  /*3c80*/  IMAD.MOV.U32 R31, RZ, RZ, R24 ;  /* 0x000000ffff1f7224 */ /* 0x000fc600078e0018 */
[----:B------:R-:W-:Y:S01]  /*3c90*/  FSEL R35, R32, UR15, P0 ;  /* 0x0000000f20237c08 */ /* 0x000fe20008000000 */
[----:B------:R-:W-:Y:S01]  /*3ca0*/  IMAD.MOV.U32 R32, RZ, RZ, RZ ;  /* 0x000000ffff207224 */ /* 0x000fe200078e00ff */
[----:B------:R-:W-:Y:S01]  /*3cb0*/  SEL R34, R31, UR6, P0 ;  /* 0x000000061f227c07 */ /* 0x000fe20008000000 */
[----:B------:R-:W-:Y:S01]  /*3cc0*/  DSETP.NEU.AND P0, PT, R26, RZ, PT ;  /* 0x000000ff1a00722a */ /* 0x000fe20003f0d000 */
[----:B------:R-:W-:Y:S01]  /*3cd0*/  LOP3.LUT R31, R30, 0x100000, RZ, 0xfc, !PT ;  /* 0x001000001e1f7812 */ /* 0x000fe200078efcff */
[----:B------:R-:W-:Y:S02]  /*3ce0*/  IMAD.MOV.U32 R30, RZ, RZ, RZ ;  /* 0x000000ffff1e7224 */ /* 0x000fe400078e00ff */
[----:B------:R-:W-:Y:S02]  /*3cf0*/  @P3 LOP3.LUT R35, R33, 0x80000, RZ, 0xfc, !PT ;  /* 0x0008000021233812 */ /* 0x000fe400078efcff */
[----:B------:R-:W-:Y:S02]  /*3d00*/  ISETP.GE.U32.AND P3, PT, R27, 0x7ff00000, PT ;  /* 0x7ff000001b00780c */ /* 0x000fe40003f66070 */
[----:B------:R-:W0:Y:S02]  /*3d10*/  MUFU.RSQ64H R33, R35 ;  /* 0x0000002300217308 */ /* 0x000e240000001c00 */
[----:B0-----:R-:W-:-:S08]  /*3d20*/  DMUL R38, R32, R32 ;  /* 0x0000002020267228 */ /* 0x001fd00000000000 */
[----:B------:R-:W-:-:S08]  /*3d30*/  DFMA R38, R34, -R38, 1 ;  /* 0x3ff000002226742b */ /* 0x000fd00000000826 */
[----:B------:R-:W-:Y:S02]  /*3d40*/  DFMA R40, R38, R40, 0.5 ;  /* 0x3fe000002628742b */ /* 0x000fe40000000028 */
[----:B------:R-:W-:-:S08]  /*3d50*/  DMUL R38, R32, R38 ;  /* 0x0000002620267228 */ /* 0x000fd00000000000 */
[----:B------:R-:W-:-:S08]  /*3d60*/  DFMA R38, R40, R38, R32 ;  /* 0x000000262826722b */ /* 0x000fd00000000020 */
[----:B------:R-:W-:-:S08]  /*3d70*/  DMUL R38, R24, R38 ;  /* 0x0000002618267228 */ /* 0x000fd00000000000 */
[----:B------:R-:W-:-:S10]  /*3d80*/  DMUL R38, R38, R30 ;  /* 0x0000001e26267228 */ /* 0x000fd40000000000 */
[----:B------:R-:W-:Y:S02]  /*3d90*/  @!P3 FSEL R27, R29, R39, !P0 ;  /* 0x000000271d1bb208 */ /* 0x000fe40004000000 */
[----:B------:R-:W-:Y:S02]  /*3da0*/  @!P3 FSEL R26, R28, R38, !P0 ;  /* 0x000000261c1ab208 */ /* 0x000fe40004000000 */
[----:B------:R-:W-:Y:S01]  /*3db0*/  ISETP.GT.AND P0, PT, R27, 0xfffff, PT ;  /* 0x000fffff1b00780c */ /* 0x000fe20003f04270 */
[----:B------:R-:W-:Y:S02]  /*3dc0*/  IMAD.MOV.U32 R29, RZ, RZ, R27 ;  /* 0x000000ffff1d7224 */ /* 0x000fe400078e001b */
[----:B------:R-:W-:-:S10]  /*3dd0*/  IMAD.MOV.U32 R28, RZ, RZ, R26 ;  /* 0x000000ffff1c7224 */ /* 0x000fd400078e001a */
[----:B------:R-:W-:-:S10]  /*3de0*/  @!P0 DMUL R28, R28, 1.80143985094819840000e+16 ;  /* 0x435000001c1c8828 */ /* 0x000fd40000000000 */
[----:B------:R-:W-:Y:S02]  /*3df0*/  @!P0 IMAD.MOV.U32 R27, RZ, RZ, R29 ;  /* 0x000000ffff1b8224 */ /* 0x000fe400078e001d */
[----:B------:R-:W-:Y:S02]  /*3e00*/  @!P0 IMAD.MOV.U32 R26, RZ, RZ, R28 ;  /* 0x000000ffff1a8224 */ /* 0x000fe400078e001c */
        /* <DEDUP_REMOVED lines=14> */
[----:B------:R-:W-:Y:S01]  /*3ef0*/  DFMA R24, R30, R24, R30 ;  /* 0x000000181e18722b */ /* 0x000fe2000000001e */
[----:B------:R-:W-:Y:S02]  /*3f00*/  IMAD.MOV.U32 R30, RZ, RZ, -0x3ff ;  /* 0xfffffc01ff1e7424 */ /* 0x000fe400078e00ff */
[----:B------:R-:W-:Y:S01]  /*3f10*/  @!P0 IMAD.MOV.U32 R30, RZ, RZ, -0x435 ;  /* 0xfffffbcbff1e8424 */ /* 0x000fe200078e00ff */
[----:B------:R-:W-:-:S04]  /*3f20*/  FSETP.GEU.AND P0, PT, |R47|, 6.5827683646048100446e-37, PT ;  /* 0x036000002f00780b */ /* 0x000fc80003f0e200 */
        /* <DEDUP_REMOVED lines=67> */
.L_x_798:
[----:B------:R-:W-:Y:S05]  /*4360*/  BSYNC B0 ;  /* 0x0000000000007941 */ /* 0x000fea0003800000 */
.L_x_797:
        /* <DEDUP_REMOVED lines=9> */
.L_x_800:
[----:B------:R-:W-:Y:S05]  /*4400*/  BSYNC B2 ;  /* 0x0000000000027941 */ /* 0x000fea0003800000 */
.L_x_799:
        /* <DEDUP_REMOVED lines=82> */
.L_x_802:
[----:B------:R-:W-:-:S04]  /*4930*/  ISETP.GE.AND P0, PT, R9, RZ, PT ;  /* 0x000000ff0900720c */ /* 0x000fc80003f06270 */
[----:B------:R-:W-:Y:S02]  /*4940*/  FSEL R24, RZ, 3.37028055040000000000e+12, P0 ;  /* 0x54442d18ff187808 */ /* 0x000fe40000000000 */
[----:B------:R-:W-:-:S07]  /*4950*/  FSEL R25, RZ, 2.1426990032196044922, P0 ;  /* 0x400921fbff197808 */ /* 0x000fce0000000000 */
.L_x_803:
[----:B------:R-:W-:Y:S05]  /*4960*/  BSYNC B0 ;  /* 0x0000000000007941 */ /* 0x000fea0003800000 */
.L_x_801:
[----:B------:R-:W-:Y:S01]  /*4970*/  DADD R8, |R8|, |R10| ;  /* 0x0000000008087229 */ /* 0x000fe2000000060a */
[----:B------:R-:W-:-:S07]  /*4980*/  LOP3.LUT R11, R25, 0x80000000, R11, 0xb8, !PT ;  /* 0x80000000190b7812 */ /* 0x000fce00078eb80b */
[----:B------:R-:W-:-:S06]  /*4990*/  DSETP.GTU.AND P0, PT, |R8|, +INF , PT ;  /* 0x7ff000000800742a */ /* 0x000fcc0003f0c200 */
[----:B------:R-:W-:Y:S02]  /*49a0*/  FSEL R8, R8, R24, P0 ;  /* 0x0000001808087208 */ /* 0x000fe40000000000 */
[----:B------:R-:W-:Y:S01]  /*49b0*/  FSEL R9, R9, R11, P0 ;  /* 0x0000000b09097208 */ /* 0x000fe20000000000 */
[----:B------:R-:W-:Y:S06]  /*49c0*/  BRA `(.L_x_776) ;  /* 0x0000003000a07947 */ /* 0x000fec0003800000 */
.L_x_763:
[----:B------:R-:W-:Y:S01]  /*49d0*/  UMOV UR14, 0x6a3f9475 ;  /* 0x6a3f9475000e7882 */ /* 0x000fe20000000000 */
[----:B------:R-:W-:Y:S02]  /*49e0*/  UMOV UR15, 0x20ca2fe7 ;  /* 0x20ca2fe7000f7882 */ /* 0x000fe40000000000 */
[----:B------:R-:W-:-:S14]  /*49f0*/  DSETP.GEU.AND P0, PT, R46, UR14, PT ;  /* 0x0000000e2e007e2a */ /* 0x000fdc000bf0e000 */
[----:B------:R-:W-:Y:S05]  /*4a00*/  @!P0 BRA `(.L_x_804) ;  /* 0x0000000c00788947 */ /* 0x000fea0003800000 */
[----:B------:R-:W-:Y:S01]  /*4a10*/  DMUL R42, R46, R46 ;  /* 0x0000002e2e2a7228 */ /* 0x000fe20000000000 */
[----:B------:R-:W-:Y:S09]  /*4a20*/  BSSY B2, `(.L_x_805) ;  /* 0x0000089000027945 */ /* 0x000ff20003800000 */
[----:B------:R-:W-:-:S02]  /*4a30*/  FSETP.GEU.FTZ.AND P3, PT, R43, 1.7916666269302368164, PT ;  /* 0x3fe555552b00780b */ /* 0x000fc40003f7e000 */
        /* <DEDUP_REMOVED lines=13> */
[----:B------:R-:W-:Y:S01]  /*4b10*/  @P3 DFMA R24, R28, R24, +INF ;  /* 0x7ff000001c18342b */ /* 0x000fe20000000018 */
[----:B------:R-:W-:Y:S02]  /*4b20*/  IMAD.MOV.U32 R29, RZ, RZ, R26 ;  /* 0x000000ffff1d7224 */ /* 0x000fe400078e001a */
[----:B------:R-:W-:Y:S02]  /*4b30*/  IMAD.MOV.U32 R26, RZ, RZ, -0x3ff ;  /* 0xfffffc01ff1a7424 */ /* 0x000fe400078e00ff */
[----:B------:R-:W-:Y:S02]  /*4b40*/  @!P0 IMAD.MOV.U32 R29, RZ, RZ, R28 ;  /* 0x000000ffff1d8224 */ /* 0x000fe400078e001c */
[----:B------:R-:W-:-:S03]  /*4b50*/  @!P0 IMAD.MOV.U32 R26, RZ, RZ, -0x435 ;  /* 0xfffffbcbff1a8424 */ /* 0x000fc600078e00ff */
[----:B------:R-:W-:Y:S02]  /*4b60*/  @P3 FSEL R24, R24, RZ, P6 ;  /* 0x000000ff18183208 */ /* 0x000fe40003000000 */
[----:B------:R-:W-:Y:S01]  /*4b70*/  @P3 FSEL R25, R25, -QNAN , P6 ;  /* 0xfff0000019193808 */ /* 0x000fe20003000000 */
        /* <DEDUP_REMOVED lines=64> */
.L_x_806:
        /* <DEDUP_REMOVED lines=21> */
.L_x_809:
[----:B------:R-:W-:Y:S05]  /*50d0*/  BSYNC B3 ;  /* 0x0000000000037941 */ /* 0x000fea0003800000 */
.L_x_808:
        /* <DEDUP_REMOVED lines=29> */
.L_x_807:
[----:B------:R-:W-:Y:S05]  /*52b0*/  BSYNC B2 ;  /* 0x0000000000027941 */ /* 0x000fea0003800000 */
.L_x_805:
[----:B------:R-:W-:Y:S01]  /*52c0*/  IMAD.MOV.U32 R26, RZ, RZ, -0x2449a4b7 ;  /* 0xdbb65b49ff1a7424 */ /* 0x000fe200078e00ff */
[----:B------:R-:W-:Y:S01]  /*52d0*/  UMOV UR14, 0x2a25ff7e ;  /* 0x2a25ff7e000e7882 */ /* 0x000fe20000000000 */
[----:B------:R-:W-:Y:S01]  /*52e0*/  IMAD.MOV.U32 R27, RZ, RZ, 0x3f2d3b63 ;  /* 0x3f2d3b63ff1b7424 */ /* 0x000fe200078e00ff */
[----:B------:R-:W-:Y:S01]  /*52f0*/  UMOV UR15, 0x3ef53e1d ;  /* 0x3ef53e1d000f7882 */ /* 0x000fe20000000000 */
[----:B------:R-:W-:Y:S01]  /*5300*/  ISETP.GE.AND P0, PT, R9, RZ, PT ;  /* 0x000000ff0900720c */ /* 0x000fe20003f06270 */
[C-C-:B------:R-:W-:Y:S02]  /*5310*/  DSETP.NEU.AND P3, PT, |R8|.reuse, |R10|.reuse, PT ;  /* 0x4000000a0800722a */ /* 0x140fe40003f6d200 */
[----:B------:R-:W-:Y:S02]  /*5320*/  DADD R8, |R8|, |R10| ;  /* 0x0000000008087229 */ /* 0x000fe4000000060a */
[----:B------:R-:W-:Y:S01]  /*5330*/  DFMA R26, R42, -UR14, R26 ;  /* 0x8000000e2a1a7c2b */ /* 0x000fe2000800001a */
[----:B------:R-:W-:Y:S01]  /*5340*/  UMOV UR14, 0x8dde082e ;  /* 0x8dde082e000e7882 */ /* 0x000fe20000000000 */
[----:B------:R-:W-:Y:S01]  /*5350*/  UMOV UR15, 0x3f531278 ;  /* 0x3f531278000f7882 */ /* 0x000fe20000000000 */
[----:B------:R-:W-:-:S05]  /*5360*/  IMAD.MOV.U32 R10, RZ, RZ, 0x7f3321d2 ;  /* 0x7f3321d2ff0a7424 */ /* 0x000fca00078e00ff */
        /* <DEDUP_REMOVED lines=51> */
[----:B------:R-:W-:Y:S02]  /*56a0*/  DMUL R26, R42, R26 ;  /* 0x0000001a2a1a7228 */ /* 0x000fe40000000000 */
[----:B------:R-:W-:-:S06]  /*56b0*/  DMUL R42, R24, 0.5 ;  /* 0x3fe00000182a7828 */ /* 0x000fcc0000000000 */
[----:B------:R-:W-:-:S08]  /*56c0*/  DFMA R26, R46, R26, R46 ;  /* 0x0000001a2e1a722b */ /* 0x000fd0000000002e */
[----:B------:R-:W-:-:S10]  /*56d0*/  DADD R28, -RZ, -R26 ;  /* 0x00000000ff1c7229 */ /* 0x000fd4000000091a */
[----:B------:R-:W-:Y:S02]  /*56e0*/  FSEL R30, R26, R28, !P0 ;  /* 0x0000001c1a1e7208 */ /* 0x000fe40004000000 */
[----:B------:R-:W-:Y:S01]  /*56f0*/  FSEL R31, R27, R29, !P0 ;  /* 0x0000001d1b1f7208 */ /* 0x000fe20004000000 */
[----:B------:R-:W-:Y:S01]  /*5700*/  DADD R28, -R26, UR14 ;  /* 0x0000000e1a1c7e29 */ /* 0x000fe20008000100 */
[----:B------:R-:W-:-:S04]  /*5710*/  UMOV UR15, 0x3ff921fb ;  /* 0x3ff921fb000f7882 */ /* 0x000fc80000000000 */
[----:B------:R-:W-:-:S05]  /*5720*/  DADD R30, R30, UR14 ;  /* 0x0000000e1e1e7e29 */ /* 0x000fca0008000000 */
[----:B------:R-:W-:Y:S01]  /*5730*/  FSEL R33, R28, R26, !P0 ;  /* 0x0000001a1c217208 */ /* 0x000fe20004000000 */
[----:B------:R-:W-:Y:S01]  /*5740*/  IMAD.MOV.U32 R26, RZ, RZ, 0x4002d97c ;  /* 0x4002d97cff1a7424 */ /* 0x000fe200078e00ff */
[----:B------:R-:W-:-:S03]  /*5750*/  FSEL R29, R29, R27, !P0 ;  /* 0x0000001b1d1d7208 */ /* 0x000fc60004000000 */
[----:B------:R-:W-:Y:S02]  /*5760*/  FSEL R27, R30, R33, !P1 ;  /* 0x000000211e1b7208 */ /* 0x000fe40004800000 */
[----:B------:R-:W-:Y:S02]  /*5770*/  FSEL R31, R31, R29, !P1 ;  /* 0x0000001d1f1f7208 */ /* 0x000fe40004800000 */
[----:B------:R-:W-:Y:S02]  /*5780*/  @!P3 FSEL R31, R26, 1.8213495016098022461, !P0 ;  /* 0x3fe921fb1a1fb808 */ /* 0x000fe40004000000 */
[----:B------:R-:W-:Y:S01]  /*5790*/  @!P3 FSEL R27, R10, 3.37028055040000000000e+12, !P0 ;  /* 0x54442d180a1bb808 */ /* 0x000fe20004000000 */
[----:B------:R-:W-:Y:S01]  /*57a0*/  DSETP.GTU.AND P0, PT, |R8|, +INF , PT ;  /* 0x7ff000000800742a */ /* 0x000fe20003f0c200 */
[----:B------:R-:W-:-:S05]  /*57b0*/  LOP3.LUT R11, R31, 0x80000000, R11, 0xb8, !PT ;  /* 0x800000001f0b7812 */ /* 0x000fca00078eb80b */
[----:B------:R-:W-:Y:S02]  /*57c0*/  FSEL R8, R8, R27, P0 ;  /* 0x0000001b08087208 */ /* 0x000fe40000000000 */
[----:B------:R-:W-:Y:S01]  /*57d0*/  FSEL R9, R9, R11, P0 ;  /* 0x0000000b09097208 */ /* 0x000fe20000000000 */
[----:B------:R-:W-:Y:S06]  /*57e0*/  BRA `(.L_x_776) ;  /* 0x0000002400187947 */ /* 0x000fec0003800000 */
.L_x_804:
[----:B------:R-:W-:Y:S01]  /*57f0*/  DMUL R24, R46, R46 ;  /* 0x0000002e2e187228 */ /* 0x000fe20000000000 */
        /* <DEDUP_REMOVED lines=10> */
[----:B------:R-:W-:Y:S01]  /*58a0*/  IMAD.MOV.U32 R10, RZ, RZ, 0x7f3321d2 ;  /* 0x7f3321d2ff0a7424 */ /* 0x000fe200078e00ff */
[----:B------:R-:W-:-:S04]  /*58b0*/  DMUL R42, R46, 0.5 ;  /* 0x3fe000002e2a7828 */ /* 0x000fc80000000000 */
[----:B------:R-:W-:Y:S01]  /*58c0*/  DFMA R26, R26, R24, -UR14 ;  /* 0x8000000e1a1a7e2b */ /* 0x000fe20008000018 */
[----:B------:R-:W-:Y:S01]  /*58d0*/  UMOV UR14, 0xc8249315 ;  /* 0xc8249315000e7882 */ /* 0x000fe20000000000 */
[----:B------:R-:W-:Y:S02]  /*58e0*/  UMOV UR15, 0x3f6f9690 ;  /* 0x3f6f9690000f7882 */ /* 0x000fe40000000000 */
[----:B------:R-:W-:-:S04]  /*58f0*/  DMUL R42, R46, R42 ;  /* 0x0000002a2e2a7228 */ /* 0x000fc80000000000 */
        /* <DEDUP_REMOVED lines=68> */
.L_x_762:
[----:B------:R-:W0:Y:S01]  /*5d40*/  MUFU.RCP64H R25, 2.718280792236328125 ;  /* 0x4005bf0a00197908 */ /* 0x000e220000001800 */
[----:B------:R-:W-:Y:S01]  /*5d50*/  IMAD.MOV.U32 R28, RZ, RZ, -0x74eba897 ;  /* 0x8b145769ff1c7424 */ /* 0x000fe200078e00ff */
[----:B------:R-:W-:Y:S01]  /*5d60*/  FSETP.GEU.AND P3, PT, |R9|, 6.5827683646048100446e-37, PT ;  /* 0x036000000900780b */ /* 0x000fe20003f6e200 */
[----:B------:R-:W-:Y:S01]  /*5d70*/  IMAD.MOV.U32 R29, RZ, RZ, 0x4005bf0a ;  /* 0x4005bf0aff1d7424 */ /* 0x000fe200078e00ff */
[----:B------:R-:W-:Y:S01]  /*5d80*/  BSSY B2, `(.L_x_810) ;  /* 0x0000013000027945 */ /* 0x000fe20003800000 */
[----:B------:R-:W-:-:S06]  /*5d90*/  IMAD.MOV.U32 R24, RZ, RZ, 0x1 ;  /* 0x00000001ff187424 */ /* 0x000fcc00078e00ff */
[----:B0-----:R-:W-:-:S08]  /*5da0*/  DFMA R26, R24, -R28, 1 ;  /* 0x3ff00000181a742b */ /* 0x001fd0000000081c */
[----:B------:R-:W-:-:S08]  /*5db0*/  DFMA R26, R26, R26, R26 ;  /* 0x0000001a1a1a722b */ /* 0x000fd0000000001a */
[----:B------:R-:W-:-:S08]  /*5dc0*/  DFMA R26, R24, R26, R24 ;  /* 0x0000001a181a722b */ /* 0x000fd00000000018 */
[----:B------:R-:W-:-:S08]  /*5dd0*/  DFMA R24, R26, -R28, 1 ;  /* 0x3ff000001a18742b */ /* 0x000fd0000000081c */
[----:B------:R-:W-:-:S08]  /*5de0*/  DFMA R24, R26, R24, R26 ;  /* 0x000000181a18722b */ /* 0x000fd0000000001a */
[----:B------:R-:W-:-:S08]  /*5df0*/  DMUL R26, R24, R8 ;  /* 0x00000008181a7228 */ /* 0x000fd00000000000 */
[----:B------:R-:W-:-:S08]  /*5e00*/  DFMA R28, R26, -R28, R8 ;  /* 0x8000001c1a1c722b */ /* 0x000fd00000000008 */
[----:B------:R-:W-:-:S10]  /*5e10*/  DFMA R24, R24, R28, R26 ;  /* 0x0000001c1818722b */ /* 0x000fd4000000001a */
[----:B------:R-:W-:-:S05]  /*5e20*/  FFMA R26, RZ, 2.0897850990295410156, R25 ;  /* 0x4005bf0aff1a7823 */ /* 0x000fca0000000019 */
[----:B------:R-:W-:-:S13]  /*5e30*/  FSETP.GT.AND P0, PT, |R26|, 1.469367938527859385e-39, PT ;  /* 0x001000001a00780b */ /* 0x000fda0003f04200 */
[----:B------:R-:W-:Y:S05]  /*5e40*/  @P0 BRA P3, `(.L_x_811) ;  /* 0x0000000000180947 */ /* 0x000fea0001800000 */
[----:B------:R-:W-:Y:S01]  /*5e50*/  IMAD.MOV.U32 R24, RZ, RZ, R8 ;  /* 0x000000ffff187224 */ /* 0x000fe200078e0008 */
[----:B------:R-:W-:Y:S01]  /*5e60*/  MOV R28, 0x5eb0 ;  /* 0x00005eb0001c7802 */ /* 0x000fe20000000f00 */
[----:B------:R-:W-:Y:S02]  /*5e70*/  IMAD.MOV.U32 R25, RZ, RZ, R9 ;  /* 0x000000ffff197224 */ /* 0x000fe400078e0009 */
[----:B------:R-:W-:Y:S02]  /*5e80*/  IMAD.MOV.U32 R30, RZ, RZ, -0x74eba897 ;  /* 0x8b145769ff1e7424 */ /* 0x000fe400078e00ff */
[----:B------:R-:W-:-:S07]  /*5e90*/  IMAD.MOV.U32 R27, RZ, RZ, 0x4005bf0a ;  /* 0x4005bf0aff1b7424 */ /* 0x000fce00078e00ff */
[----:B-----5:R-:W-:Y:S05]  /*5ea0*/  CALL.REL.NOINC `($__internal_1_$__cuda_sm20_div_rn_f64_full) ;  /* 0x00000474001c7944 */ /* 0x020fea0003c00000 */
.L_x_811:
[----:B------:R-:W-:Y:S05]  /*5eb0*/  BSYNC B2 ;  /* 0x0000000000027941 */ /* 0x000fea0003800000 */
.L_x_810:
[----:B------:R-:W0:Y:S01]  /*5ec0*/  MUFU.RCP64H R27, 2.718280792236328125 ;  /* 0x4005bf0a001b7908 */ /* 0x000e220000001800 */
[----:B------:R-:W-:Y:S01]  /*5ed0*/  IMAD.MOV.U32 R28, RZ, RZ, -0x74eba897 ;  /* 0x8b145769ff1c7424 */ /* 0x000fe200078e00ff */
[----:B------:R-:W-:Y:S01]  /*5ee0*/  FSETP.GEU.AND P3, PT, |R11|, 6.5827683646048100446e-37, PT ;  /* 0x036000000b00780b */ /* 0x000fe20003f6e200 */
[----:B------:R-:W-:Y:S01]  /*5ef0*/  IMAD.MOV.U32 R29, RZ, RZ, 0x4005bf0a ;  /* 0x4005bf0aff1d7424 */ /* 0x000fe200078e00ff */
[----:B------:R-:W-:Y:S01]  /*5f00*/  BSSY B2, `(.L_x_812) ;  /* 0x0000016000027945 */ /* 0x000fe20003800000 */
[----:B------:R-:W-:Y:S01]  /*5f10*/  IMAD.MOV.U32 R26, RZ, RZ, 0x1 ;  /* 0x00000001ff1a7424 */ /* 0x000fe200078e00ff */
[----:B------:R-:W-:-:S05]  /*5f20*/  DADD R42, -RZ, |R24| ;  /* 0x00000000ff2a7229 */ /* 0x000fca0000000518 */
        /* <DEDUP_REMOVED lines=17> */
[----:B------:R-:W-:Y:S02]  /*6040*/  IMAD.MOV.U32 R26, RZ, RZ, R24 ;  /* 0x000000ffff1a7224 */ /* 0x000fe400078e0018 */
[----:B------:R-:W-:-:S07]  /*6050*/  IMAD.MOV.U32 R27, RZ, RZ, R25 ;  /* 0x000000ffff1b7224 */ /* 0x000fce00078e0019 */
.L_x_813:
[----:B------:R-:W-:Y:S05]  /*6060*/  BSYNC B2 ;  /* 0x0000000000027941 */ /* 0x000fea0003800000 */
.L_x_812:
[----:B------:R-:W-:Y:S01]  /*6070*/  DADD R34, -RZ, |R26| ;  /* 0x00000000ff227229 */ /* 0x000fe2000000051a */
[----:B------:R-:W-:Y:S01]  /*6080*/  IMAD.MOV.U32 R28, RZ, RZ, RZ ;  /* 0x000000ffff1c7224 */ /* 0x000fe200078e00ff */
[----:B------:R-:W-:Y:S01]  /*6090*/  UMOV UR14, 0xffffffff ;  /* 0xffffffff000e7882 */ /* 0x000fe20000000000 */
[----:B------:R-:W-:Y:S01]  /*60a0*/  UMOV UR15, 0x7fefffff ;  /* 0x7fefffff000f7882 */ /* 0x000fe20000000000 */
[----:B------:R-:W-:Y:S01]  /*60b0*/  UMOV UR6, UR14 ;  /* 0x0000000e00067c82 */ /* 0x000fe20008000000 */
[----:B------:R-:W-:Y:S01]  /*60c0*/  IMAD.MOV.U32 R40, RZ, RZ, 0x0 ;  /* 0x00000000ff287424 */ /* 0x000fe200078e00ff */
[----:B------:R-:W-:Y:S01]  /*60d0*/  BSSY B0, `(.L_x_814) ;  /* 0x0000081000007945 */ /* 0x000fe20003800000 */
[----:B------:R-:W-:-:S03]  /*60e0*/  IMAD.MOV.U32 R41, RZ, RZ, 0x3fd80000 ;  /* 0x3fd80000ff297424 */ /* 0x000fc600078e00ff */
[CC--:B------:R-:W-:Y:S02]  /*60f0*/  ISETP.GT.U32.AND P0, PT, R34.reuse, R42.reuse, PT ;  /* 0x0000002a2200720c */ /* 0x0c0fe40003f04070 */
[CC--:B------:R-:W-:Y:S02]  /*6100*/  ISETP.LT.U32.AND P3, PT, R34.reuse, R42.reuse, PT ;  /* 0x0000002a2200720c */ /* 0x0c0fe40003f61070 */
[CC--:B------:R-:W-:Y:S02]  /*6110*/  ISETP.GT.U32.AND.EX P0, PT, R35.reuse, R43.reuse, PT, P0 ;  /* 0x0000002b2300720c */ /* 0x0c0fe40003f04100 */
[CC--:B------:R-:W-:Y:S02]  /*6120*/  ISETP.LT.U32.AND.EX P3, PT, R35.reuse, R43.reuse, PT, P3 ;  /* 0x0000002b2300720c */ /* 0x0c0fe40003f61130 */
[----:B------:R-:W-:Y:S02]  /*6130*/  SEL R25, R35, R43, P0 ;  /* 0x0000002b23197207 */ /* 0x000fe40000000000 */
[----:B------:R-:W-:-:S02]  /*6140*/  SEL R26, R34, R42, P3 ;  /* 0x0000002a221a7207 */ /* 0x000fc40001800000 */
[----:B------:R-:W-:Y:S02]  /*6150*/  LOP3.LUT R30, R25, 0xffc00000, RZ, 0xc0, !PT ;  /* 0xffc00000191e7812 */ /* 0x000fe400078ec0ff */
[----:B------:R-:W-:Y:S02]  /*6160*/  SEL R27, R35, R43, P3 ;  /* 0x0000002b231b7207 */ /* 0x000fe40001800000 */
[----:B------:R-:W-:Y:S02]  /*6170*/  IADD3 R29, -R30, 0x7fd00000, RZ ;  /* 0x7fd000001e1d7810 */ /* 0x000fe40007ffe1ff */
[----:B------:R-:W-:-:S04]  /*6180*/  SEL R24, R34, R42, P0 ;  /* 0x0000002a22187207 */ /* 0x000fc80000000000 */
[C---:B------:R-:W-:Y:S02]  /*6190*/  DMUL R32, R28.reuse, R26 ;  /* 0x0000001a1c207228 */ /* 0x040fe40000000000 */
[----:B------:R-:W-:-:S06]  /*61a0*/  DMUL R28, R28, R24 ;  /* 0x000000181c1c7228 */ /* 0x000fcc0000000000 */
[----:B------:R-:W-:-:S08]  /*61b0*/  DMUL R32, R32, R32 ;  /* 0x0000002020207228 */ /* 0x000fd00000000000 */
[----:B------:R-:W-:Y:S01]  /*61c0*/  DFMA R28, R28, R28, R32 ;  /* 0x0000001c1c1c722b */ /* 0x000fe20000000020 */
[----:B------:R-:W-:-:S07]  /*61d0*/  IMAD.U32 R33, RZ, RZ, UR15 ;  /* 0x0000000fff217e24 */ /* 0x000fce000f8e00ff */
        /* <DEDUP_REMOVED lines=112> */
.L_x_815:
[----:B------:R-:W-:Y:S05]  /*68e0*/  BSYNC B0 ;  /* 0x0000000000007941 */ /* 0x000fea0003800000 */
.L_x_814:
        /* <DEDUP_REMOVED lines=9> */
.L_x_817:
[----:B------:R-:W-:Y:S05]  /*6980*/  BSYNC B2 ;  /* 0x0000000000027941 */ /* 0x000fea0003800000 */
.L_x_816:
        /* <DEDUP_REMOVED lines=82> */
.L_x_819:
[----:B------:R-:W-:-:S04]  /*6eb0*/  ISETP.GE.AND P0, PT, R9, RZ, PT ;  /* 0x000000ff0900720c */ /* 0x000fc80003f06270 */
[----:B------:R-:W-:Y:S02]  /*6ec0*/  FSEL R24, RZ, 3.37028055040000000000e+12, P0 ;  /* 0x54442d18ff187808 */ /* 0x000fe40000000000 */
[----:B------:R-:W-:-:S07]  /*6ed0*/  FSEL R25, RZ, 2.1426990032196044922, P0 ;  /* 0x400921fbff197808 */ /* 0x000fce0000000000 */
.L_x_820:
[----:B------:R-:W-:Y:S05]  /*6ee0*/  BSYNC B0 ;  /* 0x0000000000007941 */ /* 0x000fea0003800000 */
.L_x_818:
[----:B------:R-:W-:Y:S01]  /*6ef0*/  DADD R8, |R8|, |R10| ;  /* 0x0000000008087229 */ /* 0x000fe2000000060a */
[----:B------:R-:W-:Y:S01]  /*6f00*/  LOP3.LUT R11, R25, 0x80000000, R11, 0xb8, !PT ;  /* 0x80000000190b7812 */ /* 0x000fe200078eb80b */
[----:B------:R-:W-:-:S06]  /*6f10*/  DADD R42, R42, 1 ;  /* 0x3ff000002a2a7429 */ /* 0x000fcc0000000000 */
[----:B------:R-:W-:-:S06]  /*6f20*/  DSETP.GTU.AND P0, PT, |R8|, +INF , PT ;  /* 0x7ff000000800742a */ /* 0x000fcc0003f0c200 */
[----:B------:R-:W-:Y:S02]  /*6f30*/  FSEL R8, R8, R24, P0 ;  /* 0x0000001808087208 */ /* 0x000fe40000000000 */
[----:B------:R-:W-:Y:S01]  /*6f40*/  FSEL R9, R9, R11, P0 ;  /* 0x0000000b09097208 */ /* 0x000fe20000000000 */
[----:B------:R-:W-:Y:S06]  /*6f50*/  BRA `(.L_x_776) ;  /* 0x0000000c003c7947 */ /* 0x000fec0003800000 */
.L_x_761:
[----:B------:R-:W-:Y:S01]  /*6f60*/  DSETP.GEU.AND P0, PT, |R10|, 1.4916681462400413487e-154, PT ;  /* 0x200000000a00742a */ /* 0x000fe20003f0e200 */
[----:B------:R-:W-:Y:S01]  /*6f70*/  BSSY B0, `(.L_x_821) ;  /* 0x0000069000007945 */ /* 0x000fe20003800000 */
[----:B------:R-:W-:-:S04]  /*6f80*/  DADD R38, -RZ, |R10| ;  /* 0x00000000ff267229 */ /* 0x000fc8000000050a */
[----:B------:R-:W-:-:S14]  /*6f90*/  DSETP.LT.AND P0, PT, |R8|, 1.4916681462400413487e-154, !P0 ;  /* 0x200000000800742a */ /* 0x000fdc0004701200 */
[----:B------:R-:W-:Y:S02]  /*6fa0*/  @P0 DMUL R28, R10, 4 ;  /* 0x401000000a1c0828 */ /* 0x000fe40000000000 */
[----:B------:R-:W-:Y:S02]  /*6fb0*/  @P0 DMUL R26, R8, 4 ;  /* 0x40100000081a0828 */ /* 0x000fe40000000000 */
[----:B------:R-:W-:-:S04]  /*6fc0*/  @!P0 DMUL R32, R10, R10 ;  /* 0x0000000a0a208228 */ /* 0x000fc80000000000 */
[----:B------:R-:W-:-:S04]  /*6fd0*/  @P0 DMUL R30, R28, R28 ;  /* 0x0000001c1c1e0228 */ /* 0x000fc80000000000 */
[----:B------:R-:W-:-:S04]  /*6fe0*/  @!P0 DFMA R28, R8, R8, R32 ;  /* 0x00000008081c822b */ /* 0x000fc80000000020 */
[----:B------:R-:W-:-:S08]  /*6ff0*/  @P0 DFMA R30, R26, R26, R30 ;  /* 0x0000001a1a1e022b */ /* 0x000fd0000000001e */
[----:B------:R-:W-:Y:S01]  /*7000*/  @P0 DMUL R28, R30, 0.0625 ;  /* 0x3fb000001e1c0828 */ /* 0x000fe20000000000 */
[----:B------:R-:W-:-:S09]  /*7010*/  IMAD.MOV.U32 R30, RZ, RZ, -0x3ff ;  /* 0xfffffc01ff1e7424 */ /* 0x000fd200078e00ff */
[----:B------:R-:W-:Y:S01]  /*7020*/  ISETP.GT.AND P3, PT, R29, 0xfffff, PT ;  /* 0x000fffff1d00780c */ /* 0x000fe20003f64270 */
[----:B------:R-:W-:Y:S02]  /*7030*/  IMAD.MOV.U32 R32, RZ, RZ, R28 ;  /* 0x000000ffff207224 */ /* 0x000fe400078e001c */
[----:B------:R-:W-:-:S10]  /*7040*/  IMAD.MOV.U32 R31, RZ, RZ, R29 ;  /* 0x000000ffff1f7224 */ /* 0x000fd400078e001d */
[----:B------:R-:W-:Y:S01]  /*7050*/  @!P3 DMUL R28, R28, 1.80143985094819840000e+16 ;  /* 0x435000001c1cb828 */ /* 0x000fe20000000000 */
[----:B------:R-:W-:-:S09]  /*7060*/  @!P3 IMAD.MOV.U32 R30, RZ, RZ, -0x435 ;  /* 0xfffffbcbff1eb424 */ /* 0x000fd200078e00ff */
        /* <DEDUP_REMOVED lines=8> */
[----:B------:R-:W-:Y:S01]  /*70f0*/  @P0 FSEL R42, R26, RZ, P1 ;  /* 0x000000ff1a2a0208 */ /* 0x000fe20000800000 */
[----:B------:R-:W-:Y:S01]  /*7100*/  IMAD.MOV.U32 R26, RZ, RZ, 0x1 ;  /* 0x00000001ff1a7424 */ /* 0x000fe200078e00ff */
[----:B------:R-:W-:Y:S01]  /*7110*/  @P0 FSEL R43, R27, -QNAN , P1 ;  /* 0xfff000001b2b0808 */ /* 0x000fe20000800000 */
[----:B------:R-:W-:-:S06]  /*7120*/  DSETP.GT.AND P1, PT, |R10|, |R8|, PT ;  /* 0x400000080a00722a */ /* 0x000fcc0003f24200 */
[----:B------:R-:W-:Y:S02]  /*7130*/  FSEL R47, R39, R25, P1 ;  /* 0x00000019272f7208 */ /* 0x000fe40000800000 */
[----:B------:R-:W-:Y:S02]  /*7140*/  FSEL R46, R38, R24, P1 ;  /* 0x00000018262e7208 */ /* 0x000fe40000800000 */
[----:B------:R-:W0:Y:S04]  /*7150*/  MUFU.RCP64H R27, R47 ;  /* 0x0000002f001b7308 */ /* 0x000e280000001800 */
[----:B0-----:R-:W-:-:S08]  /*7160*/  DFMA R34, -R46, R26, 1 ;  /* 0x3ff000002e22742b */ /* 0x001fd0000000011a */
[----:B------:R-:W-:-:S08]  /*7170*/  DFMA R34, R34, R34, R34 ;  /* 0x000000222222722b */ /* 0x000fd00000000022 */
[----:B------:R-:W-:-:S08]  /*7180*/  DFMA R34, R26, R34, R26 ;  /* 0x000000221a22722b */ /* 0x000fd0000000001a */
[----:B------:R-:W-:-:S08]  /*7190*/  DFMA R26, -R46, R34, 1 ;  /* 0x3ff000002e1a742b */ /* 0x000fd00000000122 */
[----:B------:R-:W-:Y:S01]  /*71a0*/  DFMA R34, R34, R26, R34 ;  /* 0x0000001a2222722b */ /* 0x000fe20000000022 */
[----:B------:R-:W-:Y:S02]  /*71b0*/  FSEL R26, R24, R38, P1 ;  /* 0x00000026181a7208 */ /* 0x000fe40000800000 */
[----:B------:R-:W-:-:S04]  /*71c0*/  FSEL R27, R25, R39, P1 ;  /* 0x00000027191b7208 */ /* 0x000fc80000800000 */
[----:B------:R-:W-:Y:S02]  /*71d0*/  FSETP.GEU.AND P3, PT, |R27|, 6.5827683646048100446e-37, PT ;  /* 0x036000001b00780b */ /* 0x000fe40003f6e200 */
[----:B------:R-:W-:-:S08]  /*71e0*/  DMUL R24, R34, R26 ;  /* 0x0000001a22187228 */ /* 0x000fd00000000000 */
[----:B------:R-:W-:-:S08]  /*71f0*/  DFMA R38, -R46, R24, R26 ;  /* 0x000000182e26722b */ /* 0x000fd0000000011a */
[----:B------:R-:W-:-:S10]  /*7200*/  DFMA R24, R34, R38, R24 ;  /* 0x000000262218722b */ /* 0x000fd40000000018 */
[----:B------:R-:W-:Y:S01]  /*7210*/  FFMA R37, RZ, R47, R25 ;  /* 0x0000002fff257223 */ /* 0x000fe20000000019 */
[----:B------:R-:W-:Y:S06]  /*7220*/  @P0 BRA `(.L_x_822) ;  /* 0x0000000000f40947 */ /* 0x000fec0003800000 */
[C---:B------:R-:W-:Y:S01]  /*7230*/  LOP3.LUT R28, R31.reuse, 0x800fffff, RZ, 0xc0, !PT ;  /* 0x800fffff1f1c7812 */ /* 0x040fe200078ec0ff */
[----:B------:R-:W-:Y:S01]  /*7240*/  IMAD.MOV.U32 R34, RZ, RZ, RZ ;  /* 0x000000ffff227224 */ /* 0x000fe200078e00ff */
[----:B------:R-:W-:Y:S01]  /*7250*/  UMOV UR14, 0x3ae80f1e ;  /* 0x3ae80f1e000e7882 */ /* 0x000fe20000000000 */
[----:B------:R-:W-:Y:S01]  /*7260*/  IMAD.MOV.U32 R42, RZ, RZ, -0x748574fc ;  /* 0x8b7a8b04ff2a7424 */ /* 0x000fe200078e00ff */
[----:B------:R-:W-:Y:S01]  /*7270*/  LOP3.LUT R33, R28, 0x3ff00000, RZ, 0xfc, !PT ;  /* 0x3ff000001c217812 */ /* 0x000fe200078efcff */
[----:B------:R-:W-:Y:S01]  /*7280*/  IMAD.MOV.U32 R43, RZ, RZ, 0x3ed0ee25 ;  /* 0x3ed0ee25ff2b7424 */ /* 0x000fe200078e00ff */
[----:B------:R-:W-:Y:S01]  /*7290*/  UMOV UR15, 0x3eb1380b ;  /* 0x3eb1380b000f7882 */ /* 0x000fe20000000000 */
[----:B------:R-:W-:Y:S01]  /*72a0*/  LEA.HI R44, R31, R30, RZ, 0xc ;  /* 0x0000001e1f2c7211 */ /* 0x000fe200078f60ff */
[----:B------:R-:W-:Y:S01]  /*72b0*/  IMAD.MOV.U32 R45, RZ, RZ, 0x43300000 ;  /* 0x43300000ff2d7424 */ /* 0x000fe200078e00ff */
[----:B------:R-:W-:Y:S01]  /*72c0*/  ISETP.GE.AND P0, PT, R33, 0x3ff6a09f, PT ;  /* 0x3ff6a09f2100780c */ /* 0x000fe20003f06270 */
[----:B------:R-:W-:Y:S01]  /*72d0*/  UMOV UR22, 0x80000000 ;  /* 0x8000000000167882 */ /* 0x000fe20000000000 */
[----:B------:R-:W-:-:S11]  /*72e0*/  UMOV UR23, 0x43300000 ;  /* 0x4330000000177882 */ /* 0x000fd60000000000 */
[----:B------:R-:W-:Y:S02]  /*72f0*/  @P0 VIADD R29, R33, 0xfff00000 ;  /* 0xfff00000211d0836 */ /* 0x000fe40000000000 */
[----:B------:R-:W-:Y:S02]  /*7300*/  @P0 VIADD R44, R44, 0x1 ;  /* 0x000000012c2c0836 */ /* 0x000fe40000000000 */
[----:B------:R-:W-:-:S03]  /*7310*/  @P0 IMAD.MOV.U32 R33, RZ, RZ, R29 ;  /* 0x000000ffff210224 */ /* 0x000fc600078e001d */
[----:B------:R-:W-:-:S03]  /*7320*/  LOP3.LUT R44, R44, 0x80000000, RZ, 0x3c, !PT ;  /* 0x800000002c2c7812 */ /* 0x000fc600078e3cff */
[----:B------:R-:W-:-:S06]  /*7330*/  DADD R40, R32, 1 ;  /* 0x3ff0000020287429 */ /* 0x000fcc0000000000 */
[----:B------:R-:W0:Y:S02]  /*7340*/  MUFU.RCP64H R35, R41 ;  /* 0x0000002900237308 */ /* 0x000e240000001800 */
[----:B0-----:R-:W-:-:S08]  /*7350*/  DFMA R28, -R40, R34, 1 ;  /* 0x3ff00000281c742b */ /* 0x001fd00000000122 */
[----:B------:R-:W-:Y:S02]  /*7360*/  DFMA R38, R28, R28, R28 ;  /* 0x0000001c1c26722b */ /* 0x000fe4000000001c */
[----:B------:R-:W-:-:S06]  /*7370*/  DADD R28, R32, -1 ;  /* 0xbff00000201c7429 */ /* 0x000fcc0000000000 */
        /* <DEDUP_REMOVED lines=40> */
.L_x_822:
[----:B------:R-:W-:Y:S05]  /*7600*/  BSYNC B0 ;  /* 0x0000000000007941 */ /* 0x000fea0003800000 */
.L_x_821:
        /* <DEDUP_REMOVED lines=9> */
.L_x_824:
[----:B------:R-:W-:Y:S05]  /*76a0*/  BSYNC B2 ;  /* 0x0000000000027941 */ /* 0x000fea0003800000 */
.L_x_823:
[----:B------:R-:W-:Y:S01]  /*76b0*/  DMUL R26, R24, R24 ;  /* 0x00000018181a7228 */ /* 0x000fe20000000000 */
[----:B------:R-:W-:Y:S01]  /*76c0*/  IMAD.MOV.U32 R28, RZ, RZ, -0x2449a4b7 ;  /* 0xdbb65b49ff1c7424 */ /* 0x000fe200078e00ff */
[----:B------:R-:W-:Y:S01]  /*76d0*/  UMOV UR14, 0x2a25ff7e ;  /* 0x2a25ff7e000e7882 */ /* 0x000fe20000000000 */
[----:B------:R-:W-:Y:S01]  /*76e0*/  IMAD.MOV.U32 R29, RZ, RZ, 0x3f2d3b63 ;  /* 0x3f2d3b63ff1d7424 */ /* 0x000fe200078e00ff */
[----:B------:R-:W-:Y:S01]  /*76f0*/  UMOV UR15, 0x3ef53e1d ;  /* 0x3ef53e1d000f7882 */ /* 0x000fe20000000000 */
[----:B------:R-:W-:Y:S01]  /*7700*/  ISETP.GE.AND P0, PT, R9, RZ, PT ;  /* 0x000000ff0900720c */ /* 0x000fe20003f06270 */
[----:B------:R-:W-:Y:S01]  /*7710*/  DSETP.NEU.AND P3, PT, R46, RZ, PT ;  /* 0x000000ff2e00722a */ /* 0x000fe20003f6d000 */
[----:B------:R-:W-:Y:S02]  /*7720*/  BSSY B0, `(.L_x_825) ;  /* 0x000004d000007945 */ /* 0x000fe40003800000 */
        /* <DEDUP_REMOVED lines=62> */
[----:B------:R-:W-:Y:S02]  /*7b10*/  FSEL R31, R24, R28, !P0 ;  /* 0x0000001c181f7208 */ /* 0x000fe40004000000 */
[----:B------:R-:W-:-:S03]  /*7b20*/  FSEL R25, R25, R29, !P0 ;  /* 0x0000001d19197208 */ /* 0x000fc60004000000 */
[----:B------:R-:W-:Y:S02]  /*7b30*/  FSEL R24, R26, R31, P1 ;  /* 0x0000001f1a187208 */ /* 0x000fe40000800000 */
[----:B------:R-:W-:Y:S01]  /*7b40*/  FSEL R25, R27, R25, P1 ;  /* 0x000000191b197208 */ /* 0x000fe20000800000 */
[----:B------:R-:W-:Y:S06]  /*7b50*/  @!P3 BRA `(.L_x_826) ;  /* 0x00000000001cb947 */ /* 0x000fec0003800000 */
[----:B------:R-:W-:-:S14]  /*7b60*/  DSETP.NEU.AND P1, PT, |R8|, |R10|, PT ;  /* 0x4000000a0800722a */ /* 0x000fdc0003f2d200 */
[----:B------:R-:W-:Y:S05]  /*7b70*/  @P1 BRA `(.L_x_827) ;  /* 0x00000000001c1947 */ /* 0x000fea0003800000 */
[----:B------:R-:W-:Y:S02]  /*7b80*/  IMAD.MOV.U32 R24, RZ, RZ, 0x7f3321d2 ;  /* 0x7f3321d2ff187424 */ /* 0x000fe400078e00ff */
[----:B------:R-:W-:-:S03]  /*7b90*/  IMAD.MOV.U32 R25, RZ, RZ, 0x4002d97c ;  /* 0x4002d97cff197424 */ /* 0x000fc600078e00ff */
[----:B------:R-:W-:Y:S02]  /*7ba0*/  FSEL R24, R24, 3.37028055040000000000e+12, !P0 ;  /* 0x54442d1818187808 */ /* 0x000fe40004000000 */
[----:B------:R-:W-:Y:S01]  /*7bb0*/  FSEL R25, R25, 1.8213495016098022461, !P0 ;  /* 0x3fe921fb19197808 */ /* 0x000fe20004000000 */
[----:B------:R-:W-:Y:S06]  /*7bc0*/  BRA `(.L_x_827) ;  /* 0x0000000000087947 */ /* 0x000fec0003800000 */
.L_x_826:
[----:B------:R-:W-:Y:S02]  /*7bd0*/  FSEL R24, RZ, 3.37028055040000000000e+12, P0 ;  /* 0x54442d18ff187808 */ /* 0x000fe40000000000 */
[----:B------:R-:W-:-:S07]  /*7be0*/  FSEL R25, RZ, 2.1426990032196044922, P0 ;  /* 0x400921fbff197808 */ /* 0x000fce0000000000 */
.L_x_827:
[----:B------:R-:W-:Y:S05]  /*7bf0*/  BSYNC B0 ;  /* 0x0000000000007941 */ /* 0x000fea0003800000 */
.L_x_825:
[----:B------:R-:W-:Y:S01]  /*7c00*/  DADD R8, |R8|, |R10| ;  /* 0x0000000008087229 */ /* 0x000fe2000000060a */
[----:B------:R-:W-:-:S07]  /*7c10*/  LOP3.LUT R11, R25, 0x80000000, R11, 0xb8, !PT ;  /* 0x80000000190b7812 */ /* 0x000fce00078eb80b */
[----:B------:R-:W-:-:S06]  /*7c20*/  DSETP.GTU.AND P0, PT, |R8|, +INF , PT ;  /* 0x7ff000000800742a */ /* 0x000fcc0003f0c200 */
[----:B------:R-:W-:Y:S02]  /*7c30*/  FSEL R8, R8, R24, P0 ;  /* 0x0000001808087208 */ /* 0x000fe40000000000 */
[----:B------:R-:W-:-:S07]  /*7c40*/  FSEL R9, R9, R11, P0 ;  /* 0x0000000b09097208 */ /* 0x000fce0000000000 */
.L_x_776:
[----:B------:R-:W-:Y:S05]  /*7c50*/  BSYNC B1 ;  /* 0x0000000000017941 */ /* 0x000fea0003800000 */
.L_x_760:
[C---:B------:R-:W-:Y:S01]  /*7c60*/  DMUL R40, R8.reuse, UR20 ;  /* 0x0000001408287c28 */ /* 0x040fe20008000000 */
[----:B------:R-:W-:Y:S01]  /*7c70*/  BSSY B1, `(.L_x_828) ;  /* 0x0000222000017945 */ /* 0x000fe20003800000 */
[----:B------:R-:W-:-:S06]  /*7c80*/  DMUL R24, R8, UR12 ;  /* 0x0000000c08187c28 */ /* 0x000fcc0008000000 */
[C---:B------:R-:W-:Y:S02]  /*7c90*/  DFMA R40, R42.reuse, UR12, R40 ;  /* 0x0000000c2a287c2b */ /* 0x040fe40008000028 */
[----:B------:R-:W-:-:S08]  /*7ca0*/  DFMA R24, R42, UR20, -R24 ;  /* 0x000000142a187c2b */ /* 0x000fd00008000818 */
[----:B------:R-:W-:-:S04]  /*7cb0*/  LOP3.LUT R9, R41, 0x7fffffff, RZ, 0xc0, !PT ;  /* 0x7fffffff29097812 */ /* 0x000fc800078ec0ff */
[----:B------:R-:W-:-:S13]  /*7cc0*/  LOP3.LUT P0, RZ, R9, R40, RZ, 0xfc, !PT ;  /* 0x0000002809ff7212 */ /* 0x000fda000780fcff */
[----:B------:R-:W-:Y:S05]  /*7cd0*/  @!P0 BRA `(.L_x_829) ;  /* 0x0000001c00748947 */ /* 0x000fea0003800000 */
[----:B------:R-:W-:-:S04]  /*7ce0*/  LOP3.LUT R11, R25, 0x7fffffff, RZ, 0xc0, !PT ;  /* 0x7fffffff190b7812 */ /* 0x000fc800078ec0ff */
[----:B------:R-:W-:-:S13]  /*7cf0*/  LOP3.LUT P0, RZ, R11, R24, RZ, 0xfc, !PT ;  /* 0x000000180bff7212 */ /* 0x000fda000780fcff */
[----:B------:R-:W-:Y:S05]  /*7d00*/  @!P0 BRA `(.L_x_830) ;  /* 0x0000001400c48947 */ /* 0x000fea0003800000 */
[----:B------:R-:W-:-:S13]  /*7d10*/  ISETP.GT.U32.AND P0, PT, R9, 0x7fefffff, PT ;  /* 0x7fefffff0900780c */ /* 0x000fda0003f04070 */
[----:B------:R-:W-:Y:S05]  /*7d20*/  @P0 BRA `(.L_x_831) ;  /* 0x0000001400800947 */ /* 0x000fea0003800000 */
[----:B------:R-:W-:-:S05]  /*7d30*/  VIADD R8, R25, 0xbf79d1be ;  /* 0xbf79d1be19087836 */ /* 0x000fca0000000000 */
[----:B------:R-:W-:-:S13]  /*7d40*/  ISETP.GE.U32.AND P0, PT, R8, 0x108aa3, PT ;  /* 0x00108aa30800780c */ /* 0x000fda0003f06070 */
[----:B------:R-:W-:Y:S05]  /*7d50*/  @!P0 BRA `(.L_x_832) ;  /* 0x0000000800988947 */ /* 0x000fea0003800000 */
[----:B------:R-:W-:Y:S01]  /*7d60*/  IMAD.MOV.U32 R8, RZ, RZ, 0x652b82fe ;  /* 0x652b82feff087424 */ /* 0x000fe200078e00ff */
[----:B------:R-:W-:Y:S01]  /*7d70*/  UMOV UR14, 0xfefa39ef ;  /* 0xfefa39ef000e7882 */ /* 0x000fe20000000000 */
[----:B------:R-:W-:Y:S01]  /*7d80*/  IMAD.MOV.U32 R9, RZ, RZ, 0x3ff71547 ;  /* 0x3ff71547ff097424 */ /* 0x000fe200078e00ff */
[----:B------:R-:W-:Y:S01]  /*7d90*/  UMOV UR15, 0x3fe62e42 ;  /* 0x3fe62e42000f7882 */ /* 0x000fe20000000000 */
[----:B------:R-:W-:Y:S01]  /*7da0*/  FSETP.GEU.FTZ.AND P0, PT, |R25|, 4.1917929649353027344, PT ;  /* 0x4086232b1900780b */ /* 0x000fe20003f1e200 */
[----:B------:R-:W-:Y:S01]  /*7db0*/  BSSY B0, `(.L_x_833) ;  /* 0x0000037000007945 */ /* 0x000fe20003800000 */
[----:B------:R-:W-:Y:S02]  /*7dc0*/  DSETP.NEU.AND P3, PT, |R40|, +INF , PT ;  /* 0x7ff000002800742a */ /* 0x000fe40003f6d200 */
[----:B------:R-:W-:-:S08]  /*7dd0*/  DFMA R8, R24, R8, 6.75539944105574400000e+15 ;  /* 0x433800001808742b */ /* 0x000fd00000000008 */
[----:B------:R-:W-:-:S08]  /*7de0*/  DADD R10, R8, -6.75539944105574400000e+15 ;  /* 0xc3380000080a7429 */ /* 0x000fd00000000000 */
[----:B------:R-:W-:Y:S01]  /*7df0*/  DFMA R26, R10, -UR14, R24 ;  /* 0x8000000e0a1a7c2b */ /* 0x000fe20008000018 */
[----:B------:R-:W-:Y:S01]  /*7e00*/  UMOV UR14, 0x3b39803f ;  /* 0x3b39803f000e7882 */ /* 0x000fe20000000000 */
[----:B------:R-:W-:-:S06]  /*7e10*/  UMOV UR15, 0x3c7abc9e ;  /* 0x3c7abc9e000f7882 */ /* 0x000fcc0000000000 */
[----:B------:R-:W-:Y:S01]  /*7e20*/  DFMA R26, R10, -UR14, R26 ;  /* 0x8000000e0a1a7c2b */ /* 0x000fe2000800001a */
[----:B------:R-:W-:Y:S01]  /*7e30*/  UMOV UR14, 0x69ce2bdf ;  /* 0x69ce2bdf000e7882 */ /* 0x000fe20000000000 */
[----:B------:R-:W-:Y:S01]  /*7e40*/  IMAD.MOV.U32 R10, RZ, RZ, -0x35dec16 ;  /* 0xfca213eaff0a7424 */ /* 0x000fe200078e00ff */
[----:B------:R-:W-:Y:S01]  /*7e50*/  UMOV UR15, 0x3e5ade15 ;  /* 0x3e5ade15000f7882 */ /* 0x000fe20000000000 */
[----:B------:R-:W-:-:S06]  /*7e60*/  IMAD.MOV.U32 R11, RZ, RZ, 0x3e928af3 ;  /* 0x3e928af3ff0b7424 */ /* 0x000fcc00078e00ff */
        /* <DEDUP_REMOVED lines=25> */
[----:B------:R-:W-:-:S08]  /*8000*/  DFMA R10, R26, R10, 1 ;  /* 0x3ff000001a0a742b */ /* 0x000fd0000000000a */
[----:B------:R-:W-:-:S10]  /*8010*/  DFMA R10, R26, R10, 1 ;  /* 0x3ff000001a0a742b */ /* 0x000fd4000000000a */
[----:B------:R-:W-:Y:S02]  /*8020*/  IMAD R43, R8, 0x100000, R11 ;  /* 0x00100000082b7824 */ /* 0x000fe400078e020b */
[----:B------:R-:W-:Y:S01]  /*8030*/  IMAD.MOV.U32 R42, RZ, RZ, R10 ;  /* 0x000000ffff2a7224 */ /* 0x000fe200078e000a */
[----:B------:R-:W-:Y:S06]  /*8040*/  @!P0 BRA `(.L_x_834) ;  /* 0x0000000000348947 */ /* 0x000fec0003800000 */
[----:B------:R-:W-:Y:S01]  /*8050*/  FSETP.GEU.FTZ.AND P0, PT, |R25|, 4.2275390625, PT ;  /* 0x408748001900780b */ /* 0x000fe20003f1e200 */
[C---:B------:R-:W-:Y:S02]  /*8060*/  DADD R26, R24.reuse, +INF ;  /* 0x7ff00000181a7429 */ /* 0x040fe40000000000 */
[----:B------:R-:W-:-:S08]  /*8070*/  DSETP.GEU.AND P1, PT, R24, RZ, PT ;  /* 0x000000ff1800722a */ /* 0x000fd00003f2e000 */
[----:B------:R-:W-:Y:S02]  /*8080*/  FSEL R42, R26, RZ, P1 ;  /* 0x000000ff1a2a7208 */ /* 0x000fe40000800000 */
[----:B------:R-:W-:Y:S02]  /*8090*/  @!P0 LEA.HI R9, R8, R8, RZ, 0x1 ;  /* 0x0000000808098211 */ /* 0x000fe400078f08ff */
[----:B------:R-:W-:Y:S02]  /*80a0*/  FSEL R43, R27, RZ, P1 ;  /* 0x000000ff1b2b7208 */ /* 0x000fe40000800000 */
[----:B------:R-:W-:-:S05]  /*80b0*/  @!P0 SHF.R.S32.HI R9, RZ, 0x1, R9 ;  /* 0x00000001ff098819 */ /* 0x000fca0000011409 */
[----:B------:R-:W-:Y:S02]  /*80c0*/  @!P0 IMAD.IADD R8, R8, 0x1, -R9 ;  /* 0x0000000108088824 */ /* 0x000fe400078e0a09 */
[----:B------:R-:W-:-:S03]  /*80d0*/  @!P0 IMAD R9, R9, 0x100000, R11 ;  /* 0x0010000009098824 */ /* 0x000fc600078e020b */
[----:B------:R-:W-:Y:S01]  /*80e0*/  @!P0 LEA R11, R8, 0x3ff00000, 0x14 ;  /* 0x3ff00000080b8811 */ /* 0x000fe200078ea0ff */
[----:B------:R-:W-:Y:S02]  /*80f0*/  @!P0 IMAD.MOV.U32 R8, RZ, RZ, R10 ;  /* 0x000000ffff088224 */ /* 0x000fe400078e000a */
[----:B------:R-:W-:-:S06]  /*8100*/  @!P0 IMAD.MOV.U32 R10, RZ, RZ, RZ ;  /* 0x000000ffff0a8224 */ /* 0x000fcc00078e00ff */
[----:B------:R-:W-:-:S11]  /*8110*/  @!P0 DMUL R42, R8, R10 ;  /* 0x0000000a082a8228 */ /* 0x000fd60000000000 */
.L_x_834:
[----:B------:R-:W-:Y:S05]  /*8120*/  BSYNC B0 ;  /* 0x0000000000007941 */ /* 0x000fea0003800000 */
.L_x_833:
[----:B------:R-:W-:Y:S04]  /*8130*/  BSSY B2, `(.L_x_835) ;  /* 0x000001b000027945 */ /* 0x000fe80003800000 */
[----:B------:R-:W-:Y:S05]  /*8140*/  @!P3 BRA `(.L_x_836) ;  /* 0x00000000005cb947 */ /* 0x000fea0003800000 */
[----:B------:R-:W-:Y:S01]  /*8150*/  UMOV UR14, 0x6dc9c883 ;  /* 0x6dc9c883000e7882 */ /* 0x000fe20000000000 */
[----:B------:R-:W-:Y:S01]  /*8160*/  UMOV UR15, 0x3fe45f30 ;  /* 0x3fe45f30000f7882 */ /* 0x000fe20000000000 */
[C---:B------:R-:W-:Y:S02]  /*8170*/  DSETP.GE.AND P0, PT, |R40|.reuse, 2.14748364800000000000e+09, PT ;  /* 0x41e000002800742a */ /* 0x040fe40003f06200 */
[----:B------:R-:W-:Y:S01]  /*8180*/  DMUL R8, R40, UR14 ;  /* 0x0000000e28087c28 */ /* 0x000fe20008000000 */
[----:B------:R-:W-:Y:S01]  /*8190*/  UMOV UR14, 0x54442d18 ;  /* 0x54442d18000e7882 */ /* 0x000fe20000000000 */
[----:B------:R-:W-:-:S04]  /*81a0*/  UMOV UR15, 0x3ff921fb ;  /* 0x3ff921fb000f7882 */ /* 0x000fc80000000000 */
[----:B------:R-:W0:Y:S08]  /*81b0*/  F2I.F64 R27, R8 ;  /* 0x00000008001b7311 */ /* 0x000e300000301100 */
[----:B0-----:R-:W0:Y:S02]  /*81c0*/  I2F.F64 R44, R27 ;  /* 0x0000001b002c7312 */ /* 0x001e240000201c00 */
[----:B0-----:R-:W-:Y:S01]  /*81d0*/  DFMA R10, -R44, UR14, R40 ;  /* 0x0000000e2c0a7c2b */ /* 0x001fe20008000128 */
[----:B------:R-:W-:Y:S01]  /*81e0*/  UMOV UR14, 0x33145c00 ;  /* 0x33145c00000e7882 */ /* 0x000fe20000000000 */
[----:B------:R-:W-:-:S06]  /*81f0*/  UMOV UR15, 0x3c91a626 ;  /* 0x3c91a626000f7882 */ /* 0x000fcc0000000000 */
[----:B------:R-:W-:Y:S01]  /*8200*/  DFMA R10, -R44, UR14, R10 ;  /* 0x0000000e2c0a7c2b */ /* 0x000fe2000800010a */
[----:B------:R-:W-:Y:S01]  /*8210*/  UMOV UR14, 0x252049c0 ;  /* 0x252049c0000e7882 */ /* 0x000fe20000000000 */
[----:B------:R-:W-:-:S06]  /*8220*/  UMOV UR15, 0x397b839a ;  /* 0x397b839a000f7882 */ /* 0x000fcc0000000000 */
[----:B------:R-:W-:Y:S01]  /*8230*/  DFMA R44, -R44, UR14, R10 ;  /* 0x0000000e2c2c7c2b */ /* 0x000fe2000800010a */
[----:B------:R-:W-:Y:S10]  /*8240*/  @!P0 BRA `(.L_x_837) ;  /* 0x0000000000248947 */ /* 0x000ff40003800000 */
[----:B------:R-:W-:Y:S01]  /*8250*/  IMAD.MOV.U32 R30, RZ, RZ, R40 ;  /* 0x000000ffff1e7224 */ /* 0x000fe200078e0028 */
[----:B------:R-:W-:Y:S01]  /*8260*/  MOV R28, 0x8290 ;  /* 0x00008290001c7802 */ /* 0x000fe20000000f00 */
[----:B------:R-:W-:-:S07]  /*8270*/  IMAD.MOV.U32 R29, RZ, RZ, R41 ;  /* 0x000000ffff1d7224 */ /* 0x000fce00078e0029 */
[----:B-----5:R-:W-:Y:S05]  /*8280*/  CALL.REL.NOINC `($_ZN2at6native61_GLOBAL__N__44eb8e94_28_ForeachBinaryOpScalarList_cu_dda10a6925multi_tensor_apply_kernelINS1_28TensorListScalarListMetadataIN3c107complexIdEELi2EEENS1_25BinaryOpScalarListFunctorIS6_Li2ELi1ELi1EEEJNS1_13power_functorIS6_EEEEEvT_T0_DpT1_$__internal_trig_reduction_slowpathd) ;  /* 0x0000045400bc7944 */ /* 0x020fea0003c00000 */
[----:B------:R-:W-:Y:S02]  /*8290*/  IMAD.MOV.U32 R44, RZ, RZ, R30 ;  /* 0x000000ffff2c7224 */ /* 0x000fe400078e001e */
[----:B------:R-:W-:Y:S01]  /*82a0*/  IMAD.MOV.U32 R45, RZ, RZ, R31 ;  /* 0x000000ffff2d7224 */ /* 0x000fe200078e001f */
[----:B------:R-:W-:Y:S06]  /*82b0*/  BRA `(.L_x_837) ;  /* 0x0000000000087947 */ /* 0x000fec0003800000 */
.L_x_836:
[----:B------:R-:W-:Y:S01]  /*82c0*/  DMUL R44, RZ, R40 ;  /* 0x00000028ff2c7228 */ /* 0x000fe20000000000 */
[----:B------:R-:W-:-:S10]  /*82d0*/  IMAD.MOV.U32 R27, RZ, RZ, RZ ;  /* 0x000000ffff1b7224 */ /* 0x000fd400078e00ff */
.L_x_837:
[----:B------:R-:W-:Y:S05]  /*82e0*/  BSYNC B2 ;  /* 0x0000000000027941 */ /* 0x000fea0003800000 */
.L_x_835:
[----:B------:R-:W0:Y:S01]  /*82f0*/  LDC.64 R34, c[0x4][0xe0] ;  /* 0x01003800ff227b82 */ /* 0x000e220000000a00 */
[----:B------:R-:W-:-:S04]  /*8300*/  VIADD R32, R27, 0x1 ;  /* 0x000000011b207836 */ /* 0x000fc80000000000 */
[----:B------:R-:W-:-:S05]  /*8310*/  IMAD.SHL.U32 R8, R32, 0x8, RZ ;  /* 0x0000000820087824 */ /* 0x000fca00078e00ff */
[----:B------:R-:W-:-:S05]  /*8320*/  LOP3.LUT R9, R8, 0x8, RZ, 0xc0, !PT ;  /* 0x0000000808097812 */ /* 0x000fca00078ec0ff */
[----:B0-----:R-:W-:-:S05]  /*8330*/  IMAD.WIDE.U32 R34, R9, 0x8, R34 ;  /* 0x0000000809227825 */ /* 0x001fca00078e0022 */
[----:B------:R-:W2:Y:S04]  /*8340*/  LDG.E.128.CONSTANT R8, desc[UR18][R34.64] ;  /* 0x0000001222087981 */ /* 0x000ea8000c1e9d00 */
[----:B------:R-:W3:Y:S04]  /*8350*/  LDG.E.128.CONSTANT R24, desc[UR18][R34.64+0x10] ;  /* 0x0000101222187981 */ /* 0x000ee8000c1e9d00 */
[----:B------:R-:W4:Y:S01]  /*8360*/  LDG.E.128.CONSTANT R28, desc[UR18][R34.64+0x20] ;  /* 0x00002012221c7981 */ /* 0x000f22000c1e9d00 */
[----:B------:R-:W-:Y:S01]  /*8370*/  R2P PR, R32, 0x3 ;  /* 0x0000000320007804 */ /* 0x000fe20000000000 */
[----:B------:R-:W-:Y:S01]  /*8380*/  IMAD.MOV.U32 R38, RZ, RZ, 0x79785eba ;  /* 0x79785ebaff267424 */ /* 0x000fe200078e00ff */
[----:B------:R-:W-:Y:S01]  /*8390*/  DMUL R32, R44, R44 ;  /* 0x0000002c2c207228 */ /* 0x000fe20000000000 */
[----:B------:R-:W-:Y:S01]  /*83a0*/  IMAD.MOV.U32 R37, RZ, RZ, 0x3de5db65 ;  /* 0x3de5db65ff257424 */ /* 0x000fe200078e00ff */
[----:B------:R-:W-:Y:S02]  /*83b0*/  BSSY B2, `(.L_x_838) ;  /* 0x0000027000027945 */ /* 0x000fe40003800000 */
[----:B------:R-:W-:-:S02]  /*83c0*/  FSEL R38, -R38, 4.2945490664224492434e-19, !P0 ;  /* 0x20fd816426267808 */ /* 0x000fc40004000100 */
[----:B------:R-:W-:-:S06]  /*83d0*/  FSEL R39, R37, -0.082518599927425384521, !P0 ;  /* 0xbda8ff8325277808 */ /* 0x000fcc0004000000 */
[----:B--2---:R-:W-:-:S08]  /*83e0*/  DFMA R8, R32, R38, R8 ;  /* 0x000000262008722b */ /* 0x004fd00000000008 */
[----:B------:R-:W-:-:S08]  /*83f0*/  DFMA R8, R32, R8, R10 ;  /* 0x000000082008722b */ /* 0x000fd0000000000a */
[----:B---3--:R-:W-:-:S08]  /*8400*/  DFMA R8, R32, R8, R24 ;  /* 0x000000082008722b */ /* 0x008fd00000000018 */
[----:B------:R-:W-:-:S08]  /*8410*/  DFMA R8, R32, R8, R26 ;  /* 0x000000082008722b */ /* 0x000fd0000000001a */
[----:B----4-:R-:W-:-:S08]  /*8420*/  DFMA R8, R32, R8, R28 ;  /* 0x000000082008722b */ /* 0x010fd0000000001c */
[----:B------:R-:W-:-:S08]  /*8430*/  DFMA R8, R32, R8, R30 ;  /* 0x000000082008722b */ /* 0x000fd0000000001e */
[----:B------:R-:W-:Y:S02]  /*8440*/  DFMA R44, R8, R44, R44 ;  /* 0x0000002c082c722b */ /* 0x000fe4000000002c */
[----:B------:R-:W-:-:S08]  /*8450*/  @P0 DFMA R44, R32, R8, 1 ;  /* 0x3ff00000202c042b */ /* 0x000fd00000000008 */
[----:B------:R-:W-:Y:S01]  /*8460*/  @P1 DFMA R44, R44, -1, RZ ;  /* 0xbff000002c2c182b */ /* 0x000fe200000000ff */
[----:B------:R-:W-:Y:S10]  /*8470*/  @!P3 BRA `(.L_x_839) ;  /* 0x000000000060b947 */ /* 0x000ff40003800000 */
        /* <DEDUP_REMOVED lines=21> */
[----:B------:R-:W-:Y:S02]  /*85d0*/  IMAD.MOV.U32 R32, RZ, RZ, R30 ;  /* 0x000000ffff207224 */ /* 0x000fe400078e001e */
[----:B------:R-:W-:Y:S01]  /*85e0*/  IMAD.MOV.U32 R33, RZ, RZ, R31 ;  /* 0x000000ffff217224 */ /* 0x000fe200078e001f */
[----:B------:R-:W-:Y:S06]  /*85f0*/  BRA `(.L_x_840) ;  /* 0x0000000000087947 */ /* 0x000fec0003800000 */
.L_x_839:
[----:B------:R-:W-:Y:S01]  /*8600*/  DMUL R32, RZ, R40 ;  /* 0x00000028ff207228 */ /* 0x000fe20000000000 */
[----:B------:R-:W-:-:S10]  /*8610*/  IMAD.MOV.U32 R34, RZ, RZ, RZ ;  /* 0x000000ffff227224 */ /* 0x000fd400078e00ff */
.L_x_840:
[----:B------:R-:W-:Y:S05]  /*8620*/  BSYNC B2 ;  /* 0x0000000000027941 */ /* 0x000fea0003800000 */
.L_x_838:
[----:B------:R-:W0:Y:S01]  /*8630*/  LDC.64 R38, c[0x4][0xe0] ;  /* 0x01003800ff267b82 */ /* 0x000e220000000a00 */
        /* <DEDUP_REMOVED lines=9> */
[----:B------:R-:W-:-:S03]  /*86d0*/  IMAD.MOV.U32 R37, RZ, RZ, 0x3de5db65 ;  /* 0x3de5db65ff257424 */ /* 0x000fc600078e00ff */
[----:B------:R-:W-:Y:S02]  /*86e0*/  FSEL R40, -R40, 4.2945490664224492434e-19, !P0 ;  /* 0x20fd816428287808 */ /* 0x000fe40004000100 */
        /* <DEDUP_REMOVED lines=8> */
[----:B------:R-:W-:Y:S02]  /*8770*/  @P0 DFMA R10, R34, R8, 1 ;  /* 0x3ff00000220a042b */ /* 0x000fe40000000008 */
[----:B------:R-:W-:-:S06]  /*8780*/  DMUL R8, R44, R42 ;  /* 0x0000002a2c087228 */ /* 0x000fcc0000000000 */
[----:B------:R-:W-:-:S08]  /*8790*/  @P1 DFMA R10, R10, -1, RZ ;  /* 0xbff000000a0a182b */ /* 0x000fd000000000ff */
[----:B------:R-:W-:Y:S01]  /*87a0*/  DMUL R10, R10, R42 ;  /* 0x0000002a0a0a7228 */ /* 0x000fe20000000000 */
[----:B------:R-:W-:Y:S10]  /*87b0*/  BRA `(.L_x_841) ;  /* 0x0000001400b47947 */ /* 0x000ff40003800000 */
.L_x_832:
[----:B------:R-:W-:Y:S01]  /*87c0*/  UMOV UR14, 0x19ba0da4 ;  /* 0x19ba0da4000e7882 */ /* 0x000fe20000000000 */
[----:B------:R-:W-:Y:S01]  /*87d0*/  UMOV UR15, 0x40937be3 ;  /* 0x40937be3000f7882 */ /* 0x000fe20000000000 */
[----:B------:R-:W-:Y:S01]  /*87e0*/  IMAD.MOV.U32 R8, RZ, RZ, 0x652b82fe ;  /* 0x652b82feff087424 */ /* 0x000fe200078e00ff */
[----:B------:R-:W-:Y:S01]  /*87f0*/  DADD R24, R24, -UR14 ;  /* 0x8000000e18187e29 */ /* 0x000fe20008000000 */
[----:B------:R-:W-:Y:S01]  /*8800*/  IMAD.MOV.U32 R9, RZ, RZ, 0x3ff71547 ;  /* 0x3ff71547ff097424 */ /* 0x000fe200078e00ff */
[----:B------:R-:W-:Y:S01]  /*8810*/  UMOV UR14, 0xfefa39ef ;  /* 0xfefa39ef000e7882 */ /* 0x000fe20000000000 */
[----:B------:R-:W-:Y:S01]  /*8820*/  UMOV UR15, 0x3fe62e42 ;  /* 0x3fe62e42000f7882 */ /* 0x000fe20000000000 */
[----:B------:R-:W-:Y:S01]  /*8830*/  BSSY B0, `(.L_x_842) ;  /* 0x0000038000007945 */ /* 0x000fe20003800000 */
[----:B------:R-:W-:-:S03]  /*8840*/  DSETP.NEU.AND P3, PT, |R40|, +INF , PT ;  /* 0x7ff000002800742a */ /* 0x000fc60003f6d200 */
[----:B------:R-:W-:Y:S02]  /*8850*/  DFMA R8, R24, R8, 6.75539944105574400000e+15 ;  /* 0x433800001808742b */ /* 0x000fe40000000008 */
[----:B------:R-:W-:-:S06]  /*8860*/  FSETP.GEU.FTZ.AND P0, PT, |R25|, 4.1917929649353027344, PT ;  /* 0x4086232b1900780b */ /* 0x000fcc0003f1e200 */
        /* <DEDUP_REMOVED lines=52> */
.L_x_843:
[----:B------:R-:W-:Y:S05]  /*8bb0*/  BSYNC B0 ;  /* 0x0000000000007941 */ /* 0x000fea0003800000 */
.L_x_842:
        /* <DEDUP_REMOVED lines=25> */
.L_x_845:
[----:B------:R-:W-:Y:S01]  /*8d50*/  DMUL R44, RZ, R40 ;  /* 0x00000028ff2c7228 */ /* 0x000fe20000000000 */
[----:B------:R-:W-:-:S10]  /*8d60*/  IMAD.MOV.U32 R27, RZ, RZ, RZ ;  /* 0x000000ffff1b7224 */ /* 0x000fd400078e00ff */
.L_x_846:
[----:B------:R-:W-:Y:S05]  /*8d70*/  BSYNC B2 ;  /* 0x0000000000027941 */ /* 0x000fea0003800000 */
.L_x_844:
        /* <DEDUP_REMOVED lines=49> */
.L_x_848:
[----:B------:R-:W-:Y:S01]  /*9090*/  DMUL R32, RZ, R40 ;  /* 0x00000028ff207228 */ /* 0x000fe20000000000 */
[----:B------:R-:W-:-:S10]  /*90a0*/  IMAD.MOV.U32 R34, RZ, RZ, RZ ;  /* 0x000000ffff227224 */ /* 0x000fd400078e00ff */
.L_x_849:
[----:B------:R-:W-:Y:S05]  /*90b0*/  BSYNC B2 ;  /* 0x0000000000027941 */ /* 0x000fea0003800000 */
.L_x_847:
        /* <DEDUP_REMOVED lines=14> */
[----:B------:R-:W-:Y:S01]  /*91a0*/  DFMA R8, R34, R8, R10 ;  /* 0x000000082208722b */ /* 0x000fe2000000000a */
[----:B------:R-:W-:-:S07]  /*91b0*/  LEA.HI R10, R43, 0xffffff09, RZ, 0xc ;  /* 0xffffff092b0a7811 */ /* 0x000fce00078f60ff */
[----:B---3--:R-:W-:-:S08]  /*91c0*/  DFMA R8, R34, R8, R24 ;  /* 0x000000082208722b */ /* 0x008fd00000000018 */
[----:B------:R-:W-:-:S08]  /*91d0*/  DFMA R8, R34, R8, R26 ;  /* 0x000000082208722b */ /* 0x000fd0000000001a */
[----:B----4-:R-:W-:-:S08]  /*91e0*/  DFMA R8, R34, R8, R28 ;  /* 0x000000082208722b */ /* 0x010fd0000000001c */
[----:B------:R-:W-:-:S08]  /*91f0*/  DFMA R8, R34, R8, R30 ;  /* 0x000000082208722b */ /* 0x000fd0000000001e */
[----:B------:R-:W-:Y:S02]  /*9200*/  DFMA R32, R8, R32, R32 ;  /* 0x000000200820722b */ /* 0x000fe40000000020 */
[----:B------:R-:W-:Y:S01]  /*9210*/  @P0 DFMA R32, R34, R8, 1 ;  /* 0x3ff000002220042b */ /* 0x000fe20000000008 */
[----:B------:R-:W-:-:S04]  /*9220*/  LOP3.LUT R8, R43, 0xfffff, RZ, 0xc0, !PT ;  /* 0x000fffff2b087812 */ /* 0x000fc800078ec0ff */
[----:B------:R-:W-:-:S03]  /*9230*/  LOP3.LUT R43, R8, 0x7fe00000, RZ, 0xfc, !PT ;  /* 0x7fe00000082b7812 */ /* 0x000fc600078efcff */
[----:B------:R-:W-:Y:S01]  /*9240*/  @P1 DFMA R32, R32, -1, RZ ;  /* 0xbff000002020182b */ /* 0x000fe200000000ff */
[C---:B------:R-:W-:Y:S02]  /*9250*/  LEA.HI R8, R10.reuse, R10, RZ, 0x1 ;  /* 0x0000000a0a087211 */ /* 0x040fe400078f08ff */
[C---:B------:R-:W-:Y:S02]  /*9260*/  DMUL R44, R42.reuse, R44 ;  /* 0x0000002c2a2c7228 */ /* 0x040fe40000000000 */
[----:B------:R-:W-:Y:S01]  /*9270*/  SHF.R.S32.HI R11, RZ, 0x1, R8 ;  /* 0x00000001ff0b7819 */ /* 0x000fe20000011408 */
[----:B------:R-:W-:Y:S02]  /*9280*/  IMAD.MOV.U32 R8, RZ, RZ, RZ ;  /* 0x000000ffff087224 */ /* 0x000fe400078e00ff */
[----:B------:R-:W-:Y:S01]  /*9290*/  DMUL R32, R42, R32 ;  /* 0x000000202a207228 */ /* 0x000fe20000000000 */
[----:B------:R-:W-:Y:S01]  /*92a0*/  LEA R9, R11, 0x3ff00000, 0x14 ;  /* 0x3ff000000b097811 */ /* 0x000fe200078ea0ff */
[----:B------:R-:W-:-:S05]  /*92b0*/  IMAD.IADD R10, R10, 0x1, -R11 ;  /* 0x000000010a0a7824 */ /* 0x000fca00078e0a0b */
[C---:B------:R-:W-:Y:S01]  /*92c0*/  DMUL R44, R8.reuse, R44 ;  /* 0x0000002c082c7228 */ /* 0x040fe20000000000 */
[----:B------:R-:W-:Y:S01]  /*92d0*/  LEA R11, R10, 0x3ff00000, 0x14 ;  /* 0x3ff000000a0b7811 */ /* 0x000fe200078ea0ff */
[----:B------:R-:W-:Y:S01]  /*92e0*/  DMUL R32, R8, R32 ;  /* 0x0000002008207228 */ /* 0x000fe20000000000 */
[----:B------:R-:W-:-:S06]  /*92f0*/  IMAD.MOV.U32 R10, RZ, RZ, RZ ;  /* 0x000000ffff0a7224 */ /* 0x000fcc00078e00ff */
[C---:B------:R-:W-:Y:S02]  /*9300*/  DMUL R8, R10.reuse, R44 ;  /* 0x0000002c0a087228 */ /* 0x040fe40000000000 */
[----:B------:R-:W-:Y:S01]  /*9310*/  DMUL R10, R10, R32 ;  /* 0x000000200a0a7228 */ /* 0x000fe20000000000 */
[----:B------:R-:W-:Y:S10]  /*9320*/  BRA `(.L_x_841) ;  /* 0x0000000800d87947 */ /* 0x000ff40003800000 */
.L_x_831:
[----:B------:R-:W-:-:S04]  /*9330*/  ISETP.NE.AND P0, PT, R11, 0x7ff00000, PT ;  /* 0x7ff000000b00780c */ /* 0x000fc80003f05270 */
[----:B------:R-:W-:-:S13]  /*9340*/  ISETP.NE.OR P0, PT, R24, RZ, P0 ;  /* 0x000000ff1800720c */ /* 0x000fda0000705670 */
[----:B------:R-:W-:Y:S05]  /*9350*/  @P0 BRA `(.L_x_850) ;  /* 0x0000000000200947 */ /* 0x000fea0003800000 */
[----:B------:R-:W-:Y:S02]  /*9360*/  ISETP.GE.AND P0, PT, R25, RZ, PT ;  /* 0x000000ff1900720c */ /* 0x000fe40003f06270 */
[----:B------:R-:W-:Y:S02]  /*9370*/  CS2R R8, SRZ ;  /* 0x0000000000087805 */ /* 0x000fe4000001ff00 */
[----:B------:R-:W-:-:S09]  /*9380*/  CS2R R10, SRZ ;  /* 0x00000000000a7805 */ /* 0x000fd2000001ff00 */
[----:B------:R-:W-:Y:S05]  /*9390*/  @!P0 BRA `(.L_x_841) ;  /* 0x0000000800bc8947 */ /* 0x000fea0003800000 */
[----:B------:R-:W-:Y:S01]  /*93a0*/  DADD R10, R40, -R40 ;  /* 0x00000000280a7229 */ /* 0x000fe20000000828 */
[----:B------:R-:W-:Y:S02]  /*93b0*/  IMAD.MOV.U32 R8, RZ, RZ, R24 ;  /* 0x000000ffff087224 */ /* 0x000fe400078e0018 */
[----:B------:R-:W-:Y:S01]  /*93c0*/  IMAD.MOV.U32 R9, RZ, RZ, R25 ;  /* 0x000000ffff097224 */ /* 0x000fe200078e0019 */
[----:B------:R-:W-:Y:S07]  /*93d0*/  BRA `(.L_x_841) ;  /* 0x0000000800ac7947 */ /* 0x000fee0003800000 */
.L_x_850:
[----:B------:R-:W-:-:S10]  /*93e0*/  DADD R8, R40, -R40 ;  /* 0x0000000028087229 */ /* 0x000fd40000000828 */
[----:B------:R-:W-:Y:S02]  /*93f0*/  IMAD.MOV.U32 R10, RZ, RZ, R8 ;  /* 0x000000ffff0a7224 */ /* 0x000fe400078e0008 */
[----:B------:R-:W-:Y:S01]  /*9400*/  IMAD.MOV.U32 R11, RZ, RZ, R9 ;  /* 0x000000ffff0b7224 */ /* 0x000fe200078e0009 */
[----:B------:R-:W-:Y:S06]  /*9410*/  BRA `(.L_x_841) ;  /* 0x00000008009c7947 */ /* 0x000fec0003800000 */
.L_x_830:
[----:B------:R-:W-:Y:S01]  /*9420*/  DSETP.NEU.AND P3, PT, |R40|, +INF , PT ;  /* 0x7ff000002800742a */ /* 0x000fe20003f6d200 */
[----:B------:R-:W-:-:S13]  /*9430*/  BSSY B2, `(.L_x_851) ;  /* 0x000001b000027945 */ /* 0x000fda0003800000 */
        /* <DEDUP_REMOVED lines=24> */
.L_x_852:
[----:B------:R-:W-:Y:S01]  /*95c0*/  DMUL R34, RZ, R40 ;  /* 0x00000028ff227228 */ /* 0x000fe20000000000 */
[----:B------:R-:W-:-:S10]  /*95d0*/  IMAD.MOV.U32 R27, RZ, RZ, RZ ;  /* 0x000000ffff1b7224 */ /* 0x000fd400078e00ff */
.L_x_853:
[----:B------:R-:W-:Y:S05]  /*95e0*/  BSYNC B2 ;  /* 0x0000000000027941 */ /* 0x000fea0003800000 */
.L_x_851:
        /* <DEDUP_REMOVED lines=49> */
.L_x_855:
[----:B------:R-:W-:Y:S01]  /*9900*/  DMUL R10, RZ, R40 ;  /* 0x00000028ff0a7228 */ /* 0x000fe20000000000 */
[----:B------:R-:W-:-:S10]  /*9910*/  IMAD.MOV.U32 R37, RZ, RZ, RZ ;  /* 0x000000ffff257224 */ /* 0x000fd400078e00ff */
.L_x_856:
[----:B------:R-:W-:Y:S05]  /*9920*/  BSYNC B2 ;  /* 0x0000000000027941 */ /* 0x000fea0003800000 */
.L_x_854:
        /* <DEDUP_REMOVED lines=20> */
[----:B------:R-:W-:Y:S01]  /*9a70*/  @P0 DFMA R10, R38, R24, 1 ;  /* 0x3ff00000260a042b */ /* 0x000fe20000000018 */
[----:B------:R-:W-:Y:S10]  /*9a80*/  @!P1 BRA `(.L_x_841) ;  /* 0x0000000400009947 */ /* 0x000ff40003800000 */
[----:B------:R-:W-:Y:S01]  /*9a90*/  DFMA R10, R10, -1, RZ ;  /* 0xbff000000a0a782b */ /* 0x000fe200000000ff */
[----:B------:R-:W-:Y:S10]  /*9aa0*/  BRA `(.L_x_841) ;  /* 0x0000000000f87947 */ /* 0x000ff40003800000 */
.L_x_829:
[----:B------:R-:W-:Y:S01]  /*9ab0*/  IMAD.MOV.U32 R10, RZ, RZ, 0x652b82fe ;  /* 0x652b82feff0a7424 */ /* 0x000fe200078e00ff */
[----:B------:R-:W-:Y:S01]  /*9ac0*/  UMOV UR14, 0xfefa39ef ;  /* 0xfefa39ef000e7882 */ /* 0x000fe20000000000 */
[----:B------:R-:W-:Y:S01]  /*9ad0*/  IMAD.MOV.U32 R11, RZ, RZ, 0x3ff71547 ;  /* 0x3ff71547ff0b7424 */ /* 0x000fe200078e00ff */
[----:B------:R-:W-:Y:S01]  /*9ae0*/  UMOV UR15, 0x3fe62e42 ;  /* 0x3fe62e42000f7882 */ /* 0x000fe20000000000 */
[----:B------:R-:W-:Y:S01]  /*9af0*/  FSETP.GEU.FTZ.AND P0, PT, |R25|, 4.1917929649353027344, PT ;  /* 0x4086232b1900780b */ /* 0x000fe20003f1e200 */
[----:B------:R-:W-:Y:S03]  /*9b00*/  BSSY B0, `(.L_x_857) ;  /* 0x0000036000007945 */ /* 0x000fe60003800000 */
        /* <DEDUP_REMOVED lines=44> */
[----:B------:R-:W-:Y:S01]  /*9dd0*/  @!P1 LEA.HI R11, R10, R10, RZ, 0x1 ;  /* 0x0000000a0a0b9211 */ /* 0x000fe200078f08ff */
[----:B------:R-:W-:Y:S01]  /*9de0*/  @!P1 IMAD.MOV.U32 R24, RZ, RZ, RZ ;  /* 0x000000ffff189224 */ /* 0x000fe200078e00ff */
[----:B------:R-:W-:Y:S02]  /*9df0*/  FSEL R9, R9, RZ, P0 ;  /* 0x000000ff09097208 */ /* 0x000fe40000000000 */
[----:B------:R-:W-:-:S05]  /*9e00*/  @!P1 SHF.R.S32.HI R11, RZ, 0x1, R11 ;  /* 0x00000001ff0b9819 */ /* 0x000fca000001140b */
[----:B------:R-:W-:Y:S02]  /*9e10*/  @!P1 IMAD.IADD R10, R10, 0x1, -R11 ;  /* 0x000000010a0a9824 */ /* 0x000fe400078e0a0b */
[----:B------:R-:W-:-:S03]  /*9e20*/  @!P1 IMAD R11, R11, 0x100000, R27 ;  /* 0x001000000b0b9824 */ /* 0x000fc600078e021b */
[----:B------:R-:W-:Y:S01]  /*9e30*/  @!P1 LEA R25, R10, 0x3ff00000, 0x14 ;  /* 0x3ff000000a199811 */ /* 0x000fe200078ea0ff */
[----:B------:R-:W-:-:S06]  /*9e40*/  @!P1 IMAD.MOV.U32 R10, RZ, RZ, R26 ;  /* 0x000000ffff0a9224 */ /* 0x000fcc00078e001a */
[----:B------:R-:W-:-:S11]  /*9e50*/  @!P1 DMUL R8, R10, R24 ;  /* 0x000000180a089228 */ /* 0x000fd60000000000 */
.L_x_858:
[----:B------:R-:W-:Y:S05]  /*9e60*/  BSYNC B0 ;  /* 0x0000000000007941 */ /* 0x000fea0003800000 */
.L_x_857:
[----:B------:R-:W-:Y:S02]  /*9e70*/  IMAD.MOV.U32 R10, RZ, RZ, R40 ;  /* 0x000000ffff0a7224 */ /* 0x000fe400078e0028 */
[----:B------:R-:W-:-:S07]  /*9e80*/  IMAD.MOV.U32 R11, RZ, RZ, R41 ;  /* 0x000000ffff0b7224 */ /* 0x000fce00078e0029 */
.L_x_841:
[----:B------:R-:W-:Y:S05]  /*9e90*/  BSYNC B1 ;  /* 0x0000000000017941 */ /* 0x000fea0003800000 */
.L_x_828:
[----:B-----5:R-:W-:Y:S01]  /*9ea0*/  DSETP.NAN.AND P0, PT, R20, R22, PT ;  /* 0x000000161400722a */ /* 0x020fe20003f08000 */
[----:B------:R-:W-:Y:S01]  /*9eb0*/  BSSY B1, `(.L_x_859) ;  /* 0x0000772000017945 */ /* 0x000fe20003800000 */
[----:B------:R-:W-:-:S12]  /*9ec0*/  DADD R24, -RZ, |R20| ;  /* 0x00000000ff187229 */ /* 0x000fd80000000514 */
[----:B------:R-:W-:Y:S05]  /*9ed0*/  @P0 BRA `(.L_x_860) ;  /* 0x0000006800800947 */ /* 0x000fea0003800000 */
        /* <DEDUP_REMOVED lines=113> */
.L_x_866:
        /* <DEDUP_REMOVED lines=20> */
[----:B------:R-:W-:Y:S05]  /*a730*/  CALL.REL.NOINC `($__internal_1_$__cuda_sm20_div_rn_f64_full) ;  /* 0x0000042800f87944 */ /* 0x000fea0003c00000 */
.L_x_869:
[----:B------:R-:W-:Y:S05]  /*a740*/  BSYNC B3 ;  /* 0x0000000000037941 */ /* 0x000fea0003800000 */
.L_x_868:
        /* <DEDUP_REMOVED lines=29> */
.L_x_867:
[----:B------:R-:W-:Y:S05]  /*a920*/  BSYNC B2 ;  /* 0x0000000000027941 */ /* 0x000fea0003800000 */
.L_x_865:
        /* <DEDUP_REMOVED lines=20> */
[----:B------:R-:W-:Y:S05]  /*aa70*/  CALL.REL.NOINC `($__internal_1_$__cuda_sm20_div_rn_f64_full) ;  /* 0x0000042800287944 */ /* 0x000fea0003c00000 */
.L_x_871:
[----:B------:R-:W-:Y:S05]  /*aa80*/  BSYNC B2 ;  /* 0x0000000000027941 */ /* 0x000fea0003800000 */
.L_x_870:
        /* <DEDUP_REMOVED lines=82> */
.L_x_873:
[----:B------:R-:W-:-:S04]  /*afb0*/  ISETP.GE.AND P0, PT, R21, RZ, PT ;  /* 0x000000ff1500720c */ /* 0x000fc80003f06270 */
[----:B------:R-:W-:Y:S02]  /*afc0*/  FSEL R24, RZ, 3.37028055040000000000e+12, P0 ;  /* 0x54442d18ff187808 */ /* 0x000fe40000000000 */
[----:B------:R-:W-:-:S07]  /*afd0*/  FSEL R25, RZ, 2.1426990032196044922, P0 ;  /* 0x400921fbff197808 */ /* 0x000fce0000000000 */
.L_x_874:
[----:B------:R-:W-:Y:S05]  /*afe0*/  BSYNC B0 ;  /* 0x0000000000007941 */ /* 0x000fea0003800000 */
.L_x_872:
[----:B------:R-:W-:Y:S01]  /*aff0*/  DADD R20, |R20|, |R22| ;  /* 0x0000000014147229 */ /* 0x000fe20000000616 */
[----:B------:R-:W-:Y:S01]  /*b000*/  LOP3.LUT R23, R25, 0x80000000, R23, 0xb8, !PT ;  /* 0x8000000019177812 */ /* 0x000fe200078eb817 */
[----:B------:R-:W-:-:S06]  /*b010*/  DMUL R42, R42, 0.5 ;  /* 0x3fe000002a2a7828 */ /* 0x000fcc0000000000 */
[----:B------:R-:W-:-:S06]  /*b020*/  DSETP.GTU.AND P0, PT, |R20|, +INF , PT ;  /* 0x7ff000001400742a */ /* 0x000fcc0003f0c200 */
[----:B------:R-:W-:Y:S02]  /*b030*/  FSEL R20, R20, R24, P0 ;  /* 0x0000001814147208 */ /* 0x000fe40000000000 */
[----:B------:R-:W-:Y:S01]  /*b040*/  FSEL R21, R21, R23, P0 ;  /* 0x0000001715157208 */ /* 0x000fe20000000000 */
[----:B------:R-:W-:Y:S06]  /*b050*/  BRA `(.L_x_875) ;  /* 0x00000064005c7947 */ /* 0x000fec0003800000 */
.L_x_864:
        /* <DEDUP_REMOVED lines=98> */
.L_x_878:
[----:B------:R-:W-:Y:S05]  /*b680*/  BSYNC B0 ;  /* 0x0000000000007941 */ /* 0x000fea0003800000 */
.L_x_877:
        /* <DEDUP_REMOVED lines=8> */
[----:B------:R-:W-:Y:S05]  /*b710*/  CALL.REL.NOINC `($__internal_1_$__cuda_sm20_div_rn_f64_full) ;  /* 0x0000041c00007944 */ /* 0x000fea0003c00000 */
.L_x_880:
[----:B------:R-:W-:Y:S05]  /*b720*/  BSYNC B2 ;  /* 0x0000000000027941 */ /* 0x000fea0003800000 */
.L_x_879:
        /* <DEDUP_REMOVED lines=82> */
.L_x_882:
[----:B------:R-:W-:-:S04]  /*bc50*/  ISETP.GE.AND P0, PT, R21, RZ, PT ;  /* 0x000000ff1500720c */ /* 0x000fc80003f06270 */
[----:B------:R-:W-:Y:S02]  /*bc60*/  FSEL R24, RZ, 3.37028055040000000000e+12, P0 ;  /* 0x54442d18ff187808 */ /* 0x000fe40000000000 */
[----:B------:R-:W-:-:S07]  /*bc70*/  FSEL R25, RZ, 2.1426990032196044922, P0 ;  /* 0x400921fbff197808 */ /* 0x000fce0000000000 */
.L_x_883:
[----:B------:R-:W-:Y:S05]  /*bc80*/  BSYNC B0 ;  /* 0x0000000000007941 */ /* 0x000fea0003800000 */
.L_x_881:
[----:B------:R-:W-:Y:S01]  /*bc90*/  DADD R20, |R20|, |R22| ;  /* 0x0000000014147229 */ /* 0x000fe20000000616 */
[----:B------:R-:W-:Y:S01]  /*bca0*/  LOP3.LUT R23, R25, 0x80000000, R23, 0xb8, !PT ;  /* 0x8000000019177812 */ /* 0x000fe200078eb817 */
[----:B------:R-:W-:-:S06]  /*bcb0*/  DMUL R42, R42, 0.5 ;  /* 0x3fe000002a2a7828 */ /* 0x000fcc0000000000 */
[----:B------:R-:W-:-:S06]  /*bcc0*/  DSETP.GTU.AND P0, PT, |R20|, +INF , PT ;  /* 0x7ff000001400742a */ /* 0x000fcc0003f0c200 */
[----:B------:R-:W-:Y:S02]  /*bcd0*/  FSEL R20, R20, R24, P0 ;  /* 0x0000001814147208 */ /* 0x000fe40000000000 */
[----:B------:R-:W-:Y:S01]  /*bce0*/  FSEL R21, R21, R23, P0 ;  /* 0x0000001715157208 */ /* 0x000fe20000000000 */
[----:B------:R-:W-:Y:S06]  /*bcf0*/  BRA `(.L_x_875) ;  /* 0x0000005800347947 */ /* 0x000fec0003800000 */
.L_x_876:
        /* <DEDUP_REMOVED lines=29> */
.L_x_885:
        /* <DEDUP_REMOVED lines=82> */
.L_x_884:
        /* <DEDUP_REMOVED lines=98> */
.L_x_887:
        /* <DEDUP_REMOVED lines=21> */
.L_x_890:
[----:B------:R-:W-:Y:S05]  /*cb60*/  BSYNC B3 ;  /* 0x0000000000037941 */ /* 0x000fea0003800000 */
.L_x_889:
        /* <DEDUP_REMOVED lines=29> */
.L_x_888:
[----:B------:R-:W-:Y:S05]  /*cd40*/  BSYNC B2 ;  /* 0x0000000000027941 */ /* 0x000fea0003800000 */
.L_x_886:
        /* <DEDUP_REMOVED lines=21> */
.L_x_892:
[----:B------:R-:W-:Y:S05]  /*cea0*/  BSYNC B2 ;  /* 0x0000000000027941 */ /* 0x000fea0003800000 */
.L_x_891:
        /* <DEDUP_REMOVED lines=82> */
.L_x_894:
[----:B------:R-:W-:-:S04]  /*d3d0*/  ISETP.GE.AND P0, PT, R21, RZ, PT ;  /* 0x000000ff1500720c */ /* 0x000fc80003f06270 */
[----:B------:R-:W-:Y:S02]  /*d3e0*/  FSEL R24, RZ, 3.37028055040000000000e+12, P0 ;  /* 0x54442d18ff187808 */ /* 0x000fe40000000000 */
[----:B------:R-:W-:-:S07]  /*d3f0*/  FSEL R25, RZ, 2.1426990032196044922, P0 ;  /* 0x400921fbff197808 */ /* 0x000fce0000000000 */
.L_x_895:
[----:B------:R-:W-:Y:S05]  /*d400*/  BSYNC B0 ;  /* 0x0000000000007941 */ /* 0x000fea0003800000 */
.L_x_893:
[----:B------:R-:W-:Y:S01]  /*d410*/  DADD R20, |R20|, |R22| ;  /* 0x0000000014147229 */ /* 0x000fe20000000616 */
[----:B------:R-:W-:Y:S01]  /*d420*/  LOP3.LUT R23, R25, 0x80000000, R23, 0xb8, !PT ;  /* 0x8000000019177812 */ /* 0x000fe200078eb817 */
[----:B------:R-:W-:-:S06]  /*d430*/  DMUL R42, R42, 0.5 ;  /* 0x3fe000002a2a7828 */ /* 0x000fcc0000000000 */
[----:B------:R-:W-:-:S06]  /*d440*/  DSETP.GTU.AND P0, PT, |R20|, +INF , PT ;  /* 0x7ff000001400742a */ /* 0x000fcc0003f0c200 */
[----:B------:R-:W-:Y:S02]  /*d450*/  FSEL R20, R20, R24, P0 ;  /* 0x0000001814147208 */ /* 0x000fe40000000000 */
[----:B------:R-:W-:Y:S01]  /*d460*/  FSEL R21, R21, R23, P0 ;  /* 0x0000001715157208 */ /* 0x000fe20000000000 */
[----:B------:R-:W-:Y:S06]  /*d470*/  BRA `(.L_x_875) ;  /* 0x0000004000547947 */ /* 0x000fec0003800000 */
.L_x_863:
        /* <DEDUP_REMOVED lines=134> */
.L_x_897:
[----:B------:R-:W-:Y:S05]  /*dce0*/  BSYNC B0 ;  /* 0x0000000000007941 */ /* 0x000fea0003800000 */
.L_x_896:
        /* <DEDUP_REMOVED lines=9> */
.L_x_899:
[----:B------:R-:W-:Y:S05]  /*dd80*/  BSYNC B2 ;  /* 0x0000000000027941 */ /* 0x000fea0003800000 */
.L_x_898:
        /* <DEDUP_REMOVED lines=82> */
.L_x_901:
[----:B------:R-:W-:-:S04]  /*e2b0*/  ISETP.GE.AND P0, PT, R21, RZ, PT ;  /* 0x000000ff1500720c */ /* 0x000fc80003f06270 */
[----:B------:R-:W-:Y:S02]  /*e2c0*/  FSEL R24, RZ, 3.37028055040000000000e+12, P0 ;  /* 0x54442d18ff187808 */ /* 0x000fe40000000000 */
[----:B------:R-:W-:-:S07]  /*e2d0*/  FSEL R25, RZ, 2.1426990032196044922, P0 ;  /* 0x400921fbff197808 */ /* 0x000fce0000000000 */
.L_x_902:
[----:B------:R-:W-:Y:S05]  /*e2e0*/  BSYNC B0 ;  /* 0x0000000000007941 */ /* 0x000fea0003800000 */
.L_x_900:
[----:B------:R-:W-:Y:S01]  /*e2f0*/  DADD R20, |R20|, |R22| ;  /* 0x0000000014147229 */ /* 0x000fe20000000616 */
[----:B------:R-:W-:-:S07]  /*e300*/  LOP3.LUT R23, R25, 0x80000000, R23, 0xb8, !PT ;  /* 0x8000000019177812 */ /* 0x000fce00078eb817 */
[----:B------:R-:W-:-:S06]  /*e310*/  DSETP.GTU.AND P0, PT, |R20|, +INF , PT ;  /* 0x7ff000001400742a */ /* 0x000fcc0003f0c200 */
[----:B------:R-:W-:Y:S02]  /*e320*/  FSEL R20, R20, R24, P0 ;  /* 0x0000001814147208 */ /* 0x000fe40000000000 */
[----:B------:R-:W-:Y:S01]  /*e330*/  FSEL R21, R21, R23, P0 ;  /* 0x0000001715157208 */ /* 0x000fe20000000000 */
[----:B------:R-:W-:Y:S06]  /*e340*/  BRA `(.L_x_875) ;  /* 0x0000003000a07947 */ /* 0x000fec0003800000 */
.L_x_862:
        /* <DEDUP_REMOVED lines=91> */
.L_x_905:
        /* <DEDUP_REMOVED lines=21> */
.L_x_908:
[----:B------:R-:W-:Y:S05]  /*ea50*/  BSYNC B3 ;  /* 0x0000000000037941 */ /* 0x000fea0003800000 */
.L_x_907:
        /* <DEDUP_REMOVED lines=29> */
.L_x_906:
[----:B------:R-:W-:Y:S05]  /*ec30*/  BSYNC B2 ;  /* 0x0000000000027941 */ /* 0x000fea0003800000 */
.L_x_904:
        /* <DEDUP_REMOVED lines=83> */
.L_x_903:
        /* <DEDUP_REMOVED lines=85> */
.L_x_861:
        /* <DEDUP_REMOVED lines=22> */
[----:B------:R-:W-:Y:S05]  /*f820*/  CALL.REL.NOINC `($__internal_1_$__cuda_sm20_div_rn_f64_full) ;  /* 0x000003d800bc7944 */ /* 0x000fea0003c00000 */
.L_x_910:
[----:B------:R-:W-:Y:S05]  /*f830*/  BSYNC B2 ;  /* 0x0000000000027941 */ /* 0x000fea0003800000 */
.L_x_909:
        /* <DEDUP_REMOVED lines=24> */
[----:B------:R-:W-:Y:S02]  /*f9c0*/  IMAD.MOV.U32 R26, RZ, RZ, R24 ;  /* 0x000000ffff1a7224 */ /* 0x000fe400078e0018 */
[----:B------:R-:W-:-:S07]  /*f9d0*/  IMAD.MOV.U32 R27, RZ, RZ, R25 ;  /* 0x000000ffff1b7224 */ /* 0x000fce00078e0019 */
.L_x_912:
[----:B------:R-:W-:Y:S05]  /*f9e0*/  BSYNC B2 ;  /* 0x0000000000027941 */ /* 0x000fea0003800000 */
.L_x_911:
        /* <DEDUP_REMOVED lines=135> */
.L_x_914:
[----:B------:R-:W-:Y:S05]  /*10260*/  BSYNC B0 ;  /* 0x0000000000007941 */ /* 0x000fea0003800000 */
.L_x_913:
        /* <DEDUP_REMOVED lines=9> */
.L_x_916:
[----:B------:R-:W-:Y:S05]  /*10300*/  BSYNC B2 ;  /* 0x0000000000027941 */ /* 0x000fea0003800000 */
.L_x_915:
        /* <DEDUP_REMOVED lines=82> */
.L_x_918:
[----:B------:R-:W-:-:S04]  /*10830*/  ISETP.GE.AND P0, PT, R21, RZ, PT ;  /* 0x000000ff1500720c */ /* 0x000fc80003f06270 */
[----:B------:R-:W-:Y:S02]  /*10840*/  FSEL R24, RZ, 3.37028055040000000000e+12, P0 ;  /* 0x54442d18ff187808 */ /* 0x000fe40000000000 */
[----:B------:R-:W-:-:S07]  /*10850*/  FSEL R25, RZ, 2.1426990032196044922, P0 ;  /* 0x400921fbff197808 */ /* 0x000fce0000000000 */
.L_x_919:
[----:B------:R-:W-:Y:S05]  /*10860*/  BSYNC B0 ;  /* 0x0000000000007941 */ /* 0x000fea0003800000 */
.L_x_917:
[----:B------:R-:W-:Y:S01]  /*10870*/  DADD R20, |R20|, |R22| ;  /* 0x0000000014147229 */ /* 0x000fe20000000616 */
[----:B------:R-:W-:Y:S01]  /*10880*/  LOP3.LUT R23, R25, 0x80000000, R23, 0xb8, !PT ;  /* 0x8000000019177812 */ /* 0x000fe200078eb817 */
[----:B------:R-:W-:-:S06]  /*10890*/  DADD R42, R42, 1 ;  /* 0x3ff000002a2a7429 */ /* 0x000fcc0000000000 */
[----:B------:R-:W-:-:S06]  /*108a0*/  DSETP.GTU.AND P0, PT, |R20|, +INF , PT ;  /* 0x7ff000001400742a */ /* 0x000fcc0003f0c200 */
[----:B------:R-:W-:Y:S02]  /*108b0*/  FSEL R20, R20, R24, P0 ;  /* 0x0000001814147208 */ /* 0x000fe40000000000 */
[----:B------:R-:W-:Y:S01]  /*108c0*/  FSEL R21, R21, R23, P0 ;  /* 0x0000001715157208 */ /* 0x000fe20000000000 */
[----:B------:R-:W-:Y:S06]  /*108d0*/  BRA `(.L_x_875) ;  /* 0x0000000c003c7947 */ /* 0x000fec0003800000 */
.L_x_860:
        /* <DEDUP_REMOVED lines=106> */
.L_x_921:
[----:B------:R-:W-:Y:S05]  /*10f80*/  BSYNC B0 ;  /* 0x0000000000007941 */ /* 0x000fea0003800000 */
.L_x_920:
        /* <DEDUP_REMOVED lines=9> */
.L_x_923:
[----:B------:R-:W-:Y:S05]  /*11020*/  BSYNC B2 ;  /* 0x0000000000027941 */ /* 0x000fea0003800000 */
.L_x_922:
        /* <DEDUP_REMOVED lines=82> */
.L_x_925:
[----:B------:R-:W-:Y:S02]  /*11550*/  FSEL R24, RZ, 3.37028055040000000000e+12, P0 ;  /* 0x54442d18ff187808 */ /* 0x000fe40000000000 */
[----:B------:R-:W-:-:S07]  /*11560*/  FSEL R25, RZ, 2.1426990032196044922, P0 ;  /* 0x400921fbff197808 */ /* 0x000fce0000000000 */
.L_x_926:
[----:B------:R-:W-:Y:S05]  /*11570*/  BSYNC B0 ;  /* 0x0000000000007941 */ /* 0x000fea0003800000 */
.L_x_924:
[----:B------:R-:W-:Y:S01]  /*11580*/  DADD R20, |R20|, |R22| ;  /* 0x0000000014147229 */ /* 0x000fe20000000616 */
[----:B------:R-:W-:-:S07]  /*11590*/  LOP3.LUT R23, R25, 0x80000000, R23, 0xb8, !PT ;  /* 0x8000000019177812 */ /* 0x000fce00078eb817 */
[----:B------:R-:W-:-:S06]  /*115a0*/  DSETP.GTU.AND P0, PT, |R20|, +INF , PT ;  /* 0x7ff000001400742a */ /* 0x000fcc0003f0c200 */
[----:B------:R-:W-:Y:S02]  /*115b0*/  FSEL R20, R20, R24, P0 ;  /* 0x0000001814147208 */ /* 0x000fe40000000000 */
[----:B------:R-:W-:-:S07]  /*115c0*/  FSEL R21, R21, R23, P0 ;  /* 0x0000001715157208 */ /* 0x000fce0000000000 */
.L_x_875:
[----:B------:R-:W-:Y:S05]  /*115d0*/  BSYNC B1 ;  /* 0x0000000000017941 */ /* 0x000fea0003800000 */
.L_x_859:
        /* <DEDUP_REMOVED lines=76> */
.L_x_933:
[----:B------:R-:W-:Y:S05]  /*11aa0*/  BSYNC B0 ;  /* 0x0000000000007941 */ /* 0x000fea0003800000 */
.L_x_932:
        /* <DEDUP_REMOVED lines=21> */
[----:B------:R-:W-:Y:S05]  /*11c00*/  CALL.REL.NOINC `($_ZN2at6native61_GLOBAL__N__44eb8e94_28_ForeachBinaryOpScalarList_cu_dda10a6925multi_tensor_apply_kernelINS1_28TensorListScalarListMetadataIN3c107complexIdEELi2EEENS1_25BinaryOpScalarListFunctorIS6_Li2ELi1ELi1EEEJNS1_13power_functorIS6_EEEEEvT_T0_DpT1_$__internal_trig_reduction_slowpathd) ;  /* 0x000003bc005c7944 */ /* 0x000fea0003c00000 */
[----:B------:R-:W-:Y:S02]  /*11c10*/  IMAD.MOV.U32 R44, RZ, RZ, R30 ;  /* 0x000000ffff2c7224 */ /* 0x000fe400078e001e */
[----:B------:R-:W-:Y:S01]  /*11c20*/  IMAD.MOV.U32 R45, RZ, RZ, R31 ;  /* 0x000000ffff2d7224 */ /* 0x000fe200078e001f */
[----:B------:R-:W-:Y:S06]  /*11c30*/  BRA `(.L_x_936) ;  /* 0x0000000000087947 */ /* 0x000fec0003800000 */
.L_x_935:
[----:B------:R-:W-:Y:S01]  /*11c40*/  DMUL R44, RZ, R40 ;  /* 0x00000028ff2c7228 */ /* 0x000fe20000000000 */
[----:B------:R-:W-:-:S10]  /*11c50*/  IMAD.MOV.U32 R27, RZ, RZ, RZ ;  /* 0x000000ffff1b7224 */ /* 0x000fd400078e00ff */
.L_x_936:
[----:B------:R-:W-:Y:S05]  /*11c60*/  BSYNC B2 ;  /* 0x0000000000027941 */ /* 0x000fea0003800000 */
.L_x_934:
        /* <DEDUP_REMOVED lines=46> */
[----:B------:R-:W-:Y:S02]  /*11f50*/  IMAD.MOV.U32 R32, RZ, RZ, R30 ;  /* 0x000000ffff207224 */ /* 0x000fe400078e001e */
[----:B------:R-:W-:Y:S01]  /*11f60*/  IMAD.MOV.U32 R33, RZ, RZ, R31 ;  /* 0x000000ffff217224 */ /* 0x000fe200078e001f */
[----:B------:R-:W-:Y:S06]  /*11f70*/  BRA `(.L_x_939) ;  /* 0x0000000000087947 */ /* 0x000fec0003800000 */
.L_x_938:
[----:B------:R-:W-:Y:S01]  /*11f80*/  DMUL R32, RZ, R40 ;  /* 0x00000028ff207228 */ /* 0x000fe20000000000 */
[----:B------:R-:W-:-:S10]  /*11f90*/  IMAD.MOV.U32 R34, RZ, RZ, RZ ;  /* 0x000000ffff227224 */ /* 0x000fd400078e00ff */
.L_x_939:
[----:B------:R-:W-:Y:S05]  /*11fa0*/  BSYNC B2 ;  /* 0x0000000000027941 */ /* 0x000fea0003800000 */
.L_x_937:
        /* <DEDUP_REMOVED lines=25> */
.L_x_931:
        /* <DEDUP_REMOVED lines=63> */
.L_x_942:
[----:B------:R-:W-:Y:S05]  /*12530*/  BSYNC B0 ;  /* 0x0000000000007941 */ /* 0x000fea0003800000 */
.L_x_941:
        /* <DEDUP_REMOVED lines=25> */
.L_x_944:
[----:B------:R-:W-:Y:S01]  /*126d0*/  DMUL R44, RZ, R40 ;  /* 0x00000028ff2c7228 */ /* 0x000fe20000000000 */
[----:B------:R-:W-:-:S10]  /*126e0*/  IMAD.MOV.U32 R27, RZ, RZ, RZ ;  /* 0x000000ffff1b7224 */ /* 0x000fd400078e00ff */
.L_x_945:
[----:B------:R-:W-:Y:S05]  /*126f0*/  BSYNC B2 ;  /* 0x0000000000027941 */ /* 0x000fea0003800000 */
.L_x_943:
        /* <DEDUP_REMOVED lines=49> */
.L_x_947:
[----:B------:R-:W-:Y:S01]  /*12a10*/  DMUL R32, RZ, R40 ;  /* 0x00000028ff207228 */ /* 0x000fe20000000000 */
[----:B------:R-:W-:-:S10]  /*12a20*/  IMAD.MOV.U32 R34, RZ, RZ, RZ ;  /* 0x000000ffff227224 */ /* 0x000fd400078e00ff */
.L_x_948:
[----:B------:R-:W-:Y:S05]  /*12a30*/  BSYNC B2 ;  /* 0x0000000000027941 */ /* 0x000fea0003800000 */
.L_x_946:
        /* <DEDUP_REMOVED lines=39> */
.L_x_930:
        /* <DEDUP_REMOVED lines=11> */
.L_x_949:
[----:B------:R-:W-:-:S10]  /*12d60*/  DADD R20, R40, -R40 ;  /* 0x0000000028147229 */ /* 0x000fd40000000828 */
[----:B------:R-:W-:Y:S02]  /*12d70*/  IMAD.MOV.U32 R22, RZ, RZ, R20 ;  /* 0x000000ffff167224 */ /* 0x000fe400078e0014 */
[----:B------:R-:W-:Y:S01]  /*12d80*/  IMAD.MOV.U32 R23, RZ, RZ, R21 ;  /* 0x000000ffff177224 */ /* 0x000fe200078e0015 */
[----:B------:R-:W-:Y:S06]  /*12d90*/  BRA `(.L_x_940) ;  /* 0x00000008009c7947 */ /* 0x000fec0003800000 */
.L_x_929:
        /* <DEDUP_REMOVED lines=26> */
.L_x_951:
[----:B------:R-:W-:Y:S01]  /*12f40*/  DMUL R34, RZ, R40 ;  /* 0x00000028ff227228 */ /* 0x000fe20000000000 */
[----:B------:R-:W-:-:S10]  /*12f50*/  IMAD.MOV.U32 R27, RZ, RZ, RZ ;  /* 0x000000ffff1b7224 */ /* 0x000fd400078e00ff */
.L_x_952:
[----:B------:R-:W-:Y:S05]  /*12f60*/  BSYNC B2 ;  /* 0x0000000000027941 */ /* 0x000fea0003800000 */
.L_x_950:
        /* <DEDUP_REMOVED lines=49> */
.L_x_954:
[----:B------:R-:W-:Y:S01]  /*13280*/  DMUL R22, RZ, R40 ;  /* 0x00000028ff167228 */ /* 0x000fe20000000000 */
[----:B------:R-:W-:-:S10]  /*13290*/  IMAD.MOV.U32 R37, RZ, RZ, RZ ;  /* 0x000000ffff257224 */ /* 0x000fd400078e00ff */
.L_x_955:
[----:B------:R-:W-:Y:S05]  /*132a0*/  BSYNC B2 ;  /* 0x0000000000027941 */ /* 0x000fea0003800000 */
.L_x_953:
        /* <DEDUP_REMOVED lines=24> */
.L_x_928:
        /* <DEDUP_REMOVED lines=59> */
.L_x_957:
[----:B------:R-:W-:Y:S05]  /*137e0*/  BSYNC B0 ;  /* 0x0000000000007941 */ /* 0x000fea0003800000 */
.L_x_956:
[----:B------:R-:W-:Y:S02]  /*137f0*/  IMAD.MOV.U32 R22, RZ, RZ, R40 ;  /* 0x000000ffff167224 */ /* 0x000fe400078e0028 */
[----:B------:R-:W-:-:S07]  /*13800*/  IMAD.MOV.U32 R23, RZ, RZ, R41 ;  /* 0x000000ffff177224 */ /* 0x000fce00078e0029 */
.L_x_940:
[----:B------:R-:W-:Y:S05]  /*13810*/  BSYNC B1 ;  /* 0x0000000000017941 */ /* 0x000fea0003800000 */
.L_x_927:
[----:B------:R-:W-:Y:S01]  /*13820*/  DSETP.NAN.AND P0, PT, R16, R18, PT ;  /* 0x000000121000722a */ /* 0x000fe20003f08000 */
        /* <DEDUP_REMOVED lines=116> */
.L_x_965:
        /* <DEDUP_REMOVED lines=21> */
.L_x_968:
[----:B------:R-:W-:Y:S05]  /*140c0*/  BSYNC B3 ;  /* 0x0000000000037941 */ /* 0x000fea0003800000 */
.L_x_967:
        /* <DEDUP_REMOVED lines=29> */
.L_x_966:
[----:B------:R-:W-:Y:S05]  /*142a0*/  BSYNC B2 ;  /* 0x0000000000027941 */ /* 0x000fea0003800000 */
.L_x_964:
        /* <DEDUP_REMOVED lines=21> */
.L_x_970:
[----:B------:R-:W-:Y:S05]  /*14400*/  BSYNC B2 ;  /* 0x0000000000027941 */ /* 0x000fea0003800000 */
.L_x_969:
        /* <DEDUP_REMOVED lines=82> */
.L_x_972:
[----:B------:R-:W-:-:S04]  /*14930*/  ISETP.GE.AND P0, PT, R17, RZ, PT ;  /* 0x000000ff1100720c */ /* 0x000fc80003f06270 */
[----:B------:R-:W-:Y:S02]  /*14940*/  FSEL R24, RZ, 3.37028055040000000000e+12, P0 ;  /* 0x54442d18ff187808 */ /* 0x000fe40000000000 */
[----:B------:R-:W-:-:S07]  /*14950*/  FSEL R25, RZ, 2.1426990032196044922, P0 ;  /* 0x400921fbff197808 */ /* 0x000fce0000000000 */
.L_x_973:
[----:B------:R-:W-:Y:S05]  /*14960*/  BSYNC B0 ;  /* 0x0000000000007941 */ /* 0x000fea0003800000 */
.L_x_971:
[----:B------:R-:W-:Y:S01]  /*14970*/  DADD R16, |R16|, |R18| ;  /* 0x0000000010107229 */ /* 0x000fe20000000612 */
[----:B------:R-:W-:Y:S01]  /*14980*/  LOP3.LUT R19, R25, 0x80000000, R19, 0xb8, !PT ;  /* 0x8000000019137812 */ /* 0x000fe200078eb813 */
[----:B------:R-:W-:-:S06]  /*14990*/  DMUL R42, R42, 0.5 ;  /* 0x3fe000002a2a7828 */ /* 0x000fcc0000000000 */
[----:B------:R-:W-:-:S06]  /*149a0*/  DSETP.GTU.AND P0, PT, |R16|, +INF , PT ;  /* 0x7ff000001000742a */ /* 0x000fcc0003f0c200 */
[----:B------:R-:W-:Y:S02]  /*149b0*/  FSEL R16, R16, R24, P0 ;  /* 0x0000001810107208 */ /* 0x000fe40000000000 */
[----:B------:R-:W-:Y:S01]  /*149c0*/  FSEL R17, R17, R19, P0 ;  /* 0x0000001311117208 */ /* 0x000fe20000000000 */
[----:B------:R-:W-:Y:S06]  /*149d0*/  BRA `(.L_x_974) ;  /* 0x00000064005c7947 */ /* 0x000fec0003800000 */
.L_x_963:
        /* <DEDUP_REMOVED lines=98> */
.L_x_977:
[----:B------:R-:W-:Y:S05]  /*15000*/  BSYNC B0 ;  /* 0x0000000000007941 */ /* 0x000fea0003800000 */
.L_x_976:
        /* <DEDUP_REMOVED lines=9> */
.L_x_979:
[----:B------:R-:W-:Y:S05]  /*150a0*/  BSYNC B2 ;  /* 0x0000000000027941 */ /* 0x000fea0003800000 */
.L_x_978:
        /* <DEDUP_REMOVED lines=82> */
.L_x_981:
[----:B------:R-:W-:-:S04]  /*155d0*/  ISETP.GE.AND P0, PT, R17, RZ, PT ;  /* 0x000000ff1100720c */ /* 0x000fc80003f06270 */
[----:B------:R-:W-:Y:S02]  /*155e0*/  FSEL R24, RZ, 3.37028055040000000000e+12, P0 ;  /* 0x54442d18ff187808 */ /* 0x000fe40000000000 */
[----:B------:R-:W-:-:S07]  /*155f0*/  FSEL R25, RZ, 2.1426990032196044922, P0 ;  /* 0x400921fbff197808 */ /* 0x000fce0000000000 */
.L_x_982:
[----:B------:R-:W-:Y:S05]  /*15600*/  BSYNC B0 ;  /* 0x0000000000007941 */ /* 0x000fea0003800000 */
.L_x_980:
[----:B------:R-:W-:Y:S01]  /*15610*/  DADD R16, |R16|, |R18| ;  /* 0x0000000010107229 */ /* 0x000fe20000000612 */
[----:B------:R-:W-:Y:S01]  /*15620*/  LOP3.LUT R19, R25, 0x80000000, R19, 0xb8, !PT ;  /* 0x8000000019137812 */ /* 0x000fe200078eb813 */
[----:B------:R-:W-:-:S06]  /*15630*/  DMUL R42, R42, 0.5 ;  /* 0x3fe000002a2a7828 */ /* 0x000fcc0000000000 */
[----:B------:R-:W-:-:S06]  /*15640*/  DSETP.GTU.AND P0, PT, |R16|, +INF , PT ;  /* 0x7ff000001000742a */ /* 0x000fcc0003f0c200 */
[----:B------:R-:W-:Y:S02]  /*15650*/  FSEL R16, R16, R24, P0 ;  /* 0x0000001810107208 */ /* 0x000fe40000000000 */
[----:B------:R-:W-:Y:S01]  /*15660*/  FSEL R17, R17, R19, P0 ;  /* 0x0000001311117208 */ /* 0x000fe20000000000 */
[----:B------:R-:W-:Y:S06]  /*15670*/  BRA `(.L_x_974) ;  /* 0x0000005800347947 */ /* 0x000fec0003800000 */
.L_x_975:
        /* <DEDUP_REMOVED lines=29> */
.L_x_984:
        /* <DEDUP_REMOVED lines=82> */
.L_x_983:
        /* <DEDUP_REMOVED lines=98> */
.L_x_986:
        /* <DEDUP_REMOVED lines=21> */
.L_x_989:
[----:B------:R-:W-:Y:S05]  /*164e0*/  BSYNC B3 ;  /* 0x0000000000037941 */ /* 0x000fea0003800000 */
.L_x_988:
        /* <DEDUP_REMOVED lines=29> */
.L_x_987:
[----:B------:R-:W-:Y:S05]  /*166c0*/  BSYNC B2 ;  /* 0x0000000000027941 */ /* 0x000fea0003800000 */
.L_x_985:
        /* <DEDUP_REMOVED lines=21> */
.L_x_991:
[----:B------:R-:W-:Y:S05]  /*16820*/  BSYNC B2 ;  /* 0x0000000000027941 */ /* 0x000fea0003800000 */
.L_x_990:
        /* <DEDUP_REMOVED lines=82> */
.L_x_993:
[----:B------:R-:W-:-:S04]  /*16d50*/  ISETP.GE.AND P0, PT, R17, RZ, PT ;  /* 0x000000ff1100720c */ /* 0x000fc80003f06270 */
[----:B------:R-:W-:Y:S02]  /*16d60*/  FSEL R24, RZ, 3.37028055040000000000e+12, P0 ;  /* 0x54442d18ff187808 */ /* 0x000fe40000000000 */
[----:B------:R-:W-:-:S07]  /*16d70*/  FSEL R25, RZ, 2.1426990032196044922, P0 ;  /* 0x400921fbff197808 */ /* 0x000fce0000000000 */
.L_x_994:
[----:B------:R-:W-:Y:S05]  /*16d80*/  BSYNC B0 ;  /* 0x0000000000007941 */ /* 0x000fea0003800000 */
.L_x_992:
[----:B------:R-:W-:Y:S01]  /*16d90*/  DADD R16, |R16|, |R18| ;  /* 0x0000000010107229 */ /* 0x000fe20000000612 */
[----:B------:R-:W-:Y:S01]  /*16da0*/  LOP3.LUT R19, R25, 0x80000000, R19, 0xb8, !PT ;  /* 0x8000000019137812 */ /* 0x000fe200078eb813 */
[----:B------:R-:W-:-:S06]  /*16db0*/  DMUL R42, R42, 0.5 ;  /* 0x3fe000002a2a7828 */ /* 0x000fcc0000000000 */
[----:B------:R-:W-:-:S06]  /*16dc0*/  DSETP.GTU.AND P0, PT, |R16|, +INF , PT ;  /* 0x7ff000001000742a */ /* 0x000fcc0003f0c200 */
[----:B------:R-:W-:Y:S02]  /*16dd0*/  FSEL R16, R16, R24, P0 ;  /* 0x0000001810107208 */ /* 0x000fe40000000000 */
[----:B------:R-:W-:Y:S01]  /*16de0*/  FSEL R17, R17, R19, P0 ;  /* 0x0000001311117208 */ /* 0x000fe20000000000 */
[----:B------:R-:W-:Y:S06]  /*16df0*/  BRA `(.L_x_974) ;  /* 0x0000004000547947 */ /* 0x000fec0003800000 */
.L_x_962:
        /* <DEDUP_REMOVED lines=134> */
.L_x_996:
[----:B------:R-:W-:Y:S05]  /*17660*/  BSYNC B0 ;  /* 0x0000000000007941 */ /* 0x000fea0003800000 */
.L_x_995:
        /* <DEDUP_REMOVED lines=9> */
.L_x_998:
[----:B------:R-:W-:Y:S05]  /*17700*/  BSYNC B2 ;  /* 0x0000000000027941 */ /* 0x000fea0003800000 */
.L_x_997:
        /* <DEDUP_REMOVED lines=82> */
.L_x_1000:
[----:B------:R-:W-:-:S04]  /*17c30*/  ISETP.GE.AND P0, PT, R17, RZ, PT ;  /* 0x000000ff1100720c */ /* 0x000fc80003f06270 */
[----:B------:R-:W-:Y:S02]  /*17c40*/  FSEL R24, RZ, 3.37028055040000000000e+12, P0 ;  /* 0x54442d18ff187808 */ /* 0x000fe40000000000 */
[----:B------:R-:W-:-:S07]  /*17c50*/  FSEL R25, RZ, 2.1426990032196044922, P0 ;  /* 0x400921fbff197808 */ /* 0x000fce0000000000 */
.L_x_1001:
[----:B------:R-:W-:Y:S05]  /*17c60*/  BSYNC B0 ;  /* 0x0000000000007941 */ /* 0x000fea0003800000 */
.L_x_999:
[----:B------:R-:W-:Y:S01]  /*17c70*/  DADD R16, |R16|, |R18| ;  /* 0x0000000010107229 */ /* 0x000fe20000000612 */
[----:B------:R-:W-:-:S07]  /*17c80*/  LOP3.LUT R19, R25, 0x80000000, R19, 0xb8, !PT ;  /* 0x8000000019137812 */ /* 0x000fce00078eb813 */
[----:B------:R-:W-:-:S06]  /*17c90*/  DSETP.GTU.AND P0, PT, |R16|, +INF , PT ;  /* 0x7ff000001000742a */ /* 0x000fcc0003f0c200 */
[----:B------:R-:W-:Y:S02]  /*17ca0*/  FSEL R16, R16, R24, P0 ;  /* 0x0000001810107208 */ /* 0x000fe40000000000 */
[----:B------:R-:W-:Y:S01]  /*17cb0*/  FSEL R17, R17, R19, P0 ;  /* 0x0000001311117208 */ /* 0x000fe20000000000 */
[----:B------:R-:W-:Y:S06]  /*17cc0*/  BRA `(.L_x_974) ;  /* 0x0000003000a07947 */ /* 0x000fec0003800000 */
.L_x_961:
        /* <DEDUP_REMOVED lines=91> */
.L_x_1004:
        /* <DEDUP_REMOVED lines=21> */
.L_x_1007:
[----:B------:R-:W-:Y:S05]  /*183d0*/  BSYNC B3 ;  /* 0x0000000000037941 */ /* 0x000fea0003800000 */
.L_x_1006:
        /* <DEDUP_REMOVED lines=29> */
.L_x_1005:
[----:B------:R-:W-:Y:S05]  /*185b0*/  BSYNC B2 ;  /* 0x0000000000027941 */ /* 0x000fea0003800000 */
.L_x_1003:
        /* <DEDUP_REMOVED lines=83> */
.L_x_1002:
        /* <DEDUP_REMOVED lines=85> */
.L_x_960:
        /* <DEDUP_REMOVED lines=23> */
.L_x_1009:
[----:B------:R-:W-:Y:S05]  /*191b0*/  BSYNC B2 ;  /* 0x0000000000027941 */ /* 0x000fea0003800000 */
.L_x_1008:
        /* <DEDUP_REMOVED lines=26> */
.L_x_1011:
[----:B------:R-:W-:Y:S05]  /*19360*/  BSYNC B2 ;  /* 0x0000000000027941 */ /* 0x000fea0003800000 */
.L_x_1010:
        /* <DEDUP_REMOVED lines=135> */
.L_x_1013:
[----:B------:R-:W-:Y:S05]  /*19be0*/  BSYNC B0 ;  /* 0x0000000000007941 */ /* 0x000fea0003800000 */
.L_x_1012:
        /* <DEDUP_REMOVED lines=9> */
.L_x_1015:
[----:B------:R-:W-:Y:S05]  /*19c80*/  BSYNC B2 ;  /* 0x0000000000027941 */ /* 0x000fea0003800000 */
.L_x_1014:
        /* <DEDUP_REMOVED lines=82> */
.L_x_1017:
[----:B------:R-:W-:-:S04]  /*1a1b0*/  ISETP.GE.AND P0, PT, R17, RZ, PT ;  /* 0x000000ff1100720c */ /* 0x000fc80003f06270 */
[----:B------:R-:W-:Y:S02]  /*1a1c0*/  FSEL R24, RZ, 3.37028055040000000000e+12, P0 ;  /* 0x54442d18ff187808 */ /* 0x000fe40000000000 */
[----:B------:R-:W-:-:S07]  /*1a1d0*/  FSEL R25, RZ, 2.1426990032196044922, P0 ;  /* 0x400921fbff197808 */ /* 0x000fce0000000000 */
.L_x_1018:
[----:B------:R-:W-:Y:S05]  /*1a1e0*/  BSYNC B0 ;  /* 0x0000000000007941 */ /* 0x000fea0003800000 */
.L_x_1016:
[----:B------:R-:W-:Y:S01]  /*1a1f0*/  DADD R16, |R16|, |R18| ;  /* 0x0000000010107229 */ /* 0x000fe20000000612 */
[----:B------:R-:W-:Y:S01]  /*1a200*/  LOP3.LUT R19, R25, 0x80000000, R19, 0xb8, !PT ;  /* 0x8000000019137812 */ /* 0x000fe200078eb813 */
[----:B------:R-:W-:-:S06]  /*1a210*/  DADD R42, R42, 1 ;  /* 0x3ff000002a2a7429 */ /* 0x000fcc0000000000 */
[----:B------:R-:W-:-:S06]  /*1a220*/  DSETP.GTU.AND P0, PT, |R16|, +INF , PT ;  /* 0x7ff000001000742a */ /* 0x000fcc0003f0c200 */
[----:B------:R-:W-:Y:S02]  /*1a230*/  FSEL R16, R16, R24, P0 ;  /* 0x0000001810107208 */ /* 0x000fe40000000000 */
[----:B------:R-:W-:Y:S01]  /*1a240*/  FSEL R17, R17, R19, P0 ;  /* 0x0000001311117208 */ /* 0x000fe20000000000 */
[----:B------:R-:W-:Y:S06]  /*1a250*/  BRA `(.L_x_974) ;  /* 0x0000000c003c7947 */ /* 0x000fec0003800000 */
.L_x_959:
        /* <DEDUP_REMOVED lines=106> */
.L_x_1020:
[----:B------:R-:W-:Y:S05]  /*1a900*/  BSYNC B0 ;  /* 0x0000000000007941 */ /* 0x000fea0003800000 */
.L_x_1019:
        /* <DEDUP_REMOVED lines=9> */
.L_x_1022:
[----:B------:R-:W-:Y:S05]  /*1a9a0*/  BSYNC B2 ;  /* 0x0000000000027941 */ /* 0x000fea0003800000 */
.L_x_1021:
        /* <DEDUP_REMOVED lines=82> */
.L_x_1024:
[----:B------:R-:W-:Y:S02]  /*1aed0*/  FSEL R24, RZ, 3.37028055040000000000e+12, P0 ;  /* 0x54442d18ff187808 */ /* 0x000fe40000000000 */
[----:B------:R-:W-:-:S07]  /*1aee0*/  FSEL R25, RZ, 2.1426990032196044922, P0 ;  /* 0x400921fbff197808 */ /* 0x000fce0000000000 */
.L_x_1025:
[----:B------:R-:W-:Y:S05]  /*1aef0*/  BSYNC B0 ;  /* 0x0000000000007941 */ /* 0x000fea0003800000 */
.L_x_1023:
[----:B------:R-:W-:Y:S01]  /*1af00*/  DADD R16, |R16|, |R18| ;  /* 0x0000000010107229 */ /* 0x000fe20000000612 */
[----:B------:R-:W-:-:S07]  /*1af10*/  LOP3.LUT R19, R25, 0x80000000, R19, 0xb8, !PT ;  /* 0x8000000019137812 */ /* 0x000fce00078eb813 */
[----:B------:R-:W-:-:S06]  /*1af20*/  DSETP.GTU.AND P0, PT, |R16|, +INF , PT ;  /* 0x7ff000001000742a */ /* 0x000fcc0003f0c200 */
[----:B------:R-:W-:Y:S02]  /*1af30*/  FSEL R16, R16, R24, P0 ;  /* 0x0000001810107208 */ /* 0x000fe40000000000 */
[----:B------:R-:W-:-:S07]  /*1af40*/  FSEL R17, R17, R19, P0 ;  /* 0x0000001311117208 */ /* 0x000fce0000000000 */
.L_x_974:
[----:B------:R-:W-:Y:S05]  /*1af50*/  BSYNC B1 ;  /* 0x0000000000017941 */ /* 0x000fea0003800000 */
.L_x_958:
        /* <DEDUP_REMOVED lines=76> */
.L_x_1032:
[----:B------:R-:W-:Y:S05]  /*1b420*/  BSYNC B0 ;  /* 0x0000000000007941 */ /* 0x000fea0003800000 */
.L_x_1031:
        /* <DEDUP_REMOVED lines=25> */
.L_x_1034:
[----:B------:R-:W-:Y:S01]  /*1b5c0*/  DMUL R44, RZ, R40 ;  /* 0x00000028ff2c7228 */ /* 0x000fe20000000000 */
[----:B------:R-:W-:-:S10]  /*1b5d0*/  IMAD.MOV.U32 R27, RZ, RZ, RZ ;  /* 0x000000ffff1b7224 */ /* 0x000fd400078e00ff */
.L_x_1035:
[----:B------:R-:W-:Y:S05]  /*1b5e0*/  BSYNC B2 ;  /* 0x0000000000027941 */ /* 0x000fea0003800000 */
.L_x_1033:
        /* <DEDUP_REMOVED lines=49> */
.L_x_1037:
[----:B------:R-:W-:Y:S01]  /*1b900*/  DMUL R32, RZ, R40 ;  /* 0x00000028ff207228 */ /* 0x000fe20000000000 */
[----:B------:R-:W-:-:S10]  /*1b910*/  IMAD.MOV.U32 R34, RZ, RZ, RZ ;  /* 0x000000ffff227224 */ /* 0x000fd400078e00ff */
.L_x_1038:
[----:B------:R-:W-:Y:S05]  /*1b920*/  BSYNC B2 ;  /* 0x0000000000027941 */ /* 0x000fea0003800000 */
.L_x_1036:
        /* <DEDUP_REMOVED lines=25> */
.L_x_1030:
        /* <DEDUP_REMOVED lines=63> */
.L_x_1041:
[----:B------:R-:W-:Y:S05]  /*1beb0*/  BSYNC B0 ;  /* 0x0000000000007941 */ /* 0x000fea0003800000 */
.L_x_1040:
        /* <DEDUP_REMOVED lines=25> */
.L_x_1043:
[----:B------:R-:W-:Y:S01]  /*1c050*/  DMUL R44, RZ, R40 ;  /* 0x00000028ff2c7228 */ /* 0x000fe20000000000 */
[----:B------:R-:W-:-:S10]  /*1c060*/  IMAD.MOV.U32 R27, RZ, RZ, RZ ;  /* 0x000000ffff1b7224 */ /* 0x000fd400078e00ff */
.L_x_1044:
[----:B------:R-:W-:Y:S05]  /*1c070*/  BSYNC B2 ;  /* 0x0000000000027941 */ /* 0x000fea0003800000 */
.L_x_1042:
        /* <DEDUP_REMOVED lines=49> */
.L_x_1046:
[----:B------:R-:W-:Y:S01]  /*1c390*/  DMUL R32, RZ, R40 ;  /* 0x00000028ff207228 */ /* 0x000fe20000000000 */
[----:B------:R-:W-:-:S10]  /*1c3a0*/  IMAD.MOV.U32 R34, RZ, RZ, RZ ;  /* 0x000000ffff227224 */ /* 0x000fd400078e00ff */
.L_x_1047:
[----:B------:R-:W-:Y:S05]  /*1c3b0*/  BSYNC B2 ;  /* 0x0000000000027941 */ /* 0x000fea0003800000 */
.L_x_1045:
        /* <DEDUP_REMOVED lines=39> */
.L_x_1029:
        /* <DEDUP_REMOVED lines=11> */
.L_x_1048:
[----:B------:R-:W-:-:S10]  /*1c6e0*/  DADD R16, R40, -R40 ;  /* 0x0000000028107229 */ /* 0x000fd40000000828 */
[----:B------:R-:W-:Y:S02]  /*1c6f0*/  IMAD.MOV.U32 R18, RZ, RZ, R16 ;  /* 0x000000ffff127224 */ /* 0x000fe400078e0010 */
[----:B------:R-:W-:Y:S01]  /*1c700*/  IMAD.MOV.U32 R19, RZ, RZ, R17 ;  /* 0x000000ffff137224 */ /* 0x000fe200078e0011 */
[----:B------:R-:W-:Y:S06]  /*1c710*/  BRA `(.L_x_1039) ;  /* 0x00000008009c7947 */ /* 0x000fec0003800000 */
.L_x_1028:
        /* <DEDUP_REMOVED lines=26> */
.L_x_1050:
[----:B------:R-:W-:Y:S01]  /*1c8c0*/  DMUL R34, RZ, R40 ;  /* 0x00000028ff227228 */ /* 0x000fe20000000000 */
[----:B------:R-:W-:-:S10]  /*1c8d0*/  IMAD.MOV.U32 R27, RZ, RZ, RZ ;  /* 0x000000ffff1b7224 */ /* 0x000fd400078e00ff */
.L_x_1051:
[----:B------:R-:W-:Y:S05]  /*1c8e0*/  BSYNC B2 ;  /* 0x0000000000027941 */ /* 0x000fea0003800000 */
.L_x_1049:
        /* <DEDUP_REMOVED lines=49> */
.L_x_1053:
[----:B------:R-:W-:Y:S01]  /*1cc00*/  DMUL R18, RZ, R40 ;  /* 0x00000028ff127228 */ /* 0x000fe20000000000 */
[----:B------:R-:W-:-:S10]  /*1cc10*/  IMAD.MOV.U32 R37, RZ, RZ, RZ ;  /* 0x000000ffff257224 */ /* 0x000fd400078e00ff */
.L_x_1054:
[----:B------:R-:W-:Y:S05]  /*1cc20*/  BSYNC B2 ;  /* 0x0000000000027941 */ /* 0x000fea0003800000 */
.L_x_1052:
        /* <DEDUP_REMOVED lines=24> */
.L_x_1027:
        /* <DEDUP_REMOVED lines=59> */
.L_x_1056:
[----:B------:R-:W-:Y:S05]  /*1d160*/  BSYNC B0 ;  /* 0x0000000000007941 */ /* 0x000fea0003800000 */
.L_x_1055:
[----:B------:R-:W-:Y:S02]  /*1d170*/  IMAD.MOV.U32 R18, RZ, RZ, R40 ;  /* 0x000000ffff127224 */ /* 0x000fe400078e0028 */
[----:B------:R-:W-:-:S07]  /*1d180*/  IMAD.MOV.U32 R19, RZ, RZ, R41 ;  /* 0x000000ffff137224 */ /* 0x000fce00078e0029 */
.L_x_1039:
[----:B------:R-:W-:Y:S05]  /*1d190*/  BSYNC B1 ;  /* 0x0000000000017941 */ /* 0x000fea0003800000 */
.L_x_1026:
        /* <DEDUP_REMOVED lines=117> */
.L_x_1064:
        /* <DEDUP_REMOVED lines=21> */
.L_x_1067:
[----:B------:R-:W-:Y:S05]  /*1da40*/  BSYNC B3 ;  /* 0x0000000000037941 */ /* 0x000fea0003800000 */
.L_x_1066:
        /* <DEDUP_REMOVED lines=29> */
.L_x_1065:
[----:B------:R-:W-:Y:S05]  /*1dc20*/  BSYNC B2 ;  /* 0x0000000000027941 */ /* 0x000fea0003800000 */
.L_x_1063:
        /* <DEDUP_REMOVED lines=21> */
.L_x_1069:
[----:B------:R-:W-:Y:S05]  /*1dd80*/  BSYNC B2 ;  /* 0x0000000000027941 */ /* 0x000fea0003800000 */
.L_x_1068:
        /* <DEDUP_REMOVED lines=82> */
.L_x_1071:
[----:B------:R-:W-:-:S04]  /*1e2b0*/  ISETP.GE.AND P0, PT, R13, RZ, PT ;  /* 0x000000ff0d00720c */ /* 0x000fc80003f06270 */
[----:B------:R-:W-:Y:S02]  /*1e2c0*/  FSEL R24, RZ, 3.37028055040000000000e+12, P0 ;  /* 0x54442d18ff187808 */ /* 0x000fe40000000000 */
[----:B------:R-:W-:-:S07]  /*1e2d0*/  FSEL R25, RZ, 2.1426990032196044922, P0 ;  /* 0x400921fbff197808 */ /* 0x000fce0000000000 */
.L_x_1072:
[----:B------:R-:W-:Y:S05]  /*1e2e0*/  BSYNC B0 ;  /* 0x0000000000007941 */ /* 0x000fea0003800000 */
.L_x_1070:
[----:B------:R-:W-:Y:S01]  /*1e2f0*/  DADD R12, |R12|, |R14| ;  /* 0x000000000c0c7229 */ /* 0x000fe2000000060e */
[----:B------:R-:W-:Y:S01]  /*1e300*/  LOP3.LUT R15, R25, 0x80000000, R15, 0xb8, !PT ;  /* 0x80000000190f7812 */ /* 0x000fe200078eb80f */
[----:B------:R-:W-:-:S06]  /*1e310*/  DMUL R42, R42, 0.5 ;  /* 0x3fe000002a2a7828 */ /* 0x000fcc0000000000 */
[----:B------:R-:W-:-:S06]  /*1e320*/  DSETP.GTU.AND P0, PT, |R12|, +INF , PT ;  /* 0x7ff000000c00742a */ /* 0x000fcc0003f0c200 */
[----:B------:R-:W-:Y:S02]  /*1e330*/  FSEL R12, R12, R24, P0 ;  /* 0x000000180c0c7208 */ /* 0x000fe40000000000 */
[----:B------:R-:W-:Y:S01]  /*1e340*/  FSEL R13, R13, R15, P0 ;  /* 0x0000000f0d0d7208 */ /* 0x000fe20000000000 */
[----:B------:R-:W-:Y:S06]  /*1e350*/  BRA `(.L_x_1073) ;  /* 0x00000064005c7947 */ /* 0x000fec0003800000 */
.L_x_1062:
        /* <DEDUP_REMOVED lines=98> */
.L_x_1076:
[----:B------:R-:W-:Y:S05]  /*1e980*/  BSYNC B0 ;  /* 0x0000000000007941 */ /* 0x000fea0003800000 */
.L_x_1075:
        /* <DEDUP_REMOVED lines=9> */
.L_x_1078:
[----:B------:R-:W-:Y:S05]  /*1ea20*/  BSYNC B2 ;  /* 0x0000000000027941 */ /* 0x000fea0003800000 */
.L_x_1077:
        /* <DEDUP_REMOVED lines=82> */
.L_x_1080:
[----:B------:R-:W-:-:S04]  /*1ef50*/  ISETP.GE.AND P0, PT, R13, RZ, PT ;  /* 0x000000ff0d00720c */ /* 0x000fc80003f06270 */
[----:B------:R-:W-:Y:S02]  /*1ef60*/  FSEL R24, RZ, 3.37028055040000000000e+12, P0 ;  /* 0x54442d18ff187808 */ /* 0x000fe40000000000 */
[----:B------:R-:W-:-:S07]  /*1ef70*/  FSEL R25, RZ, 2.1426990032196044922, P0 ;  /* 0x400921fbff197808 */ /* 0x000fce0000000000 */
.L_x_1081:
[----:B------:R-:W-:Y:S05]  /*1ef80*/  BSYNC B0 ;  /* 0x0000000000007941 */ /* 0x000fea0003800000 */
.L_x_1079:
[----:B------:R-:W-:Y:S01]  /*1ef90*/  DADD R12, |R12|, |R14| ;  /* 0x000000000c0c7229 */ /* 0x000fe2000000060e */
[----:B------:R-:W-:Y:S01]  /*1efa0*/  LOP3.LUT R15, R25, 0x80000000, R15, 0xb8, !PT ;  /* 0x80000000190f7812 */ /* 0x000fe200078eb80f */
[----:B------:R-:W-:-:S06]  /*1efb0*/  DMUL R42, R42, 0.5 ;  /* 0x3fe000002a2a7828 */ /* 0x000fcc0000000000 */
[----:B------:R-:W-:-:S06]  /*1efc0*/  DSETP.GTU.AND P0, PT, |R12|, +INF , PT ;  /* 0x7ff000000c00742a */ /* 0x000fcc0003f0c200 */
[----:B------:R-:W-:Y:S02]  /*1efd0*/  FSEL R12, R12, R24, P0 ;  /* 0x000000180c0c7208 */ /* 0x000fe40000000000 */
[----:B------:R-:W-:Y:S01]  /*1efe0*/  FSEL R13, R13, R15, P0 ;  /* 0x0000000f0d0d7208 */ /* 0x000fe20000000000 */
[----:B------:R-:W-:Y:S06]  /*1eff0*/  BRA `(.L_x_1073) ;  /* 0x0000005800347947 */ /* 0x000fec0003800000 */
.L_x_1074:
        /* <DEDUP_REMOVED lines=29> */
.L_x_1083:
        /* <DEDUP_REMOVED lines=82> */
.L_x_1082:
        /* <DEDUP_REMOVED lines=98> */
.L_x_1085:
        /* <DEDUP_REMOVED lines=21> */
.L_x_1088:
[----:B------:R-:W-:Y:S05]  /*1fe60*/  BSYNC B3 ;  /* 0x0000000000037941 */ /* 0x000fea0003800000 */
.L_x_1087:
        /* <DEDUP_REMOVED lines=29> */
.L_x_1086:
[----:B------:R-:W-:Y:S05]  /*20040*/  BSYNC B2 ;  /* 0x0000000000027941 */ /* 0x000fea0003800000 */
.L_x_1084:
        /* <DEDUP_REMOVED lines=21> */
.L_x_1090:
[----:B------:R-:W-:Y:S05]  /*201a0*/  BSYNC B2 ;  /* 0x0000000000027941 */ /* 0x000fea0003800000 */
.L_x_1089:
        /* <DEDUP_REMOVED lines=82> */
.L_x_1092:
[----:B------:R-:W-:-:S04]  /*206d0*/  ISETP.GE.AND P0, PT, R13, RZ, PT ;  /* 0x000000ff0d00720c */ /* 0x000fc80003f06270 */
[----:B------:R-:W-:Y:S02]  /*206e0*/  FSEL R24, RZ, 3.37028055040000000000e+12, P0 ;  /* 0x54442d18ff187808 */ /* 0x000fe40000000000 */
[----:B------:R-:W-:-:S07]  /*206f0*/  FSEL R25, RZ, 2.1426990032196044922, P0 ;  /* 0x400921fbff197808 */ /* 0x000fce0000000000 */
.L_x_1093:
[----:B------:R-:W-:Y:S05]  /*20700*/  BSYNC B0 ;  /* 0x0000000000007941 */ /* 0x000fea0003800000 */
.L_x_1091:
[----:B------:R-:W-:Y:S01]  /*20710*/  DADD R12, |R12|, |R14| ;  /* 0x000000000c0c7229 */ /* 0x000fe2000000060e */
[----:B------:R-:W-:Y:S01]  /*20720*/  LOP3.LUT R15, R25, 0x80000000, R15, 0xb8, !PT ;  /* 0x80000000190f7812 */ /* 0x000fe200078eb80f */
[----:B------:R-:W-:-:S06]  /*20730*/  DMUL R42, R42, 0.5 ;  /* 0x3fe000002a2a7828 */ /* 0x000fcc0000000000 */
[----:B------:R-:W-:-:S06]  /*20740*/  DSETP.GTU.AND P0, PT, |R12|, +INF , PT ;  /* 0x7ff000000c00742a */ /* 0x000fcc0003f0c200 */
[----:B------:R-:W-:Y:S02]  /*20750*/  FSEL R12, R12, R24, P0 ;  /* 0x000000180c0c7208 */ /* 0x000fe40000000000 */
[----:B------:R-:W-:Y:S01]  /*20760*/  FSEL R13, R13, R15, P0 ;  /* 0x0000000f0d0d7208 */ /* 0x000fe20000000000 */
[----:B------:R-:W-:Y:S06]  /*20770*/  BRA `(.L_x_1073) ;  /* 0x0000004000547947 */ /* 0x000fec0003800000 */
.L_x_1061:
        /* <DEDUP_REMOVED lines=134> */
.L_x_1095:
[----:B------:R-:W-:Y:S05]  /*20fe0*/  BSYNC B0 ;  /* 0x0000000000007941 */ /* 0x000fea0003800000 */
.L_x_1094:
        /* <DEDUP_REMOVED lines=9> */
.L_x_1097:
[----:B------:R-:W-:Y:S05]  /*21080*/  BSYNC B2 ;  /* 0x0000000000027941 */ /* 0x000fea0003800000 */
.L_x_1096:
        /* <DEDUP_REMOVED lines=82> */
.L_x_1099:
[----:B------:R-:W-:-:S04]  /*215b0*/  ISETP.GE.AND P0, PT, R13, RZ, PT ;  /* 0x000000ff0d00720c */ /* 0x000fc80003f06270 */
[----:B------:R-:W-:Y:S02]  /*215c0*/  FSEL R24, RZ, 3.37028055040000000000e+12, P0 ;  /* 0x54442d18ff187808 */ /* 0x000fe40000000000 */
[----:B------:R-:W-:-:S07]  /*215d0*/  FSEL R25, RZ, 2.1426990032196044922, P0 ;  /* 0x400921fbff197808 */ /* 0x000fce0000000000 */
.L_x_1100:
[----:B------:R-:W-:Y:S05]  /*215e0*/  BSYNC B0 ;  /* 0x0000000000007941 */ /* 0x000fea0003800000 */
.L_x_1098:
[----:B------:R-:W-:Y:S01]  /*215f0*/  DADD R12, |R12|, |R14| ;  /* 0x000000000c0c7229 */ /* 0x000fe2000000060e */
[----:B------:R-:W-:-:S07]  /*21600*/  LOP3.LUT R15, R25, 0x80000000, R15, 0xb8, !PT ;  /* 0x80000000190f7812 */ /* 0x000fce00078eb80f */
[----:B------:R-:W-:-:S06]  /*21610*/  DSETP.GTU.AND P0, PT, |R12|, +INF , PT ;  /* 0x7ff000000c00742a */ /* 0x000fcc0003f0c200 */
[----:B------:R-:W-:Y:S02]  /*21620*/  FSEL R12, R12, R24, P0 ;  /* 0x000000180c0c7208 */ /* 0x000fe40000000000 */
[----:B------:R-:W-:Y:S01]  /*21630*/  FSEL R13, R13, R15, P0 ;  /* 0x0000000f0d0d7208 */ /* 0x000fe20000000000 */
[----:B------:R-:W-:Y:S06]  /*21640*/  BRA `(.L_x_1073) ;  /* 0x0000003000a07947 */ /* 0x000fec0003800000 */
.L_x_1060:
        /* <DEDUP_REMOVED lines=91> */
.L_x_1103:
        /* <DEDUP_REMOVED lines=21> */
.L_x_1106:
[----:B------:R-:W-:Y:S05]  /*21d50*/  BSYNC B3 ;  /* 0x0000000000037941 */ /* 0x000fea0003800000 */
.L_x_1105:
        /* <DEDUP_REMOVED lines=29> */
.L_x_1104:
[----:B------:R-:W-:Y:S05]  /*21f30*/  BSYNC B2 ;  /* 0x0000000000027941 */ /* 0x000fea0003800000 */
.L_x_1102:
        /* <DEDUP_REMOVED lines=83> */
.L_x_1101:
        /* <DEDUP_REMOVED lines=85> */
.L_x_1059:
        /* <DEDUP_REMOVED lines=23> */
.L_x_1108:
[----:B------:R-:W-:Y:S05]  /*22b30*/  BSYNC B2 ;  /* 0x0000000000027941 */ /* 0x000fea0003800000 */
.L_x_1107:
        /* <DEDUP_REMOVED lines=26> */
.L_x_1110:
[----:B------:R-:W-:Y:S05]  /*22ce0*/  BSYNC B2 ;  /* 0x0000000000027941 */ /* 0x000fea0003800000 */
.L_x_1109:
        /* <DEDUP_REMOVED lines=135> */
.L_x_1112:
[----:B------:R-:W-:Y:S05]  /*23560*/  BSYNC B0 ;  /* 0x0000000000007941 */ /* 0x000fea0003800000 */
.L_x_1111:
        /* <DEDUP_REMOVED lines=9> */
.L_x_1114:
[----:B------:R-:W-:Y:S05]  /*23600*/  BSYNC B2 ;  /* 0x0000000000027941 */ /* 0x000fea0003800000 */
.L_x_1113:
        /* <DEDUP_REMOVED lines=82> */
.L_x_1116:
[----:B------:R-:W-:-:S04]  /*23b30*/  ISETP.GE.AND P0, PT, R13, RZ, PT ;  /* 0x000000ff0d00720c */ /* 0x000fc80003f06270 */
[----:B------:R-:W-:Y:S02]  /*23b40*/  FSEL R24, RZ, 3.37028055040000000000e+12, P0 ;  /* 0x54442d18ff187808 */ /* 0x000fe40000000000 */
[----:B------:R-:W-:-:S07]  /*23b50*/  FSEL R25, RZ, 2.1426990032196044922, P0 ;  /* 0x400921fbff197808 */ /* 0x000fce0000000000 */
.L_x_1117:
[----:B------:R-:W-:Y:S05]  /*23b60*/  BSYNC B0 ;  /* 0x0000000000007941 */ /* 0x000fea0003800000 */
.L_x_1115:
[----:B------:R-:W-:Y:S01]  /*23b70*/  DADD R12, |R12|, |R14| ;  /* 0x000000000c0c7229 */ /* 0x000fe2000000060e */
[----:B------:R-:W-:Y:S01]  /*23b80*/  LOP3.LUT R15, R25, 0x80000000, R15, 0xb8, !PT ;  /* 0x80000000190f7812 */ /* 0x000fe200078eb80f */
[----:B------:R-:W-:-:S06]  /*23b90*/  DADD R42, R42, 1 ;  /* 0x3ff000002a2a7429 */ /* 0x000fcc0000000000 */
[----:B------:R-:W-:-:S06]  /*23ba0*/  DSETP.GTU.AND P0, PT, |R12|, +INF , PT ;  /* 0x7ff000000c00742a */ /* 0x000fcc0003f0c200 */
[----:B------:R-:W-:Y:S02]  /*23bb0*/  FSEL R12, R12, R24, P0 ;  /* 0x000000180c0c7208 */ /* 0x000fe40000000000 */
[----:B------:R-:W-:Y:S01]  /*23bc0*/  FSEL R13, R13, R15, P0 ;  /* 0x0000000f0d0d7208 */ /* 0x000fe20000000000 */
[----:B------:R-:W-:Y:S06]  /*23bd0*/  BRA `(.L_x_1073) ;  /* 0x0000000c003c7947 */ /* 0x000fec0003800000 */
.L_x_1058:
        /* <DEDUP_REMOVED lines=106> */
.L_x_1119:
[----:B------:R-:W-:Y:S05]  /*24280*/  BSYNC B0 ;  /* 0x0000000000007941 */ /* 0x000fea0003800000 */
.L_x_1118:
        /* <DEDUP_REMOVED lines=9> */
.L_x_1121:
[----:B------:R-:W-:Y:S05]  /*24320*/  BSYNC B2 ;  /* 0x0000000000027941 */ /* 0x000fea0003800000 */
.L_x_1120:
        /* <DEDUP_REMOVED lines=82> */
.L_x_1123:
[----:B------:R-:W-:Y:S02]  /*24850*/  FSEL R24, RZ, 3.37028055040000000000e+12, P0 ;  /* 0x54442d18ff187808 */ /* 0x000fe40000000000 */
[----:B------:R-:W-:-:S07]  /*24860*/  FSEL R25, RZ, 2.1426990032196044922, P0 ;  /* 0x400921fbff197808 */ /* 0x000fce0000000000 */
.L_x_1124:
[----:B------:R-:W-:Y:S05]  /*24870*/  BSYNC B0 ;  /* 0x0000000000007941 */ /* 0x000fea0003800000 */
.L_x_1122:
[----:B------:R-:W-:Y:S01]  /*24880*/  DADD R12, |R12|, |R14| ;  /* 0x000000000c0c7229 */ /* 0x000fe2000000060e */
[----:B------:R-:W-:-:S07]  /*24890*/  LOP3.LUT R15, R25, 0x80000000, R15, 0xb8, !PT ;  /* 0x80000000190f7812 */ /* 0x000fce00078eb80f */
[----:B------:R-:W-:-:S06]  /*248a0*/  DSETP.GTU.AND P0, PT, |R12|, +INF , PT ;  /* 0x7ff000000c00742a */ /* 0x000fcc0003f0c200 */
[----:B------:R-:W-:Y:S02]  /*248b0*/  FSEL R12, R12, R24, P0 ;  /* 0x000000180c0c7208 */ /* 0x000fe40000000000 */
[----:B------:R-:W-:-:S07]  /*248c0*/  FSEL R13, R13, R15, P0 ;  /* 0x0000000f0d0d7208 */ /* 0x000fce0000000000 */
.L_x_1073:
[----:B------:R-:W-:Y:S05]  /*248d0*/  BSYNC B1 ;  /* 0x0000000000017941 */ /* 0x000fea0003800000 */
.L_x_1057:
        /* <DEDUP_REMOVED lines=76> */
.L_x_1131:
[----:B------:R-:W-:Y:S05]  /*24da0*/  BSYNC B0 ;  /* 0x0000000000007941 */ /* 0x000fea0003800000 */
.L_x_1130:
        /* <DEDUP_REMOVED lines=25> */
.L_x_1133:
[----:B------:R-:W-:Y:S01]  /*24f40*/  DMUL R44, RZ, R40 ;  /* 0x00000028ff2c7228 */ /* 0x000fe20000000000 */
[----:B------:R-:W-:-:S10]  /*24f50*/  IMAD.MOV.U32 R27, RZ, RZ, RZ ;  /* 0x000000ffff1b7224 */ /* 0x000fd400078e00ff */
.L_x_1134:
[----:B------:R-:W-:Y:S05]  /*24f60*/  BSYNC B2 ;  /* 0x0000000000027941 */ /* 0x000fea0003800000 */
.L_x_1132:
        /* <DEDUP_REMOVED lines=49> */
.L_x_1136:
[----:B------:R-:W-:Y:S01]  /*25280*/  DMUL R32, RZ, R40 ;  /* 0x00000028ff207228 */ /* 0x000fe20000000000 */
[----:B------:R-:W-:-:S10]  /*25290*/  IMAD.MOV.U32 R34, RZ, RZ, RZ ;  /* 0x000000ffff227224 */ /* 0x000fd400078e00ff */
.L_x_1137:
[----:B------:R-:W-:Y:S05]  /*252a0*/  BSYNC B2 ;  /* 0x0000000000027941 */ /* 0x000fea0003800000 */
.L_x_1135:
        /* <DEDUP_REMOVED lines=25> */
.L_x_1129:
        /* <DEDUP_REMOVED lines=63> */
.L_x_1140:
[----:B------:R-:W-:Y:S05]  /*25830*/  BSYNC B0 ;  /* 0x0000000000007941 */ /* 0x000fea0003800000 */
.L_x_1139:
        /* <DEDUP_REMOVED lines=25> */
.L_x_1142:
[----:B------:R-:W-:Y:S01]  /*259d0*/  DMUL R44, RZ, R40 ;  /* 0x00000028ff2c7228 */ /* 0x000fe20000000000 */
[----:B------:R-:W-:-:S10]  /*259e0*/  IMAD.MOV.U32 R27, RZ, RZ, RZ ;  /* 0x000000ffff1b7224 */ /* 0x000fd400078e00ff */
.L_x_1143:
[----:B------:R-:W-:Y:S05]  /*259f0*/  BSYNC B2 ;  /* 0x0000000000027941 */ /* 0x000fea0003800000 */
.L_x_1141:
        /* <DEDUP_REMOVED lines=49> */
.L_x_1145:
[----:B------:R-:W-:Y:S01]  /*25d10*/  DMUL R32, RZ, R40 ;  /* 0x00000028ff207228 */ /* 0x000fe20000000000 */
[----:B------:R-:W-:-:S10]  /*25d20*/  IMAD.MOV.U32 R34, RZ, RZ, RZ ;  /* 0x000000ffff227224 */ /* 0x000fd400078e00ff */
.L_x_1146:
[----:B------:R-:W-:Y:S05]  /*25d30*/  BSYNC B2 ;  /* 0x0000000000027941 */ /* 0x000fea0003800000 */
.L_x_1144:
        /* <DEDUP_REMOVED lines=39> */
.L_x_1128:
        /* <DEDUP_REMOVED lines=11> */
.L_x_1147:
[----:B------:R-:W-:-:S10]  /*26060*/  DADD R12, R40, -R40 ;  /* 0x00000000280c7229 */ /* 0x000fd40000000828 */
[----:B------:R-:W-:Y:S02]  /*26070*/  IMAD.MOV.U32 R14, RZ, RZ, R12 ;  /* 0x000000ffff0e7224 */ /* 0x000fe400078e000c */
[----:B------:R-:W-:Y:S01]  /*26080*/  IMAD.MOV.U32 R15, RZ, RZ, R13 ;  /* 0x000000ffff0f7224 */ /* 0x000fe200078e000d */
[----:B------:R-:W-:Y:S06]  /*26090*/  BRA `(.L_x_1138) ;  /* 0x00000008009c7947 */ /* 0x000fec0003800000 */
.L_x_1127:
        /* <DEDUP_REMOVED lines=26> */
.L_x_1149:
[----:B------:R-:W-:Y:S01]  /*26240*/  DMUL R34, RZ, R40 ;  /* 0x00000028ff227228 */ /* 0x000fe20000000000 */
[----:B------:R-:W-:-:S10]  /*26250*/  IMAD.MOV.U32 R27, RZ, RZ, RZ ;  /* 0x000000ffff1b7224 */ /* 0x000fd400078e00ff */
.L_x_1150:
[----:B------:R-:W-:Y:S05]  /*26260*/  BSYNC B2 ;  /* 0x0000000000027941 */ /* 0x000fea0003800000 */
.L_x_1148:
        /* <DEDUP_REMOVED lines=49> */
.L_x_1152:
[----:B------:R-:W-:Y:S01]  /*26580*/  DMUL R14, RZ, R40 ;  /* 0x00000028ff0e7228 */ /* 0x000fe20000000000 */
[----:B------:R-:W-:-:S10]  /*26590*/  IMAD.MOV.U32 R37, RZ, RZ, RZ ;  /* 0x000000ffff257224 */ /* 0x000fd400078e00ff */
.L_x_1153:
[----:B------:R-:W-:Y:S05]  /*265a0*/  BSYNC B2 ;  /* 0x0000000000027941 */ /* 0x000fea0003800000 */
.L_x_1151:
        /* <DEDUP_REMOVED lines=24> */
.L_x_1126:
        /* <DEDUP_REMOVED lines=59> */
.L_x_1155:
[----:B------:R-:W-:Y:S05]  /*26ae0*/  BSYNC B0 ;  /* 0x0000000000007941 */ /* 0x000fea0003800000 */
.L_x_1154:
[----:B------:R-:W-:Y:S02]  /*26af0*/  IMAD.MOV.U32 R14, RZ, RZ, R40 ;  /* 0x000000ffff0e7224 */ /* 0x000fe400078e0028 */
[----:B------:R-:W-:-:S07]  /*26b00*/  IMAD.MOV.U32 R15, RZ, RZ, R41 ;  /* 0x000000ffff0f7224 */ /* 0x000fce00078e0029 */
.L_x_1138:
[----:B------:R-:W-:Y:S05]  /*26b10*/  BSYNC B1 ;  /* 0x0000000000017941 */ /* 0x000fea0003800000 */
.L_x_1125:
[----:B------:R-:W-:Y:S02]  /*26b20*/  ISETP.NE.AND P6, PT, R36, RZ, PT ;  /* 0x000000ff2400720c */ /* 0x000fe40003fc5270 */
[----:B------:R-:W-:-:S04]  /*26b30*/  @P2 IADD3 R25, P0, R0, UR4, RZ ;  /* 0x0000000400192c10 */ /* 0x000fc8000ff1e0ff */
[----:B------:R-:W-:Y:S01]  /*26b40*/  @P2 LEA R24, P3, R25, UR10, 0x4 ;  /* 0x0000000a19182c11 */ /* 0x000fe2000f8620ff */
[----:B------:R-:W-:Y:S01]  /*26b50*/  @P2 IMAD.X R30, RZ, RZ, UR5, P0 ;  /* 0x00000005ff1e2e24 */ /* 0x000fe200080e06ff */
[----:B------:R-:W-:Y:S01]  /*26b60*/  @P5 LEA R28, P0, R3, UR10, 0x4 ;  /* 0x0000000a031c5c11 */ /* 0x000fe2000f8020ff */
[----:B------:R-:W-:-:S03]  /*26b70*/  UIMAD.WIDE.U32 UR4, UR17, 0x4, UR4 ;  /* 0x00000004110478a5 */ /* 0x000fc6000f8e0004 */
[----:B------:R-:W-:Y:S01]  /*26b80*/  @P2 LEA.HI.X R25, R25, UR11, R30, 0x4, P3 ;  /* 0x0000000b19192c11 */ /* 0x000fe200098f241e */
[----:B------:R-:W-:Y:S01]  /*26b90*/  UISETP.LT.U32.AND UP1, UPT, UR4, UR16, UPT ;  /* 0x000000100400728c */ /* 0x000fe2000bf21070 */
[----:B------:R-:W-:Y:S01]  /*26ba0*/  @P6 LEA R26, P1, R2, UR10, 0x4 ;  /* 0x0000000a021a6c11 */ /* 0x000fe2000f8220ff */
[----:B------:R-:W-:Y:S01]  /*26bb0*/  UISETP.GE.U32.AND UP0, UPT, UR4, 0x10000, UPT ;  /* 0x000100000400788c */ /* 0x000fe2000bf06070 */
[----:B------:R-:W-:Y:S01]  /*26bc0*/  @P4 LEA R30, P3, R4, UR10, 0x4 ;  /* 0x0000000a041e4c11 */ /* 0x000fe2000f8620ff */
[----:B------:R1:W-:Y:S01]  /*26bd0*/  @P2 STG.E.128 desc[UR18][R24.64], R8 ;  /* 0x0000000818002986 */ /* 0x0003e2000c101d12 */
[----:B------:R-:W-:Y:S01]  /*26be0*/  @P6 LEA.HI.X R27, R2, UR11, R5, 0x4, P1 ;  /* 0x0000000b021b6c11 */ /* 0x000fe200088f2405 */
[----:B------:R-:W-:Y:S01]  /*26bf0*/  UISETP.GE.U32.AND.EX UP0, UPT, UR5, URZ, UPT, UP0 ;  /* 0x0000003f0500728c */ /* 0x000fe2000bf06100 */
[----:B------:R-:W-:Y:S01]  /*26c00*/  @P5 LEA.HI.X R29, R3, UR11, R6, 0x4, P0 ;  /* 0x0000000b031d5c11 */ /* 0x000fe200080f2406 */
[----:B------:R-:W-:Y:S01]  /*26c10*/  IMAD.U32 R3, RZ, RZ, UR5 ;  /* 0x00000005ff037e24 */ /* 0x000fe2000f8e00ff */
[----:B------:R-:W-:Y:S01]  /*26c20*/  @P4 LEA.HI.X R31, R4, UR11, R7, 0x4, P3 ;  /* 0x0000000b041f4c11 */ /* 0x000fe200098f2407 */
[----:B------:R1:W-:Y:S01]  /*26c30*/  @P6 STG.E.128 desc[UR18][R26.64], R20 ;  /* 0x000000141a006986 */ /* 0x0003e2000c101d12 */
[----:B------:R-:W-:Y:S01]  /*26c40*/  PLOP3.LUT P0, PT, PT, PT, UP1, 0x80, 0x0 ;  /* 0x000000000000781c */ /* 0x000fe20003f0f018 */
[----:B------:R-:W-:Y:S01]  /*26c50*/  IMAD.U32 R2, RZ, RZ, UR4 ;  /* 0x00000004ff027e24 */ /* 0x000fe2000f8e00ff */
[----:B------:R-:W-:Y:S01]  /*26c60*/  PLOP3.LUT P1, PT, PT, PT, UP0, 0x80, 0x0 ;  /* 0x000000000000781c */ /* 0x000fe20003f2f008 */
[----:B------:R1:W-:Y:S01]  /*26c70*/  @P5 STG.E.128 desc[UR18][R28.64], R16 ;  /* 0x000000101c005986 */ /* 0x0003e2000c101d12 */
[----:B------:R-:W-:-:S03]  /*26c80*/  ISETP.LT.AND.EX P0, PT, R3, UR7, PT, P0 ;  /* 0x0000000703007c0c */ /* 0x000fc6000bf01300 */
[----:B------:R1:W-:Y:S10]  /*26c90*/  @P4 STG.E.128 desc[UR18][R30.64], R12 ;  /* 0x0000000c1e004986 */ /* 0x0003f4000c101d12 */
[----:B------:R-:W-:Y:S05]  /*26ca0*/  @!P1 BRA P0, `(.L_x_1156) ;  /* 0xfffffd94005c9947 */ /* 0x000fea000003ffff */
[----:B------:R-:W-:Y:S05]  /*26cb0*/  EXIT ;  /* 0x000000000000794d */ /* 0x000fea0003800000 */
.L_x_759:
        /* <DEDUP_REMOVED lines=8> */
.L_x_1553:
[----:B0-----:R-:W-:-:S04]  /*26d40*/  LEA R20, P0, R3, UR8, 0x6 ;  /* 0x0000000803147c11 */ /* 0x001fc8000f8030ff */
[----:B------:R-:W-:-:S05]  /*26d50*/  LEA.HI.X R21, R3, UR9, R0, 0x6, P0 ;  /* 0x0000000903157c11 */ /* 0x000fca00080f3400 */
[----:B------:R-:W2:Y:S04]  /*26d60*/  LDG.E.128 R8, desc[UR18][R20.64] ;  /* 0x0000001214087981 */ /* 0x000ea8000c1e1d00 */
[----:B------:R0:W5:Y:S04]  /*26d70*/  LDG.E.128 R12, desc[UR18][R20.64+0x10] ;  /* 0x00001012140c7981 */ /* 0x000168000c1e1d00 */
[----:B------:R0:W5:Y:S04]  /*26d80*/  LDG.E.128 R16, desc[UR18][R20.64+0x20] ;  /* 0x0000201214107981 */ /* 0x000168000c1e1d00 */
[----:B------:R0:W5:Y:S01]  /*26d90*/  LDG.E.128 R4, desc[UR18][R20.64+0x30] ;  /* 0x0000301214047981 */ /* 0x000162000c1e1d00 */
[----:B------:R-:W-:Y:S01]  /*26da0*/  BSSY B1, `(.L_x_1157) ;  /* 0x000076f000017945 */ /* 0x000fe20003800000 */
[----:B--2---:R-:W-:-:S02]  /*26db0*/  DSETP.NAN.AND P0, PT, R8, R10, PT ;  /* 0x0000000a0800722a */ /* 0x004fc40003f08000 */
        /* <DEDUP_REMOVED lines=35> */
[--C-:B------:R-:W-:Y:S02]  /*26ff0*/  IMAD.MOV.U32 R24, RZ, RZ, R30.reuse ;  /* 0x000000ffff187224 */ /* 0x100fe400078e001e */
[----:B------:R-:W-:Y:S02]  /*27000*/  IMAD.MOV.U32 R25, RZ, RZ, R31 ;  /* 0x000000ffff197224 */ /* 0x000fe400078e001f */
[----:B------:R-:W-:-:S08]  /*27010*/  IMAD.MOV.U32 R28, RZ, RZ, R30 ;  /* 0x000000ffff1c7224 */ /* 0x000fd000078e001e */
[----:B------:R-:W-:-:S10]  /*27020*/  @!P0 DMUL R24, R24, 1.80143985094819840000e+16 ;  /* 0x4350000018188828 */ /* 0x000fd40000000000 */
[----:B------:R-:W-:Y:S02]  /*27030*/  @!P0 IMAD.MOV.U32 R31, RZ, RZ, R25 ;  /* 0x000000ffff1f8224 */ /* 0x000fe400078e0019 */
[----:B------:R-:W-:Y:S02]  /*27040*/  @!P0 IMAD.MOV.U32 R28, RZ, RZ, R24 ;  /* 0x000000ffff1c8224 */ /* 0x000fe400078e0018 */
[----:B------:R-:W-:-:S05]  /*27050*/  VIADD R2, R31, 0xffffffff ;  /* 0xffffffff1f027836 */ /* 0x000fca0000000000 */
[----:B------:R-:W-:Y:S01]  /*27060*/  ISETP.GE.U32.AND P2, PT, R2, 0x7fefffff, PT ;  /* 0x7fefffff0200780c */ /* 0x000fe20003f46070 */
[----:B------:R-:W-:Y:S02]  /*27070*/  IMAD.MOV.U32 R2, RZ, RZ, -0x3ff ;  /* 0xfffffc01ff027424 */ /* 0x000fe400078e00ff */
[----:B------:R-:W-:-:S10]  /*27080*/  @!P0 IMAD.MOV.U32 R2, RZ, RZ, -0x435 ;  /* 0xfffffbcbff028424 */ /* 0x000fd400078e00ff */
[----:B------:R-:W-:Y:S01]  /*27090*/  @P2 IMAD.MOV.U32 R22, RZ, RZ, 0x0 ;  /* 0x00000000ff162424 */ /* 0x000fe200078e00ff */
[----:B------:R-:W-:Y:S01]  /*270a0*/  @P2 FSETP.NEU.FTZ.AND P3, PT, R25, RZ, PT ;  /* 0x000000ff1900220b */ /* 0x000fe20003f7d000 */
[----:B------:R-:W-:-:S06]  /*270b0*/  @P2 IMAD.MOV.U32 R23, RZ, RZ, 0x7ff00000 ;  /* 0x7ff00000ff172424 */ /* 0x000fcc00078e00ff */
[----:B------:R-:W-:-:S10]  /*270c0*/  @P2 DFMA R22, R24, R22, +INF ;  /* 0x7ff000001816242b */ /* 0x000fd40000000016 */
[----:B------:R-:W-:Y:S02]  /*270d0*/  @P2 FSEL R22, R22, RZ, P3 ;  /* 0x000000ff16162208 */ /* 0x000fe40001800000 */
[----:B------:R-:W-:Y:S01]  /*270e0*/  @P2 FSEL R23, R23, -QNAN , P3 ;  /* 0xfff0000017172808 */ /* 0x000fe20001800000 */
        /* <DEDUP_REMOVED lines=9> */
[----:B------:R-:W-:Y:S01]  /*27180*/  UMOV UR22, 0x80000000 ;  /* 0x8000000000167882 */ /* 0x000fe20000000000 */
[----:B------:R-:W-:Y:S01]  /*27190*/  ISETP.GE.AND P0, PT, R29, 0x3ff6a09f, PT ;  /* 0x3ff6a09f1d00780c */ /* 0x000fe20003f06270 */
[----:B------:R-:W-:-:S12]  /*271a0*/  UMOV UR23, 0x43300000 ;  /* 0x4330000000177882 */ /* 0x000fd80000000000 */
[----:B------:R-:W-:Y:S02]  /*271b0*/  @P0 VIADD R23, R29, 0xfff00000 ;  /* 0xfff000001d170836 */ /* 0x000fe40000000000 */
[----:B------:R-:W-:Y:S02]  /*271c0*/  @P0 VIADD R2, R2, 0x1 ;  /* 0x0000000102020836 */ /* 0x000fe40000000000 */
[----:B------:R-:W-:-:S06]  /*271d0*/  @P0 IMAD.MOV.U32 R29, RZ, RZ, R23 ;  /* 0x000000ffff1d0224 */ /* 0x000fcc00078e0017 */
        /* <DEDUP_REMOVED lines=13> */
[----:B------:R-:W-:Y:S01]  /*272b0*/  LOP3.LUT R34, R2, 0x80000000, RZ, 0x3c, !PT ;  /* 0x8000000002227812 */ /* 0x000fe200078e3cff */
[----:B------:R-:W-:Y:S01]  /*272c0*/  IMAD.MOV.U32 R35, RZ, RZ, 0x43300000 ;  /* 0x43300000ff237424 */ /* 0x000fe200078e00ff */
[----:B------:R-:W-:-:S03]  /*272d0*/  DADD R30, R30, R30 ;  /* 0x000000001e1e7229 */ /* 0x000fc6000000001e */
[----:B------:R-:W-:Y:S01]  /*272e0*/  DFMA R32, R26, R32, UR4 ;  /* 0x000000041a207e2b */ /* 0x000fe20008000020 */
[----:B------:R-:W-:Y:S01]  /*272f0*/  UMOV UR4, 0xa9ab0956 ;  /* 0xa9ab095600047882 */ /* 0x000fe20000000000 */
[----:B------:R-:W-:Y:S01]  /*27300*/  UMOV UR5, 0x3f1745cb ;  /* 0x3f1745cb00057882 */ /* 0x000fe20000000000 */
[----:B------:R-:W-:Y:S01]  /*27310*/  DADD R34, R34, -UR22 ;  /* 0x8000001622227e29 */ /* 0x000fe20008000000 */
[----:B------:R-:W-:Y:S01]  /*27320*/  UMOV UR22, 0xfefa39ef ;  /* 0xfefa39ef00167882 */ /* 0x000fe20000000000 */
[----:B------:R-:W-:Y:S01]  /*27330*/  UMOV UR23, 0x3fe62e42 ;  /* 0x3fe62e4200177882 */ /* 0x000fe20000000000 */
[----:B------:R-:W-:Y:S02]  /*27340*/  DFMA R30, R28, -R22, R30 ;  /* 0x800000161c1e722b */ /* 0x000fe4000000001e */
[----:B------:R-:W-:Y:S01]  /*27350*/  DFMA R32, R26, R32, UR4 ;  /* 0x000000041a207e2b */ /* 0x000fe20008000020 */
[----:B------:R-:W-:Y:S01]  /*27360*/  UMOV UR4, 0x2d1b5154 ;  /* 0x2d1b515400047882 */ /* 0x000fe20000000000 */
[----:B------:R-:W-:Y:S01]  /*27370*/  UMOV UR5, 0x3f3c71c7 ;  /* 0x3f3c71c700057882 */ /* 0x000fe20000000000 */
[----:B------:R-:W-:-:S03]  /*27380*/  DFMA R28, R34, UR22, R22 ;  /* 0x00000016221c7c2b */ /* 0x000fc60008000016 */
[----:B------:R-:W-:Y:S02]  /*27390*/  DMUL R30, R24, R30 ;  /* 0x0000001e181e7228 */ /* 0x000fe40000000000 */
[----:B------:R-:W-:Y:S01]  /*273a0*/  DFMA R32, R26, R32, UR4 ;  /* 0x000000041a207e2b */ /* 0x000fe20008000020 */
[----:B------:R-:W-:Y:S01]  /*273b0*/  UMOV UR4, 0x923be72d ;  /* 0x923be72d00047882 */ /* 0x000fe20000000000 */
[----:B------:R-:W-:Y:S01]  /*273c0*/  UMOV UR5, 0x3f624924 ;  /* 0x3f62492400057882 */ /* 0x000fe20000000000 */
[----:B------:R-:W-:-:S05]  /*273d0*/  DFMA R38, -R34, UR22, R28 ;  /* 0x0000001622267c2b */ /* 0x000fca000800011c */
[----:B------:R-:W-:Y:S01]  /*273e0*/  DFMA R32, R26, R32, UR4 ;  /* 0x000000041a207e2b */ /* 0x000fe20008000020 */
[----:B------:R-:W-:Y:S01]  /*273f0*/  UMOV UR4, 0x9999a3c4 ;  /* 0x9999a3c400047882 */ /* 0x000fe20000000000 */
[----:B------:R-:W-:Y:S01]  /*27400*/  UMOV UR5, 0x3f899999 ;  /* 0x3f89999900057882 */ /* 0x000fe20000000000 */
[----:B------:R-:W-:-:S05]  /*27410*/  DADD R38, -R22, R38 ;  /* 0x0000000016267229 */ /* 0x000fca0000000126 */
        /* <DEDUP_REMOVED lines=12> */
.L_x_1164:
        /* <DEDUP_REMOVED lines=21> */
.L_x_1167:
[----:B------:R-:W-:Y:S05]  /*27630*/  BSYNC B3 ;  /* 0x0000000000037941 */ /* 0x000fea0003800000 */
.L_x_1166:
        /* <DEDUP_REMOVED lines=29> */
.L_x_1165:
[----:B------:R-:W-:Y:S05]  /*27810*/  BSYNC B2 ;  /* 0x0000000000027941 */ /* 0x000fea0003800000 */
.L_x_1163:
        /* <DEDUP_REMOVED lines=21> */
.L_x_1169:
[----:B------:R-:W-:Y:S05]  /*27970*/  BSYNC B2 ;  /* 0x0000000000027941 */ /* 0x000fea0003800000 */
.L_x_1168:
        /* <DEDUP_REMOVED lines=82> */
.L_x_1171:
[----:B------:R-:W-:-:S04]  /*27ea0*/  ISETP.GE.AND P0, PT, R9, RZ, PT ;  /* 0x000000ff0900720c */ /* 0x000fc80003f06270 */
[----:B------:R-:W-:Y:S02]  /*27eb0*/  FSEL R20, RZ, 3.37028055040000000000e+12, P0 ;  /* 0x54442d18ff147808 */ /* 0x000fe40000000000 */
[----:B------:R-:W-:-:S07]  /*27ec0*/  FSEL R21, RZ, 2.1426990032196044922, P0 ;  /* 0x400921fbff157808 */ /* 0x000fce0000000000 */
.L_x_1172:
[----:B------:R-:W-:Y:S05]  /*27ed0*/  BSYNC B0 ;  /* 0x0000000000007941 */ /* 0x000fea0003800000 */
.L_x_1170:
[----:B------:R-:W-:Y:S01]  /*27ee0*/  DADD R8, |R8|, |R10| ;  /* 0x0000000008087229 */ /* 0x000fe2000000060a */
[----:B------:R-:W-:Y:S01]  /*27ef0*/  LOP3.LUT R11, R21, 0x80000000, R11, 0xb8, !PT ;  /* 0x80000000150b7812 */ /* 0x000fe200078eb80b */
[----:B------:R-:W-:-:S06]  /*27f00*/  DMUL R22, R22, 0.5 ;  /* 0x3fe0000016167828 */ /* 0x000fcc0000000000 */
[----:B------:R-:W-:-:S06]  /*27f10*/  DSETP.GTU.AND P0, PT, |R8|, +INF , PT ;  /* 0x7ff000000800742a */ /* 0x000fcc0003f0c200 */
[----:B------:R-:W-:Y:S02]  /*27f20*/  FSEL R8, R8, R20, P0 ;  /* 0x0000001408087208 */ /* 0x000fe40000000000 */
[----:B------:R-:W-:Y:S01]  /*27f30*/  FSEL R9, R9, R11, P0 ;  /* 0x0000000b09097208 */ /* 0x000fe20000000000 */
[----:B------:R-:W-:Y:S06]  /*27f40*/  BRA `(.L_x_1173) ;  /* 0x0000006400507947 */ /* 0x000fec0003800000 */
.L_x_1162:
[----:B------:R-:W-:Y:S01]  /*27f50*/  DMUL R22, R20, R20 ;  /* 0x0000001414167228 */ /* 0x000fe20000000000 */
[----:B------:R-:W-:Y:S01]  /*27f60*/  UMOV UR4, 0x66666666 ;  /* 0x6666666600047882 */ /* 0x000fe20000000000 */
[----:B------:R-:W-:-:S06]  /*27f70*/  UMOV UR5, 0x3fe66666 ;  /* 0x3fe6666600057882 */ /* 0x000fcc0000000000 */
[----:B------:R-:W-:-:S08]  /*27f80*/  DFMA R22, R36, R36, R22 ;  /* 0x000000242416722b */ /* 0x000fd00000000016 */
[----:B------:R-:W-:-:S14]  /*27f90*/  DSETP.GTU.AND P0, PT, R22, UR4, PT ;  /* 0x0000000416007e2a */ /* 0x000fdc000bf0c000 */
[----:B------:R-:W-:Y:S05]  /*27fa0*/  @P0 BRA `(.L_x_1174) ;  /* 0x0000000c00180947 */ /* 0x000fea0003800000 */
[----:B------:R-:W0:Y:S01]  /*27fb0*/  MUFU.RCP64H R25, R37 ;  /* 0x0000002500197308 */ /* 0x000e220000001800 */
[----:B------:R-:W-:Y:S01]  /*27fc0*/  IMAD.MOV.U32 R24, RZ, RZ, 0x1 ;  /* 0x00000001ff187424 */ /* 0x000fe200078e00ff */
[----:B------:R-:W-:Y:S01]  /*27fd0*/  BSSY B0, `(.L_x_1175) ;  /* 0x000005d000007945 */ /* 0x000fe20003800000 */
[----:B------:R-:W-:Y:S01]  /*27fe0*/  IMAD.MOV.U32 R27, RZ, RZ, R23 ;  /* 0x000000ffff1b7224 */ /* 0x000fe200078e0017 */
[----:B------:R-:W-:Y:S01]  /*27ff0*/  FSETP.GEU.AND P5, PT, |R21|, 6.5827683646048100446e-37, PT ;  /* 0x036000001500780b */ /* 0x000fe20003fae200 */
[----:B------:R-:W-:Y:S02]  /*28000*/  IMAD.MOV.U32 R26, RZ, RZ, R22 ;  /* 0x000000ffff1a7224 */ /* 0x000fe400078e0016 */
[----:B------:R-:W-:Y:S01]  /*28010*/  IMAD.MOV.U32 R33, RZ, RZ, R27 ;  /* 0x000000ffff217224 */ /* 0x000fe200078e001b */
[----:B------:R-:W-:Y:S01]  /*28020*/  ISETP.GT.AND P0, PT, R27, 0xfffff, PT ;  /* 0x000fffff1b00780c */ /* 0x000fe20003f04270 */
[----:B------:R-:W-:Y:S01]  /*28030*/  IMAD.MOV.U32 R32, RZ, RZ, R26 ;  /* 0x000000ffff207224 */ /* 0x000fe200078e001a */
[----:B0-----:R-:W-:-:S11]  /*28040*/  DFMA R28, -R36, R24, 1 ;  /* 0x3ff00000241c742b */ /* 0x001fd60000000118 */
[----:B------:R-:W-:Y:S02]  /*28050*/  @!P0 DMUL R26, R26, 1.80143985094819840000e+16 ;  /* 0x435000001a1a8828 */ /* 0x000fe40000000000 */
[----:B------:R-:W-:-:S08]  /*28060*/  DFMA R28, R28, R28, R28 ;  /* 0x0000001c1c1c722b */ /* 0x000fd0000000001c */
[----:B------:R-:W-:Y:S01]  /*28070*/  @!P0 IMAD.MOV.U32 R33, RZ, RZ, R27 ;  /* 0x000000ffff218224 */ /* 0x000fe200078e001b */
[----:B------:R-:W-:Y:S01]  /*28080*/  DFMA R28, R24, R28, R24 ;  /* 0x0000001c181c722b */ /* 0x000fe20000000018 */
[----:B------:R-:W-:Y:S02]  /*28090*/  @!P0 IMAD.MOV.U32 R32, RZ, RZ, R26 ;  /* 0x000000ffff208224 */ /* 0x000fe400078e001a */
[----:B------:R-:W-:-:S05]  /*280a0*/  VIADD R2, R33, 0xffffffff ;  /* 0xffffffff21027836 */ /* 0x000fca0000000000 */
[----:B------:R-:W-:Y:S01]  /*280b0*/  DFMA R22, -R36, R28, 1 ;  /* 0x3ff000002416742b */ /* 0x000fe2000000011c */
[----:B------:R-:W-:-:S07]  /*280c0*/  ISETP.GE.U32.AND P2, PT, R2, 0x7fefffff, PT ;  /* 0x7fefffff0200780c */ /* 0x000fce0003f46070 */
[----:B------:R-:W-:-:S06]  /*280d0*/  DFMA R24, R28, R22, R28 ;  /* 0x000000161c18722b */ /* 0x000fcc000000001c */
[----:B------:R-:W-:Y:S01]  /*280e0*/  @P2 IMAD.MOV.U32 R22, RZ, RZ, 0x0 ;  /* 0x00000000ff162424 */ /* 0x000fe200078e00ff */
[----:B------:R-:W-:Y:S01]  /*280f0*/  @P2 FSETP.NEU.FTZ.AND P3, PT, R27, RZ, PT ;  /* 0x000000ff1b00220b */ /* 0x000fe20003f7d000 */
[----:B------:R-:W-:Y:S01]  /*28100*/  DMUL R28, R20, R24 ;  /* 0x00000018141c7228 */ /* 0x000fe20000000000 */
[----:B------:R-:W-:-:S06]  /*28110*/  @P2 IMAD.MOV.U32 R23, RZ, RZ, 0x7ff00000 ;  /* 0x7ff00000ff172424 */ /* 0x000fcc00078e00ff */
[----:B------:R-:W-:Y:S02]  /*28120*/  @P2 DFMA R22, R26, R22, +INF ;  /* 0x7ff000001a16242b */ /* 0x000fe40000000016 */
[----:B------:R-:W-:-:S08]  /*28130*/  DFMA R30, -R36, R28, R20 ;  /* 0x0000001c241e722b */ /* 0x000fd00000000114 */
[----:B------:R-:W-:Y:S01]  /*28140*/  DFMA R24, R24, R30, R28 ;  /* 0x0000001e1818722b */ /* 0x000fe2000000001c */
[----:B------:R-:W-:Y:S02]  /*28150*/  @P2 FSEL R22, R22, RZ, P3 ;  /* 0x000000ff16162208 */ /* 0x000fe40001800000 */
[----:B------:R-:W-:-:S07]  /*28160*/  @P2 FSEL R23, R23, -QNAN , P3 ;  /* 0xfff0000017172808 */ /* 0x000fce0001800000 */
[----:B------:R-:W-:-:S05]  /*28170*/  FFMA R2, RZ, R37, R25 ;  /* 0x00000025ff027223 */ /* 0x000fca0000000019 */
[----:B------:R-:W-:Y:S01]  /*28180*/  FSETP.GT.AND P4, PT, |R2|, 1.469367938527859385e-39, PT ;  /* 0x001000000200780b */ /* 0x000fe20003f84200 */
[----:B------:R-:W-:Y:S02]  /*28190*/  IMAD.MOV.U32 R2, RZ, RZ, -0x3ff ;  /* 0xfffffc01ff027424 */ /* 0x000fe400078e00ff */
[----:B------:R-:W-:Y:S01]  /*281a0*/  @!P0 IMAD.MOV.U32 R2, RZ, RZ, -0x435 ;  /* 0xfffffbcbff028424 */ /* 0x000fe200078e00ff */
[----:B------:R-:W-:Y:S09]  /*281b0*/  @P2 BRA `(.L_x_1176) ;  /* 0x0000000000f82947 */ /* 0x000ff20003800000 */
[----:B------:R-:W-:Y:S01]  /*281c0*/  LOP3.LUT R22, R33, 0x800fffff, RZ, 0xc0, !PT ;  /* 0x800fffff21167812 */ /* 0x000fe200078ec0ff */
[----:B------:R-:W-:Y:S01]  /*281d0*/  IMAD.MOV.U32 R30, RZ, RZ, R32 ;  /* 0x000000ffff1e7224 */ /* 0x000fe200078e0020 */
[----:B------:R-:W-:Y:S01]  /*281e0*/  UMOV UR4, 0x3ae80f1e ;  /* 0x3ae80f1e00047882 */ /* 0x000fe20000000000 */
[----:B------:R-:W-:Y:S01]  /*281f0*/  IMAD.MOV.U32 R26, RZ, RZ, RZ ;  /* 0x000000ffff1a7224 */ /* 0x000fe200078e00ff */
[----:B------:R-:W-:Y:S01]  /*28200*/  LOP3.LUT R31, R22, 0x3ff00000, RZ, 0xfc, !PT ;  /* 0x3ff00000161f7812 */ /* 0x000fe200078efcff */
[----:B------:R-:W-:Y:S01]  /*28210*/  IMAD.MOV.U32 R38, RZ, RZ, -0x748574fc ;  /* 0x8b7a8b04ff267424 */ /* 0x000fe200078e00ff */
[----:B------:R-:W-:Y:S01]  /*28220*/  UMOV UR5, 0x3eb1380b ;  /* 0x3eb1380b00057882 */ /* 0x000fe20000000000 */
[----:B------:R-:W-:Y:S01]  /*28230*/  IMAD.MOV.U32 R39, RZ, RZ, 0x3ed0ee25 ;  /* 0x3ed0ee25ff277424 */ /* 0x000fe200078e00ff */
[----:B------:R-:W-:Y:S01]  /*28240*/  ISETP.GE.AND P0, PT, R31, 0x3ff6a09f, PT ;  /* 0x3ff6a09f1f00780c */ /* 0x000fe20003f06270 */
[----:B------:R-:W-:Y:S01]  /*28250*/  UMOV UR22, 0x80000000 ;  /* 0x8000000000167882 */ /* 0x000fe20000000000 */
[----:B------:R-:W-:Y:S01]  /*28260*/  LEA.HI R2, R33, R2, RZ, 0xc ;  /* 0x0000000221027211 */ /* 0x000fe200078f60ff */
[----:B------:R-:W-:-:S10]  /*28270*/  UMOV UR23, 0x43300000 ;  /* 0x4330000000177882 */ /* 0x000fd40000000000 */
        /* <DEDUP_REMOVED lines=50> */
.L_x_1176:
[----:B------:R-:W-:Y:S05]  /*285a0*/  BSYNC B0 ;  /* 0x0000000000007941 */ /* 0x000fea0003800000 */
.L_x_1175:
[----:B------:R-:W-:Y:S04]  /*285b0*/  BSSY B2, `(.L_x_1177) ;  /* 0x0000008000027945 */ /* 0x000fe80003800000 */
[----:B------:R-:W-:Y:S05]  /*285c0*/  @P4 BRA P5, `(.L_x_1178) ;  /* 0x0000000000184947 */ /* 0x000fea0002800000 */
[----:B------:R-:W-:Y:S01]  /*285d0*/  IMAD.MOV.U32 R24, RZ, RZ, R20 ;  /* 0x000000ffff187224 */ /* 0x000fe200078e0014 */
[----:B------:R-:W-:Y:S01]  /*285e0*/  MOV R28, 0x28630 ;  /* 0x00028630001c7802 */ /* 0x000fe20000000f00 */
[----:B------:R-:W-:Y:S02]  /*285f0*/  IMAD.MOV.U32 R25, RZ, RZ, R21 ;  /* 0x000000ffff197224 */ /* 0x000fe400078e0015 */
[----:B------:R-:W-:Y:S02]  /*28600*/  IMAD.MOV.U32 R30, RZ, RZ, R36 ;  /* 0x000000ffff1e7224 */ /* 0x000fe400078e0024 */
[----:B------:R-:W-:-:S07]  /*28610*/  IMAD.MOV.U32 R27, RZ, RZ, R37 ;  /* 0x000000ffff1b7224 */ /* 0x000fce00078e0025 */
[----:B-----5:R-:W-:Y:S05]  /*28620*/  CALL.REL.NOINC `($__internal_1_$__cuda_sm20_div_rn_f64_full) ;  /* 0x0000024c003c7944 */ /* 0x020fea0003c00000 */
.L_x_1178:
[----:B------:R-:W-:Y:S05]  /*28630*/  BSYNC B2 ;  /* 0x0000000000027941 */ /* 0x000fea0003800000 */
.L_x_1177:
        /* <DEDUP_REMOVED lines=82> */
.L_x_1180:
[----:B------:R-:W-:-:S04]  /*28b60*/  ISETP.GE.AND P0, PT, R9, RZ, PT ;  /* 0x000000ff0900720c */ /* 0x000fc80003f06270 */
[----:B------:R-:W-:Y:S02]  /*28b70*/  FSEL R20, RZ, 3.37028055040000000000e+12, P0 ;  /* 0x54442d18ff147808 */ /* 0x000fe40000000000 */
[----:B------:R-:W-:-:S07]  /*28b80*/  FSEL R21, RZ, 2.1426990032196044922, P0 ;  /* 0x400921fbff157808 */ /* 0x000fce0000000000 */
.L_x_1181:
[----:B------:R-:W-:Y:S05]  /*28b90*/  BSYNC B0 ;  /* 0x0000000000007941 */ /* 0x000fea0003800000 */
.L_x_1179:
[----:B------:R-:W-:Y:S01]  /*28ba0*/  DADD R8, |R8|, |R10| ;  /* 0x0000000008087229 */ /* 0x000fe2000000060a */
[----:B------:R-:W-:Y:S01]  /*28bb0*/  LOP3.LUT R11, R21, 0x80000000, R11, 0xb8, !PT ;  /* 0x80000000150b7812 */ /* 0x000fe200078eb80b */
[----:B------:R-:W-:-:S06]  /*28bc0*/  DMUL R22, R22, 0.5 ;  /* 0x3fe0000016167828 */ /* 0x000fcc0000000000 */
[----:B------:R-:W-:-:S06]  /*28bd0*/  DSETP.GTU.AND P0, PT, |R8|, +INF , PT ;  /* 0x7ff000000800742a */ /* 0x000fcc0003f0c200 */
[----:B------:R-:W-:Y:S02]  /*28be0*/  FSEL R8, R8, R20, P0 ;  /* 0x0000001408087208 */ /* 0x000fe40000000000 */
[----:B------:R-:W-:Y:S01]  /*28bf0*/  FSEL R9, R9, R11, P0 ;  /* 0x0000000b09097208 */ /* 0x000fe20000000000 */
[----:B------:R-:W-:Y:S06]  /*28c00*/  BRA `(.L_x_1173) ;  /* 0x0000005800207947 */ /* 0x000fec0003800000 */
.L_x_1174:
        /* <DEDUP_REMOVED lines=9> */
[----:B------:R-:W-:-:S02]  /*28ca0*/  DADD R38, R22, R22 ;  /* 0x0000000016267229 */ /* 0x000fc40000000016 */
[----:B------:R-:W-:Y:S02]  /*28cb0*/  DMUL R46, R22, R22 ;  /* 0x00000016162e7228 */ /* 0x000fe40000000000 */
        /* <DEDUP_REMOVED lines=18> */
.L_x_1183:
        /* <DEDUP_REMOVED lines=11> */
[C-C-:B------:R-:W-:Y:S01]  /*28e90*/  DSETP.GEU.AND P3, PT, R46.reuse, R24.reuse, PT ;  /* 0x000000182e00722a */ /* 0x140fe20003f6e000 */
[----:B------:R-:W-:Y:S01]  /*28ea0*/  IMAD.MOV.U32 R52, RZ, RZ, R22 ;  /* 0x000000ffff347224 */ /* 0x000fe200078e0016 */
[----:B------:R-:W-:Y:S01]  /*28eb0*/  DSETP.LT.OR P0, PT, R46, R24, P0 ;  /* 0x000000182e00722a */ /* 0x000fe20000701400 */
[----:B------:R-:W-:-:S03]  /*28ec0*/  IMAD.MOV.U32 R53, RZ, RZ, R23 ;  /* 0x000000ffff357224 */ /* 0x000fc600078e0017 */
        /* <DEDUP_REMOVED lines=50> */
[C-C-:B------:R-:W-:Y:S01]  /*291f0*/  DSETP.LT.OR P0, PT, R46.reuse, R42.reuse, P0 ;  /* 0x0000002a2e00722a */ /* 0x140fe20000701400 */
[----:B------:R-:W-:Y:S01]  /*29200*/  IMAD.MOV.U32 R48, RZ, RZ, R30 ;  /* 0x000000ffff307224 */ /* 0x000fe200078e001e */
        /* <DEDUP_REMOVED lines=8> */
[----:B------:R-:W-:Y:S01]  /*29290*/  IMAD.MOV.U32 R42, RZ, RZ, R26 ;  /* 0x000000ffff2a7224 */ /* 0x000fe200078e001a */
[----:B------:R-:W-:Y:S06]  /*292a0*/  @P0 BRA `(.L_x_1183) ;  /* 0xfffffff800cc0947 */ /* 0x000fec000383ffff */
[----:B------:R-:W-:Y:S05]  /*292b0*/  BSYNC B0 ;  /* 0x0000000000007941 */ /* 0x000fea0003800000 */
.L_x_1182:
        /* <DEDUP_REMOVED lines=97> */
.L_x_1185:
        /* <DEDUP_REMOVED lines=21> */
.L_x_1188:
[----:B------:R-:W-:Y:S05]  /*29a20*/  BSYNC B3 ;  /* 0x0000000000037941 */ /* 0x000fea0003800000 */
.L_x_1187:
        /* <DEDUP_REMOVED lines=29> */
.L_x_1186:
[----:B------:R-:W-:Y:S05]  /*29c00*/  BSYNC B2 ;  /* 0x0000000000027941 */ /* 0x000fea0003800000 */
.L_x_1184:
        /* <DEDUP_REMOVED lines=21> */
.L_x_1190:
[----:B------:R-:W-:Y:S05]  /*29d60*/  BSYNC B2 ;  /* 0x0000000000027941 */ /* 0x000fea0003800000 */
.L_x_1189:
        /* <DEDUP_REMOVED lines=82> */
.L_x_1192:
[----:B------:R-:W-:-:S04]  /*2a290*/  ISETP.GE.AND P0, PT, R9, RZ, PT ;  /* 0x000000ff0900720c */ /* 0x000fc80003f06270 */
[----:B------:R-:W-:Y:S02]  /*2a2a0*/  FSEL R20, RZ, 3.37028055040000000000e+12, P0 ;  /* 0x54442d18ff147808 */ /* 0x000fe40000000000 */
[----:B------:R-:W-:-:S07]  /*2a2b0*/  FSEL R21, RZ, 2.1426990032196044922, P0 ;  /* 0x400921fbff157808 */ /* 0x000fce0000000000 */
.L_x_1193:
[----:B------:R-:W-:Y:S05]  /*2a2c0*/  BSYNC B0 ;  /* 0x0000000000007941 */ /* 0x000fea0003800000 */
.L_x_1191:
[----:B------:R-:W-:Y:S01]  /*2a2d0*/  DADD R8, |R8|, |R10| ;  /* 0x0000000008087229 */ /* 0x000fe2000000060a */
[----:B------:R-:W-:Y:S01]  /*2a2e0*/  LOP3.LUT R11, R21, 0x80000000, R11, 0xb8, !PT ;  /* 0x80000000150b7812 */ /* 0x000fe200078eb80b */
[----:B------:R-:W-:-:S06]  /*2a2f0*/  DMUL R22, R22, 0.5 ;  /* 0x3fe0000016167828 */ /* 0x000fcc0000000000 */
[----:B------:R-:W-:-:S06]  /*2a300*/  DSETP.GTU.AND P0, PT, |R8|, +INF , PT ;  /* 0x7ff000000800742a */ /* 0x000fcc0003f0c200 */
[----:B------:R-:W-:Y:S02]  /*2a310*/  FSEL R8, R8, R20, P0 ;  /* 0x0000001408087208 */ /* 0x000fe40000000000 */
[----:B------:R-:W-:Y:S01]  /*2a320*/  FSEL R9, R9, R11, P0 ;  /* 0x0000000b09097208 */ /* 0x000fe20000000000 */
[----:B------:R-:W-:Y:S06]  /*2a330*/  BRA `(.L_x_1173) ;  /* 0x0000004000547947 */ /* 0x000fec0003800000 */
.L_x_1161:
        /* <DEDUP_REMOVED lines=10> */
[-C--:B------:R-:W-:Y:S01]  /*2a3e0*/  SEL R26, R32, R22.reuse, P0 ;  /* 0x00000016201a7207 */ /* 0x080fe20000000000 */
[----:B------:R-:W-:Y:S01]  /*2a3f0*/  IMAD.MOV.U32 R35, RZ, RZ, 0x3fd80000 ;  /* 0x3fd80000ff237424 */ /* 0x000fe200078e00ff */
[----:B------:R-:W-:Y:S01]  /*2a400*/  LOP3.LUT R2, R25, 0xffc00000, RZ, 0xc0, !PT ;  /* 0xffc0000019027812 */ /* 0x000fe200078ec0ff */
[----:B------:R-:W-:Y:S01]  /*2a410*/  MUFU.RCP64H R39, R37 ;  /* 0x0000002500277308 */ /* 0x000fe20000001800 */
[----:B------:R-:W-:Y:S01]  /*2a420*/  SEL R27, R33, R23, P0 ;  /* 0x00000017211b7207 */ /* 0x000fe20000000000 */
[----:B------:R-:W-:Y:S01]  /*2a430*/  IMAD.MOV.U32 R38, RZ, RZ, 0x1 ;  /* 0x00000001ff267424 */ /* 0x000fe200078e00ff */
[----:B------:R-:W-:Y:S01]  /*2a440*/  IADD3 R29, -R2, 0x7fd00000, RZ ;  /* 0x7fd00000021d7810 */ /* 0x000fe20007ffe1ff */
[----:B------:R-:W-:Y:S01]  /*2a450*/  BSSY B0, `(.L_x_1194) ;  /* 0x0000076000007945 */ /* 0x000fe20003800000 */
[----:B------:R-:W-:-:S02]  /*2a460*/  SEL R24, R32, R22, P2 ;  /* 0x0000001620187207 */ /* 0x000fc40001000000 */
[----:B------:R-:W-:Y:S02]  /*2a470*/  ISETP.GE.U32.AND P3, PT, R27, 0x7ff00000, PT ;  /* 0x7ff000001b00780c */ /* 0x000fe40003f66070 */
[C---:B------:R-:W-:Y:S01]  /*2a480*/  DMUL R30, R28.reuse, R26 ;  /* 0x0000001a1c1e7228 */ /* 0x040fe20000000000 */
[----:B------:R-:W-:Y:S01]  /*2a490*/  FSETP.GEU.AND P5, PT, |R21|, 6.5827683646048100446e-37, PT ;  /* 0x036000001500780b */ /* 0x000fe20003fae200 */
[----:B------:R-:W-:-:S06]  /*2a4a0*/  DMUL R22, R28, R24 ;  /* 0x000000181c167228 */ /* 0x000fcc0000000000 */
[----:B------:R-:W-:-:S08]  /*2a4b0*/  DMUL R30, R30, R30 ;  /* 0x0000001e1e1e7228 */ /* 0x000fd00000000000 */
[----:B------:R-:W-:Y:S01]  /*2a4c0*/  DFMA R22, R22, R22, R30 ;  /* 0x000000161616722b */ /* 0x000fe2000000001e */
[----:B------:R-:W-:-:S07]  /*2a4d0*/  IMAD.U32 R30, RZ, RZ, UR6 ;  /* 0x00000006ff1e7e24 */ /* 0x000fce000f8e00ff */
[----:B------:R-:W-:Y:S02]  /*2a4e0*/  DSETP.MIN.AND P0, P2, R22, UR4, PT ;  /* 0x0000000416007e2a */ /* 0x000fe4000ba00000 */
[----:B------:R-:W-:-:S05]  /*2a4f0*/  IMAD.MOV.U32 R28, RZ, RZ, R23 ;  /* 0x000000ffff1c7224 */ /* 0x000fca00078e0017 */
[----:B------:R-:W-:Y:S01]  /*2a500*/  FSEL R29, R28, UR6, P0 ;  /* 0x000000061c1d7c08 */ /* 0x000fe20008000000 */
[----:B------:R-:W-:-:S05]  /*2a510*/  IMAD.MOV.U32 R28, RZ, RZ, R22 ;  /* 0x000000ffff1c7224 */ /* 0x000fca00078e0016 */
[----:B------:R-:W-:Y:S02]  /*2a520*/  SEL R28, R28, UR4, P0 ;  /* 0x000000041c1c7c07 */ /* 0x000fe40008000000 */
[----:B------:R-:W-:Y:S01]  /*2a530*/  @P2 LOP3.LUT R29, R30, 0x80000, RZ, 0xfc, !PT ;  /* 0x000800001e1d2812 */ /* 0x000fe200078efcff */
[----:B------:R-:W-:Y:S01]  /*2a540*/  IMAD.MOV.U32 R30, RZ, RZ, RZ ;  /* 0x000000ffff1e7224 */ /* 0x000fe200078e00ff */
[----:B------:R-:W-:Y:S02]  /*2a550*/  DSETP.NEU.AND P2, PT, R26, RZ, PT ;  /* 0x000000ff1a00722a */ /* 0x000fe40003f4d000 */
[----:B------:R-:W0:Y:S03]  /*2a560*/  MUFU.RSQ64H R31, R29 ;  /* 0x0000001d001f7308 */ /* 0x000e260000001c00 */
[----:B0-----:R-:W-:-:S08]  /*2a570*/  DMUL R32, R30, R30 ;  /* 0x0000001e1e207228 */ /* 0x001fd00000000000 */
[----:B------:R-:W-:Y:S02]  /*2a580*/  DFMA R32, R28, -R32, 1 ;  /* 0x3ff000001c20742b */ /* 0x000fe40000000820 */
[----:B------:R-:W-:-:S06]  /*2a590*/  DFMA R28, -R36, R38, 1 ;  /* 0x3ff00000241c742b */ /* 0x000fcc0000000126 */
[----:B------:R-:W-:Y:S02]  /*2a5a0*/  DFMA R34, R32, R34, 0.5 ;  /* 0x3fe000002022742b */ /* 0x000fe40000000022 */
[----:B------:R-:W-:Y:S02]  /*2a5b0*/  DMUL R32, R30, R32 ;  /* 0x000000201e207228 */ /* 0x000fe40000000000 */
[----:B------:R-:W-:-:S06]  /*2a5c0*/  DFMA R28, R28, R28, R28 ;  /* 0x0000001c1c1c722b */ /* 0x000fcc000000001c */
[----:B------:R-:W-:Y:S02]  /*2a5d0*/  DFMA R32, R34, R32, R30 ;  /* 0x000000202220722b */ /* 0x000fe4000000001e */
[----:B------:R-:W-:-:S06]  /*2a5e0*/  DFMA R38, R38, R28, R38 ;  /* 0x0000001c2626722b */ /* 0x000fcc0000000026 */
[----:B------:R-:W-:Y:S01]  /*2a5f0*/  DMUL R32, R22, R32 ;  /* 0x0000002016207228 */ /* 0x000fe20000000000 */
[----:B------:R-:W-:Y:S01]  /*2a600*/  LOP3.LUT R23, R2, 0x100000, RZ, 0xfc, !PT ;  /* 0x0010000002177812 */ /* 0x000fe200078efcff */
[----:B------:R-:W-:-:S06]  /*2a610*/  IMAD.MOV.U32 R22, RZ, RZ, RZ ;  /* 0x000000ffff167224 */ /* 0x000fcc00078e00ff */
[----:B------:R-:W-:Y:S02]  /*2a620*/  DMUL R32, R32, R22 ;  /* 0x0000001620207228 */ /* 0x000fe40000000000 */
[----:B------:R-:W-:-:S08]  /*2a630*/  DFMA R22, -R36, R38, 1 ;  /* 0x3ff000002416742b */ /* 0x000fd00000000126 */
[----:B------:R-:W-:Y:S01]  /*2a640*/  @!P3 FSEL R27, R25, R33, !P2 ;  /* 0x00000021191bb208 */ /* 0x000fe20005000000 */
[----:B------:R-:W-:Y:S01]  /*2a650*/  DFMA R22, R38, R22, R38 ;  /* 0x000000162616722b */ /* 0x000fe20000000026 */
[----:B------:R-:W-:Y:S02]  /*2a660*/  @!P3 FSEL R26, R24, R32, !P2 ;  /* 0x00000020181ab208 */ /* 0x000fe40005000000 */
[----:B------:R-:W-:Y:S01]  /*2a670*/  ISETP.GT.AND P0, PT, R27, 0xfffff, PT ;  /* 0x000fffff1b00780c */ /* 0x000fe20003f04270 */
[----:B------:R-:W-:Y:S02]  /*2a680*/  IMAD.MOV.U32 R29, RZ, RZ, R27 ;  /* 0x000000ffff1d7224 */ /* 0x000fe400078e001b */
[----:B------:R-:W-:Y:S02]  /*2a690*/  IMAD.MOV.U32 R28, RZ, RZ, R26 ;  /* 0x000000ffff1c7224 */ /* 0x000fe400078e001a */
[----:B------:R-:W-:-:S08]  /*2a6a0*/  DMUL R24, R20, R22 ;  /* 0x0000001614187228 */ /* 0x000fd00000000000 */
[----:B------:R-:W-:Y:S02]  /*2a6b0*/  @!P0 DMUL R28, R28, 1.80143985094819840000e+16 ;  /* 0x435000001c1c8828 */ /* 0x000fe40000000000 */
[----:B------:R-:W-:-:S08]  /*2a6c0*/  DFMA R30, -R36, R24, R20 ;  /* 0x00000018241e722b */ /* 0x000fd00000000114 */
[----:B------:R-:W-:Y:S01]  /*2a6d0*/  @!P0 IMAD.MOV.U32 R27, RZ, RZ, R29 ;  /* 0x000000ffff1b8224 */ /* 0x000fe200078e001d */
[----:B------:R-:W-:Y:S01]  /*2a6e0*/  DFMA R24, R22, R30, R24 ;  /* 0x0000001e1618722b */ /* 0x000fe20000000018 */
[----:B------:R-:W-:Y:S02]  /*2a6f0*/  @!P0 IMAD.MOV.U32 R26, RZ, RZ, R28 ;  /* 0x000000ffff1a8224 */ /* 0x000fe400078e001c */
[----:B------:R-:W-:-:S05]  /*2a700*/  VIADD R2, R27, 0xffffffff ;  /* 0xffffffff1b027836 */ /* 0x000fca0000000000 */
[----:B------:R-:W-:Y:S02]  /*2a710*/  ISETP.GE.U32.AND P2, PT, R2, 0x7fefffff, PT ;  /* 0x7fefffff0200780c */ /* 0x000fe40003f46070 */
[----:B------:R-:W-:-:S05]  /*2a720*/  FFMA R2, RZ, R37, R25 ;  /* 0x00000025ff027223 */ /* 0x000fca0000000019 */
[----:B------:R-:W-:Y:S01]  /*2a730*/  FSETP.GT.AND P4, PT, |R2|, 1.469367938527859385e-39, PT ;  /* 0x001000000200780b */ /* 0x000fe20003f84200 */
[----:B------:R-:W-:Y:S02]  /*2a740*/  IMAD.MOV.U32 R2, RZ, RZ, -0x3ff ;  /* 0xfffffc01ff027424 */ /* 0x000fe400078e00ff */
[----:B------:R-:W-:-:S03]  /*2a750*/  @!P0 IMAD.MOV.U32 R2, RZ, RZ, -0x435 ;  /* 0xfffffbcbff028424 */ /* 0x000fc600078e00ff */
[----:B------:R-:W-:Y:S01]  /*2a760*/  @P2 IMAD.MOV.U32 R22, RZ, RZ, 0x0 ;  /* 0x00000000ff162424 */ /* 0x000fe200078e00ff */
[----:B------:R-:W-:Y:S01]  /*2a770*/  @P2 FSETP.NEU.FTZ.AND P3, PT, R29, RZ, PT ;  /* 0x000000ff1d00220b */ /* 0x000fe20003f7d000 */
[----:B------:R-:W-:-:S06]  /*2a780*/  @P2 IMAD.MOV.U32 R23, RZ, RZ, 0x7ff00000 ;  /* 0x7ff00000ff172424 */ /* 0x000fcc00078e00ff */
[----:B------:R-:W-:-:S10]  /*2a790*/  @P2 DFMA R22, R28, R22, +INF ;  /* 0x7ff000001c16242b */ /* 0x000fd40000000016 */
[----:B------:R-:W-:Y:S02]  /*2a7a0*/  @P2 FSEL R22, R22, RZ, P3 ;  /* 0x000000ff16162208 */ /* 0x000fe40001800000 */
[----:B------:R-:W-:Y:S01]  /*2a7b0*/  @P2 FSEL R23, R23, -QNAN , P3 ;  /* 0xfff0000017172808 */ /* 0x000fe20001800000 */
[----:B------:R-:W-:Y:S06]  /*2a7c0*/  @P2 BRA `(.L_x_1195) ;  /* 0x0000000000f82947 */ /* 0x000fec0003800000 */
        /* <DEDUP_REMOVED lines=62> */
.L_x_1195:
[----:B------:R-:W-:Y:S05]  /*2abb0*/  BSYNC B0 ;  /* 0x0000000000007941 */ /* 0x000fea0003800000 */
.L_x_1194:
        /* <DEDUP_REMOVED lines=8> */
.L_x_1197:
[----:B------:R-:W-:Y:S05]  /*2ac40*/  BSYNC B2 ;  /* 0x0000000000027941 */ /* 0x000fea0003800000 */
.L_x_1196:
        /* <DEDUP_REMOVED lines=82> */
.L_x_1199:
[----:B------:R-:W-:-:S04]  /*2b170*/  ISETP.GE.AND P0, PT, R9, RZ, PT ;  /* 0x000000ff0900720c */ /* 0x000fc80003f06270 */
[----:B------:R-:W-:Y:S02]  /*2b180*/  FSEL R20, RZ, 3.37028055040000000000e+12, P0 ;  /* 0x54442d18ff147808 */ /* 0x000fe40000000000 */
[----:B------:R-:W-:-:S07]  /*2b190*/  FSEL R21, RZ, 2.1426990032196044922, P0 ;  /* 0x400921fbff157808 */ /* 0x000fce0000000000 */
.L_x_1200:
[----:B------:R-:W-:Y:S05]  /*2b1a0*/  BSYNC B0 ;  /* 0x0000000000007941 */ /* 0x000fea0003800000 */
.L_x_1198:
[----:B------:R-:W-:Y:S01]  /*2b1b0*/  DADD R8, |R8|, |R10| ;  /* 0x0000000008087229 */ /* 0x000fe2000000060a */
[----:B------:R-:W-:-:S07]  /*2b1c0*/  LOP3.LUT R11, R21, 0x80000000, R11, 0xb8, !PT ;  /* 0x80000000150b7812 */ /* 0x000fce00078eb80b */
[----:B------:R-:W-:-:S06]  /*2b1d0*/  DSETP.GTU.AND P0, PT, |R8|, +INF , PT ;  /* 0x7ff000000800742a */ /* 0x000fcc0003f0c200 */
[----:B------:R-:W-:Y:S02]  /*2b1e0*/  FSEL R8, R8, R20, P0 ;  /* 0x0000001408087208 */ /* 0x000fe40000000000 */
[----:B------:R-:W-:Y:S01]  /*2b1f0*/  FSEL R9, R9, R11, P0 ;  /* 0x0000000b09097208 */ /* 0x000fe20000000000 */
[----:B------:R-:W-:Y:S06]  /*2b200*/  BRA `(.L_x_1173) ;  /* 0x0000003000a07947 */ /* 0x000fec0003800000 */
.L_x_1160:
        /* <DEDUP_REMOVED lines=90> */
.L_x_1203:
        /* <DEDUP_REMOVED lines=21> */
.L_x_1206:
[----:B------:R-:W-:Y:S05]  /*2b900*/  BSYNC B3 ;  /* 0x0000000000037941 */ /* 0x000fea0003800000 */
.L_x_1205:
        /* <DEDUP_REMOVED lines=29> */
.L_x_1204:
[----:B------:R-:W-:Y:S05]  /*2bae0*/  BSYNC B2 ;  /* 0x0000000000027941 */ /* 0x000fea0003800000 */
.L_x_1202:
[----:B------:R-:W-:Y:S01]  /*2baf0*/  IMAD.MOV.U32 R26, RZ, RZ, -0x2449a4b7 ;  /* 0xdbb65b49ff1a7424 */ /* 0x000fe200078e00ff */
[----:B------:R-:W-:Y:S01]  /*2bb00*/  UMOV UR4, 0x2a25ff7e ;  /* 0x2a25ff7e00047882 */ /* 0x000fe20000000000 */
[----:B------:R-:W-:Y:S01]  /*2bb10*/  IMAD.MOV.U32 R27, RZ, RZ, 0x3f2d3b63 ;  /* 0x3f2d3b63ff1b7424 */ /* 0x000fe200078e00ff */
[----:B------:R-:W-:Y:S01]  /*2bb20*/  UMOV UR5, 0x3ef53e1d ;  /* 0x3ef53e1d00057882 */ /* 0x000fe20000000000 */
[----:B------:R-:W-:Y:S01]  /*2bb30*/  ISETP.GE.AND P0, PT, R9, RZ, PT ;  /* 0x000000ff0900720c */ /* 0x000fe20003f06270 */
[C-C-:B------:R-:W-:Y:S01]  /*2bb40*/  DSETP.NEU.AND P2, PT, |R8|.reuse, |R10|.reuse, PT ;  /* 0x4000000a0800722a */ /* 0x140fe20003f4d200 */
[----:B------:R-:W-:Y:S01]  /*2bb50*/  IMAD.MOV.U32 R2, RZ, RZ, 0x7f3321d2 ;  /* 0x7f3321d2ff027424 */ /* 0x000fe200078e00ff */
[----:B------:R-:W-:Y:S02]  /*2bb60*/  DADD R8, |R8|, |R10| ;  /* 0x0000000008087229 */ /* 0x000fe4000000060a */
        /* <DEDUP_REMOVED lines=63> */
[----:B------:R-:W-:Y:S01]  /*2bf60*/  FSEL R21, R20, R26, !P0 ;  /* 0x0000001a14157208 */ /* 0x000fe20004000000 */
[----:B------:R-:W-:Y:S02]  /*2bf70*/  IMAD.MOV.U32 R20, RZ, RZ, 0x4002d97c ;  /* 0x4002d97cff147424 */ /* 0x000fe400078e00ff */
[----:B------:R-:W-:Y:S02]  /*2bf80*/  FSEL R10, R23, R27, !P1 ;  /* 0x0000001b170a7208 */ /* 0x000fe40004800000 */
[----:B------:R-:W-:Y:S01]  /*2bf90*/  FSEL R21, R22, R21, !P1 ;  /* 0x0000001516157208 */ /* 0x000fe20004800000 */
[----:B------:R-:W-:Y:S01]  /*2bfa0*/  DSETP.GTU.AND P1, PT, |R8|, +INF , PT ;  /* 0x7ff000000800742a */ /* 0x000fe20003f2c200 */
[----:B------:R-:W-:Y:S01]  /*2bfb0*/  @!P2 FSEL R10, R20, 1.8213495016098022461, !P0 ;  /* 0x3fe921fb140aa808 */ /* 0x000fe20004000000 */
[----:B------:R-:W-:Y:S01]  /*2bfc0*/  DMUL R22, R24, 0.5 ;  /* 0x3fe0000018167828 */ /* 0x000fe20000000000 */
[----:B------:R-:W-:-:S02]  /*2bfd0*/  @!P2 FSEL R21, R2, 3.37028055040000000000e+12, !P0 ;  /* 0x54442d180215a808 */ /* 0x000fc40004000000 */
[----:B------:R-:W-:Y:S02]  /*2bfe0*/  LOP3.LUT R11, R10, 0x80000000, R11, 0xb8, !PT ;  /* 0x800000000a0b7812 */ /* 0x000fe400078eb80b */
[----:B------:R-:W-:Y:S02]  /*2bff0*/  FSEL R8, R8, R21, P1 ;  /* 0x0000001508087208 */ /* 0x000fe40000800000 */
[----:B------:R-:W-:Y:S01]  /*2c000*/  FSEL R9, R9, R11, P1 ;  /* 0x0000000b09097208 */ /* 0x000fe20000800000 */
[----:B------:R-:W-:Y:S06]  /*2c010*/  BRA `(.L_x_1173) ;  /* 0x00000024001c7947 */ /* 0x000fec0003800000 */
.L_x_1201:
[----:B------:R-:W-:Y:S01]  /*2c020*/  DMUL R22, R20, R20 ;  /* 0x0000001414167228 */ /* 0x000fe20000000000 */
        /* <DEDUP_REMOVED lines=73> */
[----:B------:R-:W-:Y:S01]  /*2c4c0*/  FSEL R10, R27, R23, !P1 ;  /* 0x000000171b0a7208 */ /* 0x000fe20004800000 */
[----:B------:R-:W-:Y:S01]  /*2c4d0*/  DMUL R22, R20, 0.5 ;  /* 0x3fe0000014167828 */ /* 0x000fe20000000000 */
[----:B------:R-:W-:Y:S01]  /*2c4e0*/  FSEL R27, R26, R29, !P1 ;  /* 0x0000001d1a1b7208 */ /* 0x000fe20004800000 */
[----:B------:R-:W-:Y:S01]  /*2c4f0*/  DSETP.GTU.AND P1, PT, |R8|, +INF , PT ;  /* 0x7ff000000800742a */ /* 0x000fe20003f2c200 */
[----:B------:R-:W-:Y:S02]  /*2c500*/  @!P2 FSEL R10, R24, 1.8213495016098022461, !P0 ;  /* 0x3fe921fb180aa808 */ /* 0x000fe40004000000 */
[----:B------:R-:W-:-:S02]  /*2c510*/  @!P2 FSEL R27, R2, 3.37028055040000000000e+12, !P0 ;  /* 0x54442d18021ba808 */ /* 0x000fc40004000000 */
[----:B------:R-:W-:Y:S01]  /*2c520*/  LOP3.LUT R11, R10, 0x80000000, R11, 0xb8, !PT ;  /* 0x800000000a0b7812 */ /* 0x000fe200078eb80b */
[----:B------:R-:W-:Y:S01]  /*2c530*/  DMUL R22, R20, R22 ;  /* 0x0000001614167228 */ /* 0x000fe20000000000 */
[----:B------:R-:W-:Y:S02]  /*2c540*/  FSEL R8, R8, R27, P1 ;  /* 0x0000001b08087208 */ /* 0x000fe40000800000 */
[----:B------:R-:W-:Y:S01]  /*2c550*/  FSEL R9, R9, R11, P1 ;  /* 0x0000000b09097208 */ /* 0x000fe20000800000 */
[----:B------:R-:W-:Y:S07]  /*2c560*/  BRA `(.L_x_1173) ;  /* 0x0000001c00c87947 */ /* 0x000fee0003800000 */
.L_x_1159:
        /* <DEDUP_REMOVED lines=23> */
.L_x_1208:
[----:B------:R-:W-:Y:S05]  /*2c6e0*/  BSYNC B2 ;  /* 0x0000000000027941 */ /* 0x000fea0003800000 */
.L_x_1207:
        /* <DEDUP_REMOVED lines=13> */
[----:B------:R-:W-:Y:S02]  /*2c7c0*/  DFMA R26, R30, R22, R26 ;  /* 0x000000161e1a722b */ /* 0x000fe4000000001a */
[----:B------:R-:W-:-:S08]  /*2c7d0*/  DADD R22, -RZ, |R24| ;  /* 0x00000000ff167229 */ /* 0x000fd00000000518 */
        /* <DEDUP_REMOVED lines=11> */
.L_x_1210:
[----:B------:R-:W-:Y:S05]  /*2c890*/  BSYNC B2 ;  /* 0x0000000000027941 */ /* 0x000fea0003800000 */
.L_x_1209:
[----:B------:R-:W-:Y:S01]  /*2c8a0*/  DADD R32, -RZ, |R26| ;  /* 0x00000000ff207229 */ /* 0x000fe2000000051a */
[----:B------:R-:W-:Y:S01]  /*2c8b0*/  IMAD.MOV.U32 R28, RZ, RZ, RZ ;  /* 0x000000ffff1c7224 */ /* 0x000fe200078e00ff */
[----:B------:R-:W-:Y:S01]  /*2c8c0*/  UMOV UR4, 0xffffffff ;  /* 0xffffffff00047882 */ /* 0x000fe20000000000 */
[----:B------:R-:W-:Y:S01]  /*2c8d0*/  UMOV UR5, 0x7fefffff ;  /* 0x7fefffff00057882 */ /* 0x000fe20000000000 */
[----:B------:R-:W-:Y:S01]  /*2c8e0*/  IMAD.MOV.U32 R34, RZ, RZ, 0x0 ;  /* 0x00000000ff227424 */ /* 0x000fe200078e00ff */
[----:B------:R-:W-:Y:S01]  /*2c8f0*/  UMOV UR6, UR5 ;  /* 0x0000000500067c82 */ /* 0x000fe20008000000 */
[----:B------:R-:W-:Y:S01]  /*2c900*/  IMAD.MOV.U32 R35, RZ, RZ, 0x3fd80000 ;  /* 0x3fd80000ff237424 */ /* 0x000fe200078e00ff */
[----:B------:R-:W-:Y:S01]  /*2c910*/  MUFU.RCP64H R39, R37 ;  /* 0x0000002500277308 */ /* 0x000fe20000001800 */
[----:B------:R-:W-:Y:S01]  /*2c920*/  IMAD.MOV.U32 R38, RZ, RZ, 0x1 ;  /* 0x00000001ff267424 */ /* 0x000fe200078e00ff */
[----:B------:R-:W-:Y:S01]  /*2c930*/  BSSY B0, `(.L_x_1211) ;  /* 0x000007f000007945 */ /* 0x000fe20003800000 */
[----:B------:R-:W-:-:S02]  /*2c940*/  ISETP.GT.U32.AND P2, PT, R32, R22, PT ;  /* 0x000000162000720c */ /* 0x000fc40003f44070 */
[CC--:B------:R-:W-:Y:S02]  /*2c950*/  ISETP.LT.U32.AND P0, PT, R32.reuse, R22.reuse, PT ;  /* 0x000000162000720c */ /* 0x0c0fe40003f01070 */
[CC--:B------:R-:W-:Y:S02]  /*2c960*/  ISETP.GT.U32.AND.EX P2, PT, R33.reuse, R23.reuse, PT, P2 ;  /* 0x000000172100720c */ /* 0x0c0fe40003f44120 */
[CC--:B------:R-:W-:Y:S02]  /*2c970*/  ISETP.LT.U32.AND.EX P0, PT, R33.reuse, R23.reuse, PT, P0 ;  /* 0x000000172100720c */ /* 0x0c0fe40003f01100 */
[----:B------:R-:W-:Y:S02]  /*2c980*/  SEL R25, R33, R23, P2 ;  /* 0x0000001721197207 */ /* 0x000fe40001000000 */
[----:B------:R-:W-:Y:S02]  /*2c990*/  SEL R26, R32, R22, P0 ;  /* 0x00000016201a7207 */ /* 0x000fe40000000000 */
[----:B------:R-:W-:-:S02]  /*2c9a0*/  LOP3.LUT R2, R25, 0xffc00000, RZ, 0xc0, !PT ;  /* 0xffc0000019027812 */ /* 0x000fc400078ec0ff */
[----:B------:R-:W-:Y:S02]  /*2c9b0*/  SEL R27, R33, R23, P0 ;  /* 0x00000017211b7207 */ /* 0x000fe40000000000 */
[----:B------:R-:W-:Y:S02]  /*2c9c0*/  IADD3 R29, -R2, 0x7fd00000, RZ ;  /* 0x7fd00000021d7810 */ /* 0x000fe40007ffe1ff */
[----:B------:R-:W-:Y:S02]  /*2c9d0*/  SEL R24, R32, R22, P2 ;  /* 0x0000001620187207 */ /* 0x000fe40001000000 */
        /* <DEDUP_REMOVED lines=116> */
.L_x_1212:
[----:B------:R-:W-:Y:S05]  /*2d120*/  BSYNC B0 ;  /* 0x0000000000007941 */ /* 0x000fea0003800000 */
.L_x_1211:
        /* <DEDUP_REMOVED lines=8> */
.L_x_1214:
[----:B------:R-:W-:Y:S05]  /*2d1b0*/  BSYNC B2 ;  /* 0x0000000000027941 */ /* 0x000fea0003800000 */
.L_x_1213:
        /* <DEDUP_REMOVED lines=82> */
.L_x_1216:
[----:B------:R-:W-:-:S04]  /*2d6e0*/  ISETP.GE.AND P0, PT, R9, RZ, PT ;  /* 0x000000ff0900720c */ /* 0x000fc80003f06270 */
[----:B------:R-:W-:Y:S02]  /*2d6f0*/  FSEL R20, RZ, 3.37028055040000000000e+12, P0 ;  /* 0x54442d18ff147808 */ /* 0x000fe40000000000 */
[----:B------:R-:W-:-:S07]  /*2d700*/  FSEL R21, RZ, 2.1426990032196044922, P0 ;  /* 0x400921fbff157808 */ /* 0x000fce0000000000 */
.L_x_1217:
[----:B------:R-:W-:Y:S05]  /*2d710*/  BSYNC B0 ;  /* 0x0000000000007941 */ /* 0x000fea0003800000 */
.L_x_1215:
[----:B------:R-:W-:Y:S01]  /*2d720*/  DADD R8, |R8|, |R10| ;  /* 0x0000000008087229 */ /* 0x000fe2000000060a */
[----:B------:R-:W-:Y:S01]  /*2d730*/  LOP3.LUT R11, R21, 0x80000000, R11, 0xb8, !PT ;  /* 0x80000000150b7812 */ /* 0x000fe200078eb80b */
[----:B------:R-:W-:-:S06]  /*2d740*/  DADD R22, R22, 1 ;  /* 0x3ff0000016167429 */ /* 0x000fcc0000000000 */
[----:B------:R-:W-:-:S06]  /*2d750*/  DSETP.GTU.AND P0, PT, |R8|, +INF , PT ;  /* 0x7ff000000800742a */ /* 0x000fcc0003f0c200 */
[----:B------:R-:W-:Y:S02]  /*2d760*/  FSEL R8, R8, R20, P0 ;  /* 0x0000001408087208 */ /* 0x000fe40000000000 */
[----:B------:R-:W-:Y:S01]  /*2d770*/  FSEL R9, R9, R11, P0 ;  /* 0x0000000b09097208 */ /* 0x000fe20000000000 */
[----:B------:R-:W-:Y:S06]  /*2d780*/  BRA `(.L_x_1173) ;  /* 0x0000000c00407947 */ /* 0x000fec0003800000 */
.L_x_1158:
[C---:B------:R-:W-:Y:S01]  /*2d790*/  DSETP.GEU.AND P0, PT, |R10|.reuse, 1.4916681462400413487e-154, PT ;  /* 0x200000000a00742a */ /* 0x040fe20003f0e200 */
[----:B------:R-:W-:Y:S01]  /*2d7a0*/  IMAD.MOV.U32 R30, RZ, RZ, 0x1 ;  /* 0x00000001ff1e7424 */ /* 0x000fe200078e00ff */
[----:B------:R-:W-:Y:S01]  /*2d7b0*/  DADD R32, -RZ, |R10| ;  /* 0x00000000ff207229 */ /* 0x000fe2000000050a */
[----:B------:R-:W-:Y:S01]  /*2d7c0*/  BSSY B0, `(.L_x_1218) ;  /* 0x0000069000007945 */ /* 0x000fe20003800000 */
[----:B------:R-:W-:Y:S02]  /*2d7d0*/  DSETP.GT.AND P1, PT, |R10|, |R8|, PT ;  /* 0x400000080a00722a */ /* 0x000fe40003f24200 */
[----:B------:R-:W-:-:S06]  /*2d7e0*/  DSETP.LT.AND P0, PT, |R8|, 1.4916681462400413487e-154, !P0 ;  /* 0x200000000800742a */ /* 0x000fcc0004701200 */
[----:B------:R-:W-:Y:S02]  /*2d7f0*/  FSEL R21, R33, R23, P1 ;  /* 0x0000001721157208 */ /* 0x000fe40000800000 */
[----:B------:R-:W-:Y:S02]  /*2d800*/  FSEL R20, R32, R22, P1 ;  /* 0x0000001620147208 */ /* 0x000fe40000800000 */
[----:B------:R-:W0:Y:S04]  /*2d810*/  MUFU.RCP64H R31, R21 ;  /* 0x00000015001f7308 */ /* 0x000e280000001800 */
[----:B------:R-:W-:Y:S02]  /*2d820*/  @P0 DMUL R26, R10, 4 ;  /* 0x401000000a1a0828 */ /* 0x000fe40000000000 */
[----:B------:R-:W-:-:S02]  /*2d830*/  @P0 DMUL R24, R8, 4 ;  /* 0x4010000008180828 */ /* 0x000fc40000000000 */
[----:B------:R-:W-:-:S04]  /*2d840*/  @!P0 DMUL R28, R10, R10 ;  /* 0x0000000a0a1c8228 */ /* 0x000fc80000000000 */
[----:B------:R-:W-:-:S04]  /*2d850*/  @P0 DMUL R26, R26, R26 ;  /* 0x0000001a1a1a0228 */ /* 0x000fc80000000000 */
[----:B------:R-:W-:-:S04]  /*2d860*/  @!P0 DFMA R28, R8, R8, R28 ;  /* 0x00000008081c822b */ /* 0x000fc8000000001c */
[----:B------:R-:W-:Y:S02]  /*2d870*/  @P0 DFMA R26, R24, R24, R26 ;  /* 0x00000018181a022b */ /* 0x000fe4000000001a */
[----:B0-----:R-:W-:-:S06]  /*2d880*/  DFMA R24, -R20, R30, 1 ;  /* 0x3ff000001418742b */ /* 0x001fcc000000011e */
[----:B------:R-:W-:Y:S02]  /*2d890*/  @P0 DMUL R28, R26, 0.0625 ;  /* 0x3fb000001a1c0828 */ /* 0x000fe40000000000 */
[----:B------:R-:W-:Y:S01]  /*2d8a0*/  DFMA R24, R24, R24, R24 ;  /* 0x000000181818722b */ /* 0x000fe20000000018 */
[----:B------:R-:W-:Y:S02]  /*2d8b0*/  FSEL R26, R22, R32, P1 ;  /* 0x00000020161a7208 */ /* 0x000fe40000800000 */
[----:B------:R-:W-:-:S04]  /*2d8c0*/  FSEL R27, R23, R33, P1 ;  /* 0x00000021171b7208 */ /* 0x000fc80000800000 */
[----:B------:R-:W-:Y:S01]  /*2d8d0*/  FSETP.GEU.AND P5, PT, |R27|, 6.5827683646048100446e-37, PT ;  /* 0x036000001b00780b */ /* 0x000fe20003fae200 */
[----:B------:R-:W-:Y:S01]  /*2d8e0*/  DFMA R24, R30, R24, R30 ;  /* 0x000000181e18722b */ /* 0x000fe2000000001e */
[----:B------:R-:W-:Y:S01]  /*2d8f0*/  ISETP.GT.AND P0, PT, R29, 0xfffff, PT ;  /* 0x000fffff1d00780c */ /* 0x000fe20003f04270 */
[----:B------:R-:W-:Y:S02]  /*2d900*/  IMAD.MOV.U32 R34, RZ, RZ, R28 ;  /* 0x000000ffff227224 */ /* 0x000fe400078e001c */
[----:B------:R-:W-:-:S04]  /*2d910*/  IMAD.MOV.U32 R35, RZ, RZ, R29 ;  /* 0x000000ffff237224 */ /* 0x000fc800078e001d */
[----:B------:R-:W-:-:S06]  /*2d920*/  DFMA R30, -R20, R24, 1 ;  /* 0x3ff00000141e742b */ /* 0x000fcc0000000118 */
[----:B------:R-:W-:Y:S02]  /*2d930*/  @!P0 DMUL R28, R28, 1.80143985094819840000e+16 ;  /* 0x435000001c1c8828 */ /* 0x000fe40000000000 */
[----:B------:R-:W-:-:S08]  /*2d940*/  DFMA R24, R24, R30, R24 ;  /* 0x0000001e1818722b */ /* 0x000fd00000000018 */
[----:B------:R-:W-:Y:S01]  /*2d950*/  @!P0 IMAD.MOV.U32 R35, RZ, RZ, R29 ;  /* 0x000000ffff238224 */ /* 0x000fe200078e001d */
[----:B------:R-:W-:Y:S01]  /*2d960*/  DMUL R22, R24, R26 ;  /* 0x0000001a18167228 */ /* 0x000fe20000000000 */
[----:B------:R-:W-:Y:S02]  /*2d970*/  @!P0 IMAD.MOV.U32 R34, RZ, RZ, R28 ;  /* 0x000000ffff228224 */ /* 0x000fe400078e001c */
[----:B------:R-:W-:-:S05]  /*2d980*/  VIADD R2, R35, 0xffffffff ;  /* 0xffffffff23027836 */ /* 0x000fca0000000000 */
[----:B------:R-:W-:Y:S01]  /*2d990*/  ISETP.GE.U32.AND P2, PT, R2, 0x7fefffff, PT ;  /* 0x7fefffff0200780c */ /* 0x000fe20003f46070 */
[----:B------:R-:W-:-:S08]  /*2d9a0*/  DFMA R30, -R20, R22, R26 ;  /* 0x00000016141e722b */ /* 0x000fd0000000011a */
[----:B------:R-:W-:-:S04]  /*2d9b0*/  DFMA R24, R24, R30, R22 ;  /* 0x0000001e1818722b */ /* 0x000fc80000000016 */
[----:B------:R-:W-:Y:S01]  /*2d9c0*/  @P2 IMAD.MOV.U32 R22, RZ, RZ, 0x0 ;  /* 0x00000000ff162424 */ /* 0x000fe200078e00ff */
[----:B------:R-:W-:Y:S01]  /*2d9d0*/  @P2 FSETP.NEU.FTZ.AND P3, PT, R29, RZ, PT ;  /* 0x000000ff1d00220b */ /* 0x000fe20003f7d000 */
[----:B------:R-:W-:-:S04]  /*2d9e0*/  @P2 IMAD.MOV.U32 R23, RZ, RZ, 0x7ff00000 ;  /* 0x7ff00000ff172424 */ /* 0x000fc800078e00ff */
[----:B------:R-:W-:Y:S02]  /*2d9f0*/  FFMA R2, RZ, R21, R25 ;  /* 0x00000015ff027223 */ /* 0x000fe40000000019 */
[----:B------:R-:W-:-:S03]  /*2da00*/  @P2 DFMA R22, R28, R22, +INF ;  /* 0x7ff000001c16242b */ /* 0x000fc60000000016 */
[----:B------:R-:W-:Y:S01]  /*2da10*/  FSETP.GT.AND P4, PT, |R2|, 1.469367938527859385e-39, PT ;  /* 0x001000000200780b */ /* 0x000fe20003f84200 */
[----:B------:R-:W-:Y:S02]  /*2da20*/  IMAD.MOV.U32 R2, RZ, RZ, -0x3ff ;  /* 0xfffffc01ff027424 */ /* 0x000fe400078e00ff */
[----:B------:R-:W-:-:S04]  /*2da30*/  @!P0 IMAD.MOV.U32 R2, RZ, RZ, -0x435 ;  /* 0xfffffbcbff028424 */ /* 0x000fc800078e00ff */
        /* <DEDUP_REMOVED lines=65> */
.L_x_1219:
[----:B------:R-:W-:Y:S05]  /*2de50*/  BSYNC B0 ;  /* 0x0000000000007941 */ /* 0x000fea0003800000 */
.L_x_1218:
        /* <DEDUP_REMOVED lines=8> */
.L_x_1221:
[----:B------:R-:W-:Y:S05]  /*2dee0*/  BSYNC B2 ;  /* 0x0000000000027941 */ /* 0x000fea0003800000 */
.L_x_1220:
        /* <DEDUP_REMOVED lines=82> */
.L_x_1223:
[----:B------:R-:W-:Y:S02]  /*2e410*/  FSEL R20, RZ, 3.37028055040000000000e+12, P2 ;  /* 0x54442d18ff147808 */ /* 0x000fe40001000000 */
[----:B------:R-:W-:-:S07]  /*2e420*/  FSEL R21, RZ, 2.1426990032196044922, P2 ;  /* 0x400921fbff157808 */ /* 0x000fce0001000000 */
.L_x_1224:
[----:B------:R-:W-:Y:S05]  /*2e430*/  BSYNC B0 ;  /* 0x0000000000007941 */ /* 0x000fea0003800000 */
.L_x_1222:
[----:B------:R-:W-:Y:S01]  /*2e440*/  DADD R8, |R8|, |R10| ;  /* 0x0000000008087229 */ /* 0x000fe2000000060a */
[----:B------:R-:W-:-:S07]  /*2e450*/  LOP3.LUT R11, R21, 0x80000000, R11, 0xb8, !PT ;  /* 0x80000000150b7812 */ /* 0x000fce00078eb80b */
[----:B------:R-:W-:-:S06]  /*2e460*/  DSETP.GTU.AND P0, PT, |R8|, +INF , PT ;  /* 0x7ff000000800742a */ /* 0x000fcc0003f0c200 */
[----:B------:R-:W-:Y:S02]  /*2e470*/  FSEL R8, R8, R20, P0 ;  /* 0x0000001408087208 */ /* 0x000fe40000000000 */
[----:B------:R-:W-:-:S07]  /*2e480*/  FSEL R9, R9, R11, P0 ;  /* 0x0000000b09097208 */ /* 0x000fce0000000000 */
.L_x_1173:
[----:B------:R-:W-:Y:S05]  /*2e490*/  BSYNC B1 ;  /* 0x0000000000017941 */ /* 0x000fea0003800000 */
.L_x_1157:
        /* <DEDUP_REMOVED lines=73> */
[----:B------:R-:W-:-:S06]  /*2e930*/  @!P0 IMAD.MOV.U32 R22, RZ, RZ, RZ ;  /* 0x000000ffff168224 */ /* 0x000fcc00078e00ff */
[----:B------:R-:W-:-:S11]  /*2e940*/  @!P0 DMUL R10, R8, R22 ;  /* 0x00000016080a8228 */ /* 0x000fd60000000000 */
.L_x_1231:
[----:B------:R-:W-:Y:S05]  /*2e950*/  BSYNC B0 ;  /* 0x0000000000007941 */ /* 0x000fea0003800000 */
.L_x_1230:
        /* <DEDUP_REMOVED lines=25> */
.L_x_1233:
[----:B------:R-:W-:Y:S01]  /*2eaf0*/  DMUL R8, RZ, R20 ;  /* 0x00000014ff087228 */ /* 0x000fe20000000000 */
[----:B------:R-:W-:-:S10]  /*2eb00*/  IMAD.MOV.U32 R27, RZ, RZ, RZ ;  /* 0x000000ffff1b7224 */ /* 0x000fd400078e00ff */
.L_x_1234:
[----:B------:R-:W-:Y:S05]  /*2eb10*/  BSYNC B2 ;  /* 0x0000000000027941 */ /* 0x000fea0003800000 */
.L_x_1232:
        /* <DEDUP_REMOVED lines=49> */
.L_x_1236:
[----:B------:R-:W-:Y:S01]  /*2ee30*/  DMUL R32, RZ, R20 ;  /* 0x00000014ff207228 */ /* 0x000fe20000000000 */
[----:B------:R-:W-:-:S10]  /*2ee40*/  IMAD.MOV.U32 R2, RZ, RZ, RZ ;  /* 0x000000ffff027224 */ /* 0x000fd400078e00ff */
.L_x_1237:
[----:B------:R-:W-:Y:S05]  /*2ee50*/  BSYNC B2 ;  /* 0x0000000000027941 */ /* 0x000fea0003800000 */
.L_x_1235:
        /* <DEDUP_REMOVED lines=11> */
[----:B------:R-:W-:-:S02]  /*2ef10*/  DMUL R8, R8, R10 ;  /* 0x0000000a08087228 */ /* 0x000fc40000000000 */
        /* <DEDUP_REMOVED lines=10> */
[----:B------:R-:W-:-:S08]  /*2efc0*/  @P1 DFMA R32, R32, -1, RZ ;  /* 0xbff000002020182b */ /* 0x000fd000000000ff */
[----:B------:R-:W-:Y:S01]  /*2efd0*/  DMUL R10, R32, R10 ;  /* 0x0000000a200a7228 */ /* 0x000fe20000000000 */
[----:B------:R-:W-:Y:S10]  /*2efe0*/  BRA `(.L_x_1238) ;  /* 0x0000001400b07947 */ /* 0x000ff40003800000 */
.L_x_1229:
        /* <DEDUP_REMOVED lines=62> */
.L_x_1240:
[----:B------:R-:W-:Y:S05]  /*2f3d0*/  BSYNC B0 ;  /* 0x0000000000007941 */ /* 0x000fea0003800000 */
.L_x_1239:
        /* <DEDUP_REMOVED lines=25> */
.L_x_1242:
[----:B------:R-:W-:Y:S01]  /*2f570*/  DMUL R8, RZ, R20 ;  /* 0x00000014ff087228 */ /* 0x000fe20000000000 */
[----:B------:R-:W-:-:S10]  /*2f580*/  IMAD.MOV.U32 R27, RZ, RZ, RZ ;  /* 0x000000ffff1b7224 */ /* 0x000fd400078e00ff */
.L_x_1243:
[----:B------:R-:W-:Y:S05]  /*2f590*/  BSYNC B2 ;  /* 0x0000000000027941 */ /* 0x000fea0003800000 */
.L_x_1241:
        /* <DEDUP_REMOVED lines=49> */
.L_x_1245:
[----:B------:R-:W-:Y:S01]  /*2f8b0*/  DMUL R32, RZ, R20 ;  /* 0x00000014ff207228 */ /* 0x000fe20000000000 */
[----:B------:R-:W-:-:S10]  /*2f8c0*/  IMAD.MOV.U32 R2, RZ, RZ, RZ ;  /* 0x000000ffff027224 */ /* 0x000fd400078e00ff */
.L_x_1246:
[----:B------:R-:W-:Y:S05]  /*2f8d0*/  BSYNC B2 ;  /* 0x0000000000027941 */ /* 0x000fea0003800000 */
.L_x_1244:
        /* <DEDUP_REMOVED lines=12> */
[----:B------:R-:W-:Y:S02]  /*2f9a0*/  FSEL R37, R2, -0.082518599927425384521, !P0 ;  /* 0xbda8ff8302257808 */ /* 0x000fe40004000000 */
[----:B------:R-:W-:-:S04]  /*2f9b0*/  LOP3.LUT R2, R11, 0xfffff, RZ, 0xc0, !PT ;  /* 0x000fffff0b027812 */ /* 0x000fc800078ec0ff */
[----:B--2---:R-:W-:-:S08]  /*2f9c0*/  DFMA R28, R38, R36, R28 ;  /* 0x00000024261c722b */ /* 0x004fd0000000001c */
[----:B------:R-:W-:-:S08]  /*2f9d0*/  DFMA R28, R38, R28, R30 ;  /* 0x0000001c261c722b */ /* 0x000fd0000000001e */
[----:B---3--:R-:W-:-:S08]  /*2f9e0*/  DFMA R20, R38, R28, R20 ;  /* 0x0000001c2614722b */ /* 0x008fd00000000014 */
[----:B------:R-:W-:Y:S01]  /*2f9f0*/  DFMA R20, R38, R20, R22 ;  /* 0x000000142614722b */ /* 0x000fe20000000016 */
[----:B------:R-:W-:Y:S02]  /*2fa00*/  LEA.HI R22, R11, 0xffffff09, RZ, 0xc ;  /* 0xffffff090b167811 */ /* 0x000fe400078f60ff */
[----:B------:R-:W-:Y:S02]  /*2fa10*/  LOP3.LUT R11, R2, 0x7fe00000, RZ, 0xfc, !PT ;  /* 0x7fe00000020b7812 */ /* 0x000fe400078efcff */
[----:B------:R-:W-:-:S03]  /*2fa20*/  LEA.HI R2, R22, R22, RZ, 0x1 ;  /* 0x0000001616027211 */ /* 0x000fc600078f08ff */
[----:B----4-:R-:W-:Y:S01]  /*2fa30*/  DFMA R20, R38, R20, R24 ;  /* 0x000000142614722b */ /* 0x010fe20000000018 */
[----:B------:R-:W-:-:S05]  /*2fa40*/  SHF.R.S32.HI R23, RZ, 0x1, R2 ;  /* 0x00000001ff177819 */ /* 0x000fca0000011402 */
[----:B------:R-:W-:Y:S02]  /*2fa50*/  IMAD.IADD R2, R22, 0x1, -R23 ;  /* 0x0000000116027824 */ /* 0x000fe400078e0a17 */
[----:B------:R-:W-:-:S08]  /*2fa60*/  DFMA R20, R38, R20, R26 ;  /* 0x000000142614722b */ /* 0x000fd0000000001a */
[----:B------:R-:W-:Y:S02]  /*2fa70*/  DFMA R32, R20, R32, R32 ;  /* 0x000000201420722b */ /* 0x000fe40000000020 */
[----:B------:R-:W-:Y:S02]  /*2fa80*/  @P0 DFMA R32, R38, R20, 1 ;  /* 0x3ff000002620042b */ /* 0x000fe40000000014 */
[----:B------:R-:W-:Y:S01]  /*2fa90*/  DMUL R20, R10, R8 ;  /* 0x000000080a147228 */ /* 0x000fe20000000000 */
[----:B------:R-:W-:Y:S01]  /*2faa0*/  LEA R9, R23, 0x3ff00000, 0x14 ;  /* 0x3ff0000017097811 */ /* 0x000fe200078ea0ff */
[----:B------:R-:W-:-:S04]  /*2fab0*/  IMAD.MOV.U32 R8, RZ, RZ, RZ ;  /* 0x000000ffff087224 */ /* 0x000fc800078e00ff */
[----:B------:R-:W-:Y:S02]  /*2fac0*/  @P1 DFMA R32, R32, -1, RZ ;  /* 0xbff000002020182b */ /* 0x000fe400000000ff */
[----:B------:R-:W-:-:S06]  /*2fad0*/  DMUL R22, R8, R20 ;  /* 0x0000001408167228 */ /* 0x000fcc0000000000 */
[----:B------:R-:W-:-:S08]  /*2fae0*/  DMUL R10, R10, R32 ;  /* 0x000000200a0a7228 */ /* 0x000fd00000000000 */
[----:B------:R-:W-:Y:S01]  /*2faf0*/  DMUL R20, R8, R10 ;  /* 0x0000000a08147228 */ /* 0x000fe20000000000 */
[----:B------:R-:W-:Y:S01]  /*2fb00*/  LEA R11, R2, 0x3ff00000, 0x14 ;  /* 0x3ff00000020b7811 */ /* 0x000fe200078ea0ff */
[----:B------:R-:W-:-:S06]  /*2fb10*/  IMAD.MOV.U32 R10, RZ, RZ, RZ ;  /* 0x000000ffff0a7224 */ /* 0x000fcc00078e00ff */
[C---:B------:R-:W-:Y:S02]  /*2fb20*/  DMUL R8, R10.reuse, R22 ;  /* 0x000000160a087228 */ /* 0x040fe40000000000 */
[----:B------:R-:W-:Y:S01]  /*2fb30*/  DMUL R10, R10, R20 ;  /* 0x000000140a0a7228 */ /* 0x000fe20000000000 */
[----:B------:R-:W-:Y:S10]  /*2fb40*/  BRA `(.L_x_1238) ;  /* 0x0000000800d87947 */ /* 0x000ff40003800000 */
.L_x_1228:
        /* <DEDUP_REMOVED lines=11> */
.L_x_1247:
[----:B------:R-:W-:-:S10]  /*2fc00*/  DADD R8, R20, -R20 ;  /* 0x0000000014087229 */ /* 0x000fd40000000814 */
[----:B------:R-:W-:Y:S02]  /*2fc10*/  IMAD.MOV.U32 R10, RZ, RZ, R8 ;  /* 0x000000ffff0a7224 */ /* 0x000fe400078e0008 */
[----:B------:R-:W-:Y:S01]  /*2fc20*/  IMAD.MOV.U32 R11, RZ, RZ, R9 ;  /* 0x000000ffff0b7224 */ /* 0x000fe200078e0009 */
[----:B------:R-:W-:Y:S06]  /*2fc30*/  BRA `(.L_x_1238) ;  /* 0x00000008009c7947 */ /* 0x000fec0003800000 */
.L_x_1227:
        /* <DEDUP_REMOVED lines=26> */
.L_x_1249:
[----:B------:R-:W-:Y:S01]  /*2fde0*/  DMUL R22, RZ, R20 ;  /* 0x00000014ff167228 */ /* 0x000fe20000000000 */
[----:B------:R-:W-:-:S10]  /*2fdf0*/  IMAD.MOV.U32 R27, RZ, RZ, RZ ;  /* 0x000000ffff1b7224 */ /* 0x000fd400078e00ff */
.L_x_1250:
[----:B------:R-:W-:Y:S05]  /*2fe00*/  BSYNC B2 ;  /* 0x0000000000027941 */ /* 0x000fea0003800000 */
.L_x_1248:
        /* <DEDUP_REMOVED lines=49> */
.L_x_1252:
[----:B------:R-:W-:Y:S01]  /*30120*/  DMUL R10, RZ, R20 ;  /* 0x00000014ff0a7228 */ /* 0x000fe20000000000 */
[----:B------:R-:W-:-:S10]  /*30130*/  IMAD.MOV.U32 R2, RZ, RZ, RZ ;  /* 0x000000ffff027224 */ /* 0x000fd400078e00ff */
.L_x_1253:
[----:B------:R-:W-:Y:S05]  /*30140*/  BSYNC B2 ;  /* 0x0000000000027941 */ /* 0x000fea0003800000 */
.L_x_1251:
        /* <DEDUP_REMOVED lines=24> */
.L_x_1226:
        /* <DEDUP_REMOVED lines=59> */
.L_x_1255:
[----:B------:R-:W-:Y:S05]  /*30680*/  BSYNC B0 ;  /* 0x0000000000007941 */ /* 0x000fea0003800000 */
.L_x_1254:
[----:B------:R-:W-:Y:S02]  /*30690*/  IMAD.MOV.U32 R10, RZ, RZ, R20 ;  /* 0x000000ffff0a7224 */ /* 0x000fe400078e0014 */
[----:B------:R-:W-:-:S07]  /*306a0*/  IMAD.MOV.U32 R11, RZ, RZ, R21 ;  /* 0x000000ffff0b7224 */ /* 0x000fce00078e0015 */
.L_x_1238:
[----:B------:R-:W-:Y:S05]  /*306b0*/  BSYNC B1 ;  /* 0x0000000000017941 */ /* 0x000fea0003800000 */
.L_x_1225:
        /* <DEDUP_REMOVED lines=116> */
.L_x_1263:
        /* <DEDUP_REMOVED lines=21> */
.L_x_1266:
[----:B------:R-:W-:Y:S05]  /*30f50*/  BSYNC B3 ;  /* 0x0000000000037941 */ /* 0x000fea0003800000 */
.L_x_1265:
        /* <DEDUP_REMOVED lines=29> */
.L_x_1264:
[----:B------:R-:W-:Y:S05]  /*31130*/  BSYNC B2 ;  /* 0x0000000000027941 */ /* 0x000fea0003800000 */
.L_x_1262:
        /* <DEDUP_REMOVED lines=21> */
.L_x_1268:
[----:B------:R-:W-:Y:S05]  /*31290*/  BSYNC B2 ;  /* 0x0000000000027941 */ /* 0x000fea0003800000 */
.L_x_1267:
        /* <DEDUP_REMOVED lines=82> */
.L_x_1270:
[----:B------:R-:W-:-:S04]  /*317c0*/  ISETP.GE.AND P0, PT, R13, RZ, PT ;  /* 0x000000ff0d00720c */ /* 0x000fc80003f06270 */
[----:B------:R-:W-:Y:S02]  /*317d0*/  FSEL R20, RZ, 3.37028055040000000000e+12, P0 ;  /* 0x54442d18ff147808 */ /* 0x000fe40000000000 */
[----:B------:R-:W-:-:S07]  /*317e0*/  FSEL R21, RZ, 2.1426990032196044922, P0 ;  /* 0x400921fbff157808 */ /* 0x000fce0000000000 */
.L_x_1271:
[----:B------:R-:W-:Y:S05]  /*317f0*/  BSYNC B0 ;  /* 0x0000000000007941 */ /* 0x000fea0003800000 */
.L_x_1269:
[----:B------:R-:W-:Y:S01]  /*31800*/  DADD R12, |R12|, |R14| ;  /* 0x000000000c0c7229 */ /* 0x000fe2000000060e */
[----:B------:R-:W-:Y:S01]  /*31810*/  LOP3.LUT R15, R21, 0x80000000, R15, 0xb8, !PT ;  /* 0x80000000150f7812 */ /* 0x000fe200078eb80f */
[----:B------:R-:W-:-:S06]  /*31820*/  DMUL R22, R22, 0.5 ;  /* 0x3fe0000016167828 */ /* 0x000fcc0000000000 */
[----:B------:R-:W-:-:S06]  /*31830*/  DSETP.GTU.AND P0, PT, |R12|, +INF , PT ;  /* 0x7ff000000c00742a */ /* 0x000fcc0003f0c200 */
[----:B------:R-:W-:Y:S02]  /*31840*/  FSEL R12, R12, R20, P0 ;  /* 0x000000140c0c7208 */ /* 0x000fe40000000000 */
[----:B------:R-:W-:Y:S01]  /*31850*/  FSEL R13, R13, R15, P0 ;  /* 0x0000000f0d0d7208 */ /* 0x000fe20000000000 */
[----:B------:R-:W-:Y:S06]  /*31860*/  BRA `(.L_x_1272) ;  /* 0x0000006400507947 */ /* 0x000fec0003800000 */
.L_x_1261:
        /* <DEDUP_REMOVED lines=101> */
.L_x_1275:
[----:B------:R-:W-:Y:S05]  /*31ec0*/  BSYNC B0 ;  /* 0x0000000000007941 */ /* 0x000fea0003800000 */
.L_x_1274:
[----:B------:R-:W-:Y:S04]  /*31ed0*/  BSSY B2, `(.L_x_1276) ;  /* 0x0000008000027945 */ /* 0x000fe80003800000 */
[----:B------:R-:W-:Y:S05]  /*31ee0*/  @P4 BRA P5, `(.L_x_1277) ;  /* 0x0000000000184947 */ /* 0x000fea0002800000 */
[----:B------:R-:W-:Y:S01]  /*31ef0*/  IMAD.MOV.U32 R24, RZ, RZ, R20 ;  /* 0x000000ffff187224 */ /* 0x000fe200078e0014 */
[----:B------:R-:W-:Y:S01]  /*31f00*/  MOV R28, 0x31f50 ;  /* 0x00031f50001c7802 */ /* 0x000fe20000000f00 */
[----:B------:R-:W-:Y:S02]  /*31f10*/  IMAD.MOV.U32 R25, RZ, RZ, R21 ;  /* 0x000000ffff197224 */ /* 0x000fe400078e0015 */
[----:B------:R-:W-:Y:S02]  /*31f20*/  IMAD.MOV.U32 R30, RZ, RZ, R36 ;  /* 0x000000ffff1e7224 */ /* 0x000fe400078e0024 */
[----:B------:R-:W-:-:S07]  /*31f30*/  IMAD.MOV.U32 R27, RZ, RZ, R37 ;  /* 0x000000ffff1b7224 */ /* 0x000fce00078e0025 */
[----:B------:R-:W-:Y:S05]  /*31f40*/  CALL.REL.NOINC `($__internal_1_$__cuda_sm20_div_rn_f64_full) ;  /* 0x000001b000f47944 */ /* 0x000fea0003c00000 */
.L_x_1277:
[----:B------:R-:W-:Y:S05]  /*31f50*/  BSYNC B2 ;  /* 0x0000000000027941 */ /* 0x000fea0003800000 */
.L_x_1276:
        /* <DEDUP_REMOVED lines=82> */
.L_x_1279:
[----:B------:R-:W-:-:S04]  /*32480*/  ISETP.GE.AND P0, PT, R13, RZ, PT ;  /* 0x000000ff0d00720c */ /* 0x000fc80003f06270 */
[----:B------:R-:W-:Y:S02]  /*32490*/  FSEL R20, RZ, 3.37028055040000000000e+12, P0 ;  /* 0x54442d18ff147808 */ /* 0x000fe40000000000 */
[----:B------:R-:W-:-:S07]  /*324a0*/  FSEL R21, RZ, 2.1426990032196044922, P0 ;  /* 0x400921fbff157808 */ /* 0x000fce0000000000 */
.L_x_1280:
[----:B------:R-:W-:Y:S05]  /*324b0*/  BSYNC B0 ;  /* 0x0000000000007941 */ /* 0x000fea0003800000 */
.L_x_1278:
[----:B------:R-:W-:Y:S01]  /*324c0*/  DADD R12, |R12|, |R14| ;  /* 0x000000000c0c7229 */ /* 0x000fe2000000060e */
[----:B------:R-:W-:Y:S01]  /*324d0*/  LOP3.LUT R15, R21, 0x80000000, R15, 0xb8, !PT ;  /* 0x80000000150f7812 */ /* 0x000fe200078eb80f */
[----:B------:R-:W-:-:S06]  /*324e0*/  DMUL R22, R22, 0.5 ;  /* 0x3fe0000016167828 */ /* 0x000fcc0000000000 */
[----:B------:R-:W-:-:S06]  /*324f0*/  DSETP.GTU.AND P0, PT, |R12|, +INF , PT ;  /* 0x7ff000000c00742a */ /* 0x000fcc0003f0c200 */
[----:B------:R-:W-:Y:S02]  /*32500*/  FSEL R12, R12, R20, P0 ;  /* 0x000000140c0c7208 */ /* 0x000fe40000000000 */
[----:B------:R-:W-:Y:S01]  /*32510*/  FSEL R13, R13, R15, P0 ;  /* 0x0000000f0d0d7208 */ /* 0x000fe20000000000 */
[----:B------:R-:W-:Y:S06]  /*32520*/  BRA `(.L_x_1272) ;  /* 0x0000005800207947 */ /* 0x000fec0003800000 */
.L_x_1273:
        /* <DEDUP_REMOVED lines=29> */
.L_x_1282:
        /* <DEDUP_REMOVED lines=78> */
.L_x_1281:
        /* <DEDUP_REMOVED lines=97> */
.L_x_1284:
        /* <DEDUP_REMOVED lines=21> */
.L_x_1287:
[----:B------:R-:W-:Y:S05]  /*33340*/  BSYNC B3 ;  /* 0x0000000000037941 */ /* 0x000fea0003800000 */
.L_x_1286:
        /* <DEDUP_REMOVED lines=29> */
.L_x_1285:
[----:B------:R-:W-:Y:S05]  /*33520*/  BSYNC B2 ;  /* 0x0000000000027941 */ /* 0x000fea0003800000 */
.L_x_1283:
        /* <DEDUP_REMOVED lines=21> */
.L_x_1289:
[----:B------:R-:W-:Y:S05]  /*33680*/  BSYNC B2 ;  /* 0x0000000000027941 */ /* 0x000fea0003800000 */
.L_x_1288:
        /* <DEDUP_REMOVED lines=82> */
.L_x_1291:
[----:B------:R-:W-:-:S04]  /*33bb0*/  ISETP.GE.AND P0, PT, R13, RZ, PT ;  /* 0x000000ff0d00720c */ /* 0x000fc80003f06270 */
[----:B------:R-:W-:Y:S02]  /*33bc0*/  FSEL R20, RZ, 3.37028055040000000000e+12, P0 ;  /* 0x54442d18ff147808 */ /* 0x000fe40000000000 */
[----:B------:R-:W-:-:S07]  /*33bd0*/  FSEL R21, RZ, 2.1426990032196044922, P0 ;  /* 0x400921fbff157808 */ /* 0x000fce0000000000 */
.L_x_1292:
[----:B------:R-:W-:Y:S05]  /*33be0*/  BSYNC B0 ;  /* 0x0000000000007941 */ /* 0x000fea0003800000 */
.L_x_1290:
[----:B------:R-:W-:Y:S01]  /*33bf0*/  DADD R12, |R12|, |R14| ;  /* 0x000000000c0c7229 */ /* 0x000fe2000000060e */
[----:B------:R-:W-:Y:S01]  /*33c00*/  LOP3.LUT R15, R21, 0x80000000, R15, 0xb8, !PT ;  /* 0x80000000150f7812 */ /* 0x000fe200078eb80f */
[----:B------:R-:W-:-:S06]  /*33c10*/  DMUL R22, R22, 0.5 ;  /* 0x3fe0000016167828 */ /* 0x000fcc0000000000 */
[----:B------:R-:W-:-:S06]  /*33c20*/  DSETP.GTU.AND P0, PT, |R12|, +INF , PT ;  /* 0x7ff000000c00742a */ /* 0x000fcc0003f0c200 */
[----:B------:R-:W-:Y:S02]  /*33c30*/  FSEL R12, R12, R20, P0 ;  /* 0x000000140c0c7208 */ /* 0x000fe40000000000 */
[----:B------:R-:W-:Y:S01]  /*33c40*/  FSEL R13, R13, R15, P0 ;  /* 0x0000000f0d0d7208 */ /* 0x000fe20000000000 */
[----:B------:R-:W-:Y:S06]  /*33c50*/  BRA `(.L_x_1272) ;  /* 0x0000004000547947 */ /* 0x000fec0003800000 */
.L_x_1260:
        /* <DEDUP_REMOVED lines=135> */
.L_x_1294:
[----:B------:R-:W-:Y:S05]  /*344d0*/  BSYNC B0 ;  /* 0x0000000000007941 */ /* 0x000fea0003800000 */
.L_x_1293:
        /* <DEDUP_REMOVED lines=8> */
.L_x_1296:
[----:B------:R-:W-:Y:S05]  /*34560*/  BSYNC B2 ;  /* 0x0000000000027941 */ /* 0x000fea0003800000 */
.L_x_1295:
        /* <DEDUP_REMOVED lines=82> */
.L_x_1298:
[----:B------:R-:W-:-:S04]  /*34a90*/  ISETP.GE.AND P0, PT, R13, RZ, PT ;  /* 0x000000ff0d00720c */ /* 0x000fc80003f06270 */
[----:B------:R-:W-:Y:S02]  /*34aa0*/  FSEL R20, RZ, 3.37028055040000000000e+12, P0 ;  /* 0x54442d18ff147808 */ /* 0x000fe40000000000 */
[----:B------:R-:W-:-:S07]  /*34ab0*/  FSEL R21, RZ, 2.1426990032196044922, P0 ;  /* 0x400921fbff157808 */ /* 0x000fce0000000000 */
.L_x_1299:
[----:B------:R-:W-:Y:S05]  /*34ac0*/  BSYNC B0 ;  /* 0x0000000000007941 */ /* 0x000fea0003800000 */
.L_x_1297:
[----:B------:R-:W-:Y:S01]  /*34ad0*/  DADD R12, |R12|, |R14| ;  /* 0x000000000c0c7229 */ /* 0x000fe2000000060e */
[----:B------:R-:W-:-:S07]  /*34ae0*/  LOP3.LUT R15, R21, 0x80000000, R15, 0xb8, !PT ;  /* 0x80000000150f7812 */ /* 0x000fce00078eb80f */
[----:B------:R-:W-:-:S06]  /*34af0*/  DSETP.GTU.AND P0, PT, |R12|, +INF , PT ;  /* 0x7ff000000c00742a */ /* 0x000fcc0003f0c200 */
[----:B------:R-:W-:Y:S02]  /*34b00*/  FSEL R12, R12, R20, P0 ;  /* 0x000000140c0c7208 */ /* 0x000fe40000000000 */
[----:B------:R-:W-:Y:S01]  /*34b10*/  FSEL R13, R13, R15, P0 ;  /* 0x0000000f0d0d7208 */ /* 0x000fe20000000000 */
[----:B------:R-:W-:Y:S06]  /*34b20*/  BRA `(.L_x_1272) ;  /* 0x0000003000a07947 */ /* 0x000fec0003800000 */
.L_x_1259:
        /* <DEDUP_REMOVED lines=90> */
.L_x_1302:
        /* <DEDUP_REMOVED lines=21> */
.L_x_1305:
[----:B------:R-:W-:Y:S05]  /*35220*/  BSYNC B3 ;  /* 0x0000000000037941 */ /* 0x000fea0003800000 */
.L_x_1304:
        /* <DEDUP_REMOVED lines=29> */
.L_x_1303:
[----:B------:R-:W-:Y:S05]  /*35400*/  BSYNC B2 ;  /* 0x0000000000027941 */ /* 0x000fea0003800000 */
.L_x_1301:
        /* <DEDUP_REMOVED lines=83> */
.L_x_1300:
        /* <DEDUP_REMOVED lines=85> */
.L_x_1258:
        /* <DEDUP_REMOVED lines=23> */
.L_x_1307:
[----:B------:R-:W-:Y:S05]  /*36000*/  BSYNC B2 ;  /* 0x0000000000027941 */ /* 0x000fea0003800000 */
.L_x_1306:
        /* <DEDUP_REMOVED lines=26> */
.L_x_1309:
[----:B------:R-:W-:Y:S05]  /*361b0*/  BSYNC B2 ;  /* 0x0000000000027941 */ /* 0x000fea0003800000 */
.L_x_1308:
        /* <DEDUP_REMOVED lines=136> */
.L_x_1311:
[----:B------:R-:W-:Y:S05]  /*36a40*/  BSYNC B0 ;  /* 0x0000000000007941 */ /* 0x000fea0003800000 */
.L_x_1310:
        /* <DEDUP_REMOVED lines=8> */
.L_x_1313:
[----:B------:R-:W-:Y:S05]  /*36ad0*/  BSYNC B2 ;  /* 0x0000000000027941 */ /* 0x000fea0003800000 */
.L_x_1312:
        /* <DEDUP_REMOVED lines=82> */
.L_x_1315:
[----:B------:R-:W-:-:S04]  /*37000*/  ISETP.GE.AND P0, PT, R13, RZ, PT ;  /* 0x000000ff0d00720c */ /* 0x000fc80003f06270 */
[----:B------:R-:W-:Y:S02]  /*37010*/  FSEL R20, RZ, 3.37028055040000000000e+12, P0 ;  /* 0x54442d18ff147808 */ /* 0x000fe40000000000 */
[----:B------:R-:W-:-:S07]  /*37020*/  FSEL R21, RZ, 2.1426990032196044922, P0 ;  /* 0x400921fbff157808 */ /* 0x000fce0000000000 */
.L_x_1316:
[----:B------:R-:W-:Y:S05]  /*37030*/  BSYNC B0 ;  /* 0x0000000000007941 */ /* 0x000fea0003800000 */
.L_x_1314:
[----:B------:R-:W-:Y:S01]  /*37040*/  DADD R12, |R12|, |R14| ;  /* 0x000000000c0c7229 */ /* 0x000fe2000000060e */
[----:B------:R-:W-:Y:S01]  /*37050*/  LOP3.LUT R15, R21, 0x80000000, R15, 0xb8, !PT ;  /* 0x80000000150f7812 */ /* 0x000fe200078eb80f */
[----:B------:R-:W-:-:S06]  /*37060*/  DADD R22, R22, 1 ;  /* 0x3ff0000016167429 */ /* 0x000fcc0000000000 */
[----:B------:R-:W-:-:S06]  /*37070*/  DSETP.GTU.AND P0, PT, |R12|, +INF , PT ;  /* 0x7ff000000c00742a */ /* 0x000fcc0003f0c200 */
[----:B------:R-:W-:Y:S02]  /*37080*/  FSEL R12, R12, R20, P0 ;  /* 0x000000140c0c7208 */ /* 0x000fe40000000000 */
[----:B------:R-:W-:Y:S01]  /*37090*/  FSEL R13, R13, R15, P0 ;  /* 0x0000000f0d0d7208 */ /* 0x000fe20000000000 */
[----:B------:R-:W-:Y:S06]  /*370a0*/  BRA `(.L_x_1272) ;  /* 0x0000000c00407947 */ /* 0x000fec0003800000 */
.L_x_1257:
        /* <DEDUP_REMOVED lines=108> */
.L_x_1318:
[----:B------:R-:W-:Y:S05]  /*37770*/  BSYNC B0 ;  /* 0x0000000000007941 */ /* 0x000fea0003800000 */
.L_x_1317:
        /* <DEDUP_REMOVED lines=8> */
.L_x_1320:
[----:B------:R-:W-:Y:S05]  /*37800*/  BSYNC B2 ;  /* 0x0000000000027941 */ /* 0x000fea0003800000 */
.L_x_1319:
        /* <DEDUP_REMOVED lines=82> */
.L_x_1322:
[----:B------:R-:W-:Y:S02]  /*37d30*/  FSEL R20, RZ, 3.37028055040000000000e+12, P2 ;  /* 0x54442d18ff147808 */ /* 0x000fe40001000000 */
[----:B------:R-:W-:-:S07]  /*37d40*/  FSEL R21, RZ, 2.1426990032196044922, P2 ;  /* 0x400921fbff157808 */ /* 0x000fce0001000000 */
.L_x_1323:
[----:B------:R-:W-:Y:S05]  /*37d50*/  BSYNC B0 ;  /* 0x0000000000007941 */ /* 0x000fea0003800000 */
.L_x_1321:
[----:B------:R-:W-:Y:S01]  /*37d60*/  DADD R12, |R12|, |R14| ;  /* 0x000000000c0c7229 */ /* 0x000fe2000000060e */
[----:B------:R-:W-:-:S07]  /*37d70*/  LOP3.LUT R15, R21, 0x80000000, R15, 0xb8, !PT ;  /* 0x80000000150f7812 */ /* 0x000fce00078eb80f */
[----:B------:R-:W-:-:S06]  /*37d80*/  DSETP.GTU.AND P0, PT, |R12|, +INF , PT ;  /* 0x7ff000000c00742a */ /* 0x000fcc0003f0c200 */
[----:B------:R-:W-:Y:S02]  /*37d90*/  FSEL R12, R12, R20, P0 ;  /* 0x000000140c0c7208 */ /* 0x000fe40000000000 */
[----:B------:R-:W-:-:S07]  /*37da0*/  FSEL R13, R13, R15, P0 ;  /* 0x0000000f0d0d7208 */ /* 0x000fce0000000000 */
.L_x_1272:
[----:B------:R-:W-:Y:S05]  /*37db0*/  BSYNC B1 ;  /* 0x0000000000017941 */ /* 0x000fea0003800000 */
.L_x_1256:
        /* <DEDUP_REMOVED lines=75> */
.L_x_1330:
[----:B------:R-:W-:Y:S05]  /*38270*/  BSYNC B0 ;  /* 0x0000000000007941 */ /* 0x000fea0003800000 */
.L_x_1329:
        /* <DEDUP_REMOVED lines=25> */
.L_x_1332:
[----:B------:R-:W-:Y:S01]  /*38410*/  DMUL R12, RZ, R20 ;  /* 0x00000014ff0c7228 */ /* 0x000fe20000000000 */
[----:B------:R-:W-:-:S10]  /*38420*/  IMAD.MOV.U32 R27, RZ, RZ, RZ ;  /* 0x000000ffff1b7224 */ /* 0x000fd400078e00ff */
.L_x_1333:
[----:B------:R-:W-:Y:S05]  /*38430*/  BSYNC B2 ;  /* 0x0000000000027941 */ /* 0x000fea0003800000 */
.L_x_1331:
        /* <DEDUP_REMOVED lines=49> */
.L_x_1335:
[----:B------:R-:W-:Y:S01]  /*38750*/  DMUL R32, RZ, R20 ;  /* 0x00000014ff207228 */ /* 0x000fe20000000000 */
[----:B------:R-:W-:-:S10]  /*38760*/  IMAD.MOV.U32 R2, RZ, RZ, RZ ;  /* 0x000000ffff027224 */ /* 0x000fd400078e00ff */
.L_x_1336:
[----:B------:R-:W-:Y:S05]  /*38770*/  BSYNC B2 ;  /* 0x0000000000027941 */ /* 0x000fea0003800000 */
.L_x_1334:
        /* <DEDUP_REMOVED lines=25> */
.L_x_1328:
        /* <DEDUP_REMOVED lines=62> */
.L_x_1339:
[----:B------:R-:W-:Y:S05]  /*38cf0*/  BSYNC B0 ;  /* 0x0000000000007941 */ /* 0x000fea0003800000 */
.L_x_1338:
        /* <DEDUP_REMOVED lines=25> */
.L_x_1341:
[----:B------:R-:W-:Y:S01]  /*38e90*/  DMUL R12, RZ, R20 ;  /* 0x00000014ff0c7228 */ /* 0x000fe20000000000 */
[----:B------:R-:W-:-:S10]  /*38ea0*/  IMAD.MOV.U32 R27, RZ, RZ, RZ ;  /* 0x000000ffff1b7224 */ /* 0x000fd400078e00ff */
.L_x_1342:
[----:B------:R-:W-:Y:S05]  /*38eb0*/  BSYNC B2 ;  /* 0x0000000000027941 */ /* 0x000fea0003800000 */
.L_x_1340:
        /* <DEDUP_REMOVED lines=49> */
.L_x_1344:
[----:B------:R-:W-:Y:S01]  /*391d0*/  DMUL R32, RZ, R20 ;  /* 0x00000014ff207228 */ /* 0x000fe20000000000 */
[----:B------:R-:W-:-:S10]  /*391e0*/  IMAD.MOV.U32 R2, RZ, RZ, RZ ;  /* 0x000000ffff027224 */ /* 0x000fd400078e00ff */
.L_x_1345:
[----:B------:R-:W-:Y:S05]  /*391f0*/  BSYNC B2 ;  /* 0x0000000000027941 */ /* 0x000fea0003800000 */
.L_x_1343:
        /* <DEDUP_REMOVED lines=39> */
.L_x_1327:
        /* <DEDUP_REMOVED lines=11> */
.L_x_1346:
[----:B------:R-:W-:-:S10]  /*39520*/  DADD R12, R20, -R20 ;  /* 0x00000000140c7229 */ /* 0x000fd40000000814 */
[----:B------:R-:W-:Y:S02]  /*39530*/  IMAD.MOV.U32 R14, RZ, RZ, R12 ;  /* 0x000000ffff0e7224 */ /* 0x000fe400078e000c */
[----:B------:R-:W-:Y:S01]  /*39540*/  IMAD.MOV.U32 R15, RZ, RZ, R13 ;  /* 0x000000ffff0f7224 */ /* 0x000fe200078e000d */
[----:B------:R-:W-:Y:S06]  /*39550*/  BRA `(.L_x_1337) ;  /* 0x00000008009c7947 */ /* 0x000fec0003800000 */
.L_x_1326:
        /* <DEDUP_REMOVED lines=26> */
.L_x_1348:
[----:B------:R-:W-:Y:S01]  /*39700*/  DMUL R22, RZ, R20 ;  /* 0x00000014ff167228 */ /* 0x000fe20000000000 */
[----:B------:R-:W-:-:S10]  /*39710*/  IMAD.MOV.U32 R27, RZ, RZ, RZ ;  /* 0x000000ffff1b7224 */ /* 0x000fd400078e00ff */
.L_x_1349:
[----:B------:R-:W-:Y:S05]  /*39720*/  BSYNC B2 ;  /* 0x0000000000027941 */ /* 0x000fea0003800000 */
.L_x_1347:
        /* <DEDUP_REMOVED lines=49> */
.L_x_1351:
[----:B------:R-:W-:Y:S01]  /*39a40*/  DMUL R14, RZ, R20 ;  /* 0x00000014ff0e7228 */ /* 0x000fe20000000000 */
[----:B------:R-:W-:-:S10]  /*39a50*/  IMAD.MOV.U32 R2, RZ, RZ, RZ ;  /* 0x000000ffff027224 */ /* 0x000fd400078e00ff */
.L_x_1352:
[----:B------:R-:W-:Y:S05]  /*39a60*/  BSYNC B2 ;  /* 0x0000000000027941 */ /* 0x000fea0003800000 */
.L_x_1350:
        /* <DEDUP_REMOVED lines=24> */
.L_x_1325:
        /* <DEDUP_REMOVED lines=59> */
.L_x_1354:
[----:B------:R-:W-:Y:S05]  /*39fa0*/  BSYNC B0 ;  /* 0x0000000000007941 */ /* 0x000fea0003800000 */
.L_x_1353:
[----:B------:R-:W-:Y:S02]  /*39fb0*/  IMAD.MOV.U32 R14, RZ, RZ, R20 ;  /* 0x000000ffff0e7224 */ /* 0x000fe400078e0014 */
[----:B------:R-:W-:-:S07]  /*39fc0*/  IMAD.MOV.U32 R15, RZ, RZ, R21 ;  /* 0x000000ffff0f7224 */ /* 0x000fce00078e0015 */
.L_x_1337:
[----:B------:R-:W-:Y:S05]  /*39fd0*/  BSYNC B1 ;  /* 0x0000000000017941 */ /* 0x000fea0003800000 */
.L_x_1324:
        /* <DEDUP_REMOVED lines=116> */
.L_x_1362:
        /* <DEDUP_REMOVED lines=21> */
.L_x_1365:
[----:B------:R-:W-:Y:S05]  /*3a870*/  BSYNC B3 ;  /* 0x0000000000037941 */ /* 0x000fea0003800000 */
.L_x_1364:
        /* <DEDUP_REMOVED lines=29> */
.L_x_1363:
[----:B------:R-:W-:Y:S05]  /*3aa50*/  BSYNC B2 ;  /* 0x0000000000027941 */ /* 0x000fea0003800000 */
.L_x_1361:
        /* <DEDUP_REMOVED lines=21> */
.L_x_1367:
[----:B------:R-:W-:Y:S05]  /*3abb0*/  BSYNC B2 ;  /* 0x0000000000027941 */ /* 0x000fea0003800000 */
.L_x_1366:
        /* <DEDUP_REMOVED lines=82> */
.L_x_1369:
[----:B------:R-:W-:-:S04]  /*3b0e0*/  ISETP.GE.AND P0, PT, R17, RZ, PT ;  /* 0x000000ff1100720c */ /* 0x000fc80003f06270 */
[----:B------:R-:W-:Y:S02]  /*3b0f0*/  FSEL R20, RZ, 3.37028055040000000000e+12, P0 ;  /* 0x54442d18ff147808 */ /* 0x000fe40000000000 */
[----:B------:R-:W-:-:S07]  /*3b100*/  FSEL R21, RZ, 2.1426990032196044922, P0 ;  /* 0x400921fbff157808 */ /* 0x000fce0000000000 */
.L_x_1370:
[----:B------:R-:W-:Y:S05]  /*3b110*/  BSYNC B0 ;  /* 0x0000000000007941 */ /* 0x000fea0003800000 */
.L_x_1368:
[----:B------:R-:W-:Y:S01]  /*3b120*/  DADD R16, |R16|, |R18| ;  /* 0x0000000010107229 */ /* 0x000fe20000000612 */
[----:B------:R-:W-:Y:S01]  /*3b130*/  LOP3.LUT R19, R21, 0x80000000, R19, 0xb8, !PT ;  /* 0x8000000015137812 */ /* 0x000fe200078eb813 */
[----:B------:R-:W-:-:S06]  /*3b140*/  DMUL R22, R22, 0.5 ;  /* 0x3fe0000016167828 */ /* 0x000fcc0000000000 */
[----:B------:R-:W-:-:S06]  /*3b150*/  DSETP.GTU.AND P0, PT, |R16|, +INF , PT ;  /* 0x7ff000001000742a */ /* 0x000fcc0003f0c200 */
[----:B------:R-:W-:Y:S02]  /*3b160*/  FSEL R16, R16, R20, P0 ;  /* 0x0000001410107208 */ /* 0x000fe40000000000 */
[----:B------:R-:W-:Y:S01]  /*3b170*/  FSEL R17, R17, R19, P0 ;  /* 0x0000001311117208 */ /* 0x000fe20000000000 */
[----:B------:R-:W-:Y:S06]  /*3b180*/  BRA `(.L_x_1371) ;  /* 0x0000006400507947 */ /* 0x000fec0003800000 */
.L_x_1360:
        /* <DEDUP_REMOVED lines=101> */
.L_x_1374:
[----:B------:R-:W-:Y:S05]  /*3b7e0*/  BSYNC B0 ;  /* 0x0000000000007941 */ /* 0x000fea0003800000 */
.L_x_1373:
        /* <DEDUP_REMOVED lines=8> */
.L_x_1376:
[----:B------:R-:W-:Y:S05]  /*3b870*/  BSYNC B2 ;  /* 0x0000000000027941 */ /* 0x000fea0003800000 */
.L_x_1375:
        /* <DEDUP_REMOVED lines=82> */
.L_x_1378:
[----:B------:R-:W-:-:S04]  /*3bda0*/  ISETP.GE.AND P0, PT, R17, RZ, PT ;  /* 0x000000ff1100720c */ /* 0x000fc80003f06270 */
[----:B------:R-:W-:Y:S02]  /*3bdb0*/  FSEL R20, RZ, 3.37028055040000000000e+12, P0 ;  /* 0x54442d18ff147808 */ /* 0x000fe40000000000 */
[----:B------:R-:W-:-:S07]  /*3bdc0*/  FSEL R21, RZ, 2.1426990032196044922, P0 ;  /* 0x400921fbff157808 */ /* 0x000fce0000000000 */
.L_x_1379:
[----:B------:R-:W-:Y:S05]  /*3bdd0*/  BSYNC B0 ;  /* 0x0000000000007941 */ /* 0x000fea0003800000 */
.L_x_1377:
[----:B------:R-:W-:Y:S01]  /*3bde0*/  DADD R16, |R16|, |R18| ;  /* 0x0000000010107229 */ /* 0x000fe20000000612 */
[----:B------:R-:W-:Y:S01]  /*3bdf0*/  LOP3.LUT R19, R21, 0x80000000, R19, 0xb8, !PT ;  /* 0x8000000015137812 */ /* 0x000fe200078eb813 */
[----:B------:R-:W-:-:S06]  /*3be00*/  DMUL R22, R22, 0.5 ;  /* 0x3fe0000016167828 */ /* 0x000fcc0000000000 */
[----:B------:R-:W-:-:S06]  /*3be10*/  DSETP.GTU.AND P0, PT, |R16|, +INF , PT ;  /* 0x7ff000001000742a */ /* 0x000fcc0003f0c200 */
[----:B------:R-:W-:Y:S02]  /*3be20*/  FSEL R16, R16, R20, P0 ;  /* 0x0000001410107208 */ /* 0x000fe40000000000 */
[----:B------:R-:W-:Y:S01]  /*3be30*/  FSEL R17, R17, R19, P0 ;  /* 0x0000001311117208 */ /* 0x000fe20000000000 */
[----:B------:R-:W-:Y:S06]  /*3be40*/  BRA `(.L_x_1371) ;  /* 0x0000005800207947 */ /* 0x000fec0003800000 */
.L_x_1372:
        /* <DEDUP_REMOVED lines=29> */
.L_x_1381:
        /* <DEDUP_REMOVED lines=78> */
.L_x_1380:
        /* <DEDUP_REMOVED lines=97> */
.L_x_1383:
        /* <DEDUP_REMOVED lines=21> */
.L_x_1386:
[----:B------:R-:W-:Y:S05]  /*3cc60*/  BSYNC B3 ;  /* 0x0000000000037941 */ /* 0x000fea0003800000 */
.L_x_1385:
        /* <DEDUP_REMOVED lines=29> */
.L_x_1384:
[----:B------:R-:W-:Y:S05]  /*3ce40*/  BSYNC B2 ;  /* 0x0000000000027941 */ /* 0x000fea0003800000 */
.L_x_1382:
        /* <DEDUP_REMOVED lines=21> */
.L_x_1388:
[----:B------:R-:W-:Y:S05]  /*3cfa0*/  BSYNC B2 ;  /* 0x0000000000027941 */ /* 0x000fea0003800000 */
.L_x_1387:
        /* <DEDUP_REMOVED lines=82> */
.L_x_1390:
[----:B------:R-:W-:-:S04]  /*3d4d0*/  ISETP.GE.AND P0, PT, R17, RZ, PT ;  /* 0x000000ff1100720c */ /* 0x000fc80003f06270 */
[----:B------:R-:W-:Y:S02]  /*3d4e0*/  FSEL R20, RZ, 3.37028055040000000000e+12, P0 ;  /* 0x54442d18ff147808 */ /* 0x000fe40000000000 */
[----:B------:R-:W-:-:S07]  /*3d4f0*/  FSEL R21, RZ, 2.1426990032196044922, P0 ;  /* 0x400921fbff157808 */ /* 0x000fce0000000000 */
.L_x_1391:
[----:B------:R-:W-:Y:S05]  /*3d500*/  BSYNC B0 ;  /* 0x0000000000007941 */ /* 0x000fea0003800000 */
.L_x_1389:
[----:B------:R-:W-:Y:S01]  /*3d510*/  DADD R16, |R16|, |R18| ;  /* 0x0000000010107229 */ /* 0x000fe20000000612 */
[----:B------:R-:W-:Y:S01]  /*3d520*/  LOP3.LUT R19, R21, 0x80000000, R19, 0xb8, !PT ;  /* 0x8000000015137812 */ /* 0x000fe200078eb813 */
[----:B------:R-:W-:-:S06]  /*3d530*/  DMUL R22, R22, 0.5 ;  /* 0x3fe0000016167828 */ /* 0x000fcc0000000000 */
[----:B------:R-:W-:-:S06]  /*3d540*/  DSETP.GTU.AND P0, PT, |R16|, +INF , PT ;  /* 0x7ff000001000742a */ /* 0x000fcc0003f0c200 */
[----:B------:R-:W-:Y:S02]  /*3d550*/  FSEL R16, R16, R20, P0 ;  /* 0x0000001410107208 */ /* 0x000fe40000000000 */
[----:B------:R-:W-:Y:S01]  /*3d560*/  FSEL R17, R17, R19, P0 ;  /* 0x0000001311117208 */ /* 0x000fe20000000000 */
[----:B------:R-:W-:Y:S06]  /*3d570*/  BRA `(.L_x_1371) ;  /* 0x0000004000547947 */ /* 0x000fec0003800000 */
.L_x_1359:
        /* <DEDUP_REMOVED lines=135> */
.L_x_1393:
[----:B------:R-:W-:Y:S05]  /*3ddf0*/  BSYNC B0 ;  /* 0x0000000000007941 */ /* 0x000fea0003800000 */
.L_x_1392:
        /* <DEDUP_REMOVED lines=8> */
.L_x_1395:
[----:B------:R-:W-:Y:S05]  /*3de80*/  BSYNC B2 ;  /* 0x0000000000027941 */ /* 0x000fea0003800000 */
.L_x_1394:
        /* <DEDUP_REMOVED lines=82> */
.L_x_1397:
[----:B------:R-:W-:-:S04]  /*3e3b0*/  ISETP.GE.AND P0, PT, R17, RZ, PT ;  /* 0x000000ff1100720c */ /* 0x000fc80003f06270 */
[----:B------:R-:W-:Y:S02]  /*3e3c0*/  FSEL R20, RZ, 3.37028055040000000000e+12, P0 ;  /* 0x54442d18ff147808 */ /* 0x000fe40000000000 */
[----:B------:R-:W-:-:S07]  /*3e3d0*/  FSEL R21, RZ, 2.1426990032196044922, P0 ;  /* 0x400921fbff157808 */ /* 0x000fce0000000000 */
.L_x_1398:
[----:B------:R-:W-:Y:S05]  /*3e3e0*/  BSYNC B0 ;  /* 0x0000000000007941 */ /* 0x000fea0003800000 */
.L_x_1396:
[----:B------:R-:W-:Y:S01]  /*3e3f0*/  DADD R16, |R16|, |R18| ;  /* 0x0000000010107229 */ /* 0x000fe20000000612 */
[----:B------:R-:W-:-:S07]  /*3e400*/  LOP3.LUT R19, R21, 0x80000000, R19, 0xb8, !PT ;  /* 0x8000000015137812 */ /* 0x000fce00078eb813 */
[----:B------:R-:W-:-:S06]  /*3e410*/  DSETP.GTU.AND P0, PT, |R16|, +INF , PT ;  /* 0x7ff000001000742a */ /* 0x000fcc0003f0c200 */
[----:B------:R-:W-:Y:S02]  /*3e420*/  FSEL R16, R16, R20, P0 ;  /* 0x0000001410107208 */ /* 0x000fe40000000000 */
[----:B------:R-:W-:Y:S01]  /*3e430*/  FSEL R17, R17, R19, P0 ;  /* 0x0000001311117208 */ /* 0x000fe20000000000 */
[----:B------:R-:W-:Y:S06]  /*3e440*/  BRA `(.L_x_1371) ;  /* 0x0000003000a07947 */ /* 0x000fec0003800000 */
.L_x_1358:
        /* <DEDUP_REMOVED lines=90> */
.L_x_1401:
        /* <DEDUP_REMOVED lines=21> */
.L_x_1404:
[----:B------:R-:W-:Y:S05]  /*3eb40*/  BSYNC B3 ;  /* 0x0000000000037941 */ /* 0x000fea0003800000 */
.L_x_1403:
        /* <DEDUP_REMOVED lines=29> */
.L_x_1402:
[----:B------:R-:W-:Y:S05]  /*3ed20*/  BSYNC B2 ;  /* 0x0000000000027941 */ /* 0x000fea0003800000 */
.L_x_1400:
        /* <DEDUP_REMOVED lines=83> */
.L_x_1399:
        /* <DEDUP_REMOVED lines=85> */
.L_x_1357:
        /* <DEDUP_REMOVED lines=23> */
.L_x_1406:
[----:B------:R-:W-:Y:S05]  /*3f920*/  BSYNC B2 ;  /* 0x0000000000027941 */ /* 0x000fea0003800000 */
.L_x_1405:
        /* <DEDUP_REMOVED lines=26> */
.L_x_1408:
[----:B------:R-:W-:Y:S05]  /*3fad0*/  BSYNC B2 ;  /* 0x0000000000027941 */ /* 0x000fea0003800000 */
.L_x_1407:
        /* <DEDUP_REMOVED lines=136> */
.L_x_1410:
[----:B------:R-:W-:Y:S05]  /*40360*/  BSYNC B0 ;  /* 0x0000000000007941 */ /* 0x000fea0003800000 */
.L_x_1409:
        /* <DEDUP_REMOVED lines=8> */
.L_x_1412:
[----:B------:R-:W-:Y:S05]  /*403f0*/  BSYNC B2 ;  /* 0x0000000000027941 */ /* 0x000fea0003800000 */
.L_x_1411:
        /* <DEDUP_REMOVED lines=82> */
.L_x_1414:
[----:B------:R-:W-:-:S04]  /*40920*/  ISETP.GE.AND P0, PT, R17, RZ, PT ;  /* 0x000000ff1100720c */ /* 0x000fc80003f06270 */
[----:B------:R-:W-:Y:S02]  /*40930*/  FSEL R20, RZ, 3.37028055040000000000e+12, P0 ;  /* 0x54442d18ff147808 */ /* 0x000fe40000000000 */
[----:B------:R-:W-:-:S07]  /*40940*/  FSEL R21, RZ, 2.1426990032196044922, P0 ;  /* 0x400921fbff157808 */ /* 0x000fce0000000000 */
.L_x_1415:
[----:B------:R-:W-:Y:S05]  /*40950*/  BSYNC B0 ;  /* 0x0000000000007941 */ /* 0x000fea0003800000 */
.L_x_1413:
[----:B------:R-:W-:Y:S01]  /*40960*/  DADD R16, |R16|, |R18| ;  /* 0x0000000010107229 */ /* 0x000fe20000000612 */
[----:B------:R-:W-:Y:S01]  /*40970*/  LOP3.LUT R19, R21, 0x80000000, R19, 0xb8, !PT ;  /* 0x8000000015137812 */ /* 0x000fe200078eb813 */
[----:B------:R-:W-:-:S06]  /*40980*/  DADD R22, R22, 1 ;  /* 0x3ff0000016167429 */ /* 0x000fcc0000000000 */
[----:B------:R-:W-:-:S06]  /*40990*/  DSETP.GTU.AND P0, PT, |R16|, +INF , PT ;  /* 0x7ff000001000742a */ /* 0x000fcc0003f0c200 */
[----:B------:R-:W-:Y:S02]  /*409a0*/  FSEL R16, R16, R20, P0 ;  /* 0x0000001410107208 */ /* 0x000fe40000000000 */
[----:B------:R-:W-:Y:S01]  /*409b0*/  FSEL R17, R17, R19, P0 ;  /* 0x0000001311117208 */ /* 0x000fe20000000000 */
[----:B------:R-:W-:Y:S06]  /*409c0*/  BRA `(.L_x_1371) ;  /* 0x0000000c00407947 */ /* 0x000fec0003800000 */
.L_x_1356:
        /* <DEDUP_REMOVED lines=108> */
.L_x_1417:
[----:B------:R-:W-:Y:S05]  /*41090*/  BSYNC B0 ;  /* 0x0000000000007941 */ /* 0x000fea0003800000 */
.L_x_1416:
        /* <DEDUP_REMOVED lines=8> */
.L_x_1419:
[----:B------:R-:W-:Y:S05]  /*41120*/  BSYNC B2 ;  /* 0x0000000000027941 */ /* 0x000fea0003800000 */
.L_x_1418:
        /* <DEDUP_REMOVED lines=82> */
.L_x_1421:
[----:B------:R-:W-:Y:S02]  /*41650*/  FSEL R20, RZ, 3.37028055040000000000e+12, P2 ;  /* 0x54442d18ff147808 */ /* 0x000fe40001000000 */
[----:B------:R-:W-:-:S07]  /*41660*/  FSEL R21, RZ, 2.1426990032196044922, P2 ;  /* 0x400921fbff157808 */ /* 0x000fce0001000000 */
.L_x_1422:
[----:B------:R-:W-:Y:S05]  /*41670*/  BSYNC B0 ;  /* 0x0000000000007941 */ /* 0x000fea0003800000 */
.L_x_1420:
[----:B------:R-:W-:Y:S01]  /*41680*/  DADD R16, |R16|, |R18| ;  /* 0x0000000010107229 */ /* 0x000fe20000000612 */
[----:B------:R-:W-:-:S07]  /*41690*/  LOP3.LUT R19, R21, 0x80000000, R19, 0xb8, !PT ;  /* 0x8000000015137812 */ /* 0x000fce00078eb813 */
[----:B------:R-:W-:-:S06]  /*416a0*/  DSETP.GTU.AND P0, PT, |R16|, +INF , PT ;  /* 0x7ff000001000742a */ /* 0x000fcc0003f0c200 */
[----:B------:R-:W-:Y:S02]  /*416b0*/  FSEL R16, R16, R20, P0 ;  /* 0x0000001410107208 */ /* 0x000fe40000000000 */
[----:B------:R-:W-:-:S07]  /*416c0*/  FSEL R17, R17, R19, P0 ;  /* 0x0000001311117208 */ /* 0x000fce0000000000 */
.L_x_1371:
[----:B------:R-:W-:Y:S05]  /*416d0*/  BSYNC B1 ;  /* 0x0000000000017941 */ /* 0x000fea0003800000 */
.L_x_1355:
        /* <DEDUP_REMOVED lines=75> */
.L_x_1429:
[----:B------:R-:W-:Y:S05]  /*41b90*/  BSYNC B0 ;  /* 0x0000000000007941 */ /* 0x000fea0003800000 */
.L_x_1428:
        /* <DEDUP_REMOVED lines=25> */
.L_x_1431:
[----:B------:R-:W-:Y:S01]  /*41d30*/  DMUL R16, RZ, R20 ;  /* 0x00000014ff107228 */ /* 0x000fe20000000000 */
[----:B------:R-:W-:-:S10]  /*41d40*/  IMAD.MOV.U32 R27, RZ, RZ, RZ ;  /* 0x000000ffff1b7224 */ /* 0x000fd400078e00ff */
.L_x_1432:
[----:B------:R-:W-:Y:S05]  /*41d50*/  BSYNC B2 ;  /* 0x0000000000027941 */ /* 0x000fea0003800000 */
.L_x_1430:
        /* <DEDUP_REMOVED lines=49> */
.L_x_1434:
[----:B------:R-:W-:Y:S01]  /*42070*/  DMUL R32, RZ, R20 ;  /* 0x00000014ff207228 */ /* 0x000fe20000000000 */
[----:B------:R-:W-:-:S10]  /*42080*/  IMAD.MOV.U32 R2, RZ, RZ, RZ ;  /* 0x000000ffff027224 */ /* 0x000fd400078e00ff */
.L_x_1435:
[----:B------:R-:W-:Y:S05]  /*42090*/  BSYNC B2 ;  /* 0x0000000000027941 */ /* 0x000fea0003800000 */
.L_x_1433:
        /* <DEDUP_REMOVED lines=25> */
.L_x_1427:
        /* <DEDUP_REMOVED lines=62> */
.L_x_1438:
[----:B------:R-:W-:Y:S05]  /*42610*/  BSYNC B0 ;  /* 0x0000000000007941 */ /* 0x000fea0003800000 */
.L_x_1437:
        /* <DEDUP_REMOVED lines=25> */
.L_x_1440:
[----:B------:R-:W-:Y:S01]  /*427b0*/  DMUL R16, RZ, R20 ;  /* 0x00000014ff107228 */ /* 0x000fe20000000000 */
[----:B------:R-:W-:-:S10]  /*427c0*/  IMAD.MOV.U32 R27, RZ, RZ, RZ ;  /* 0x000000ffff1b7224 */ /* 0x000fd400078e00ff */
.L_x_1441:
[----:B------:R-:W-:Y:S05]  /*427d0*/  BSYNC B2 ;  /* 0x0000000000027941 */ /* 0x000fea0003800000 */
.L_x_1439:
        /* <DEDUP_REMOVED lines=49> */
.L_x_1443:
[----:B------:R-:W-:Y:S01]  /*42af0*/  DMUL R32, RZ, R20 ;  /* 0x00000014ff207228 */ /* 0x000fe20000000000 */
[----:B------:R-:W-:-:S10]  /*42b00*/  IMAD.MOV.U32 R2, RZ, RZ, RZ ;  /* 0x000000ffff027224 */ /* 0x000fd400078e00ff */
.L_x_1444:
[----:B------:R-:W-:Y:S05]  /*42b10*/  BSYNC B2 ;  /* 0x0000000000027941 */ /* 0x000fea0003800000 */
.L_x_1442:
        /* <DEDUP_REMOVED lines=39> */
.L_x_1426:
        /* <DEDUP_REMOVED lines=11> */
.L_x_1445:
[----:B------:R-:W-:-:S10]  /*42e40*/  DADD R16, R20, -R20 ;  /* 0x0000000014107229 */ /* 0x000fd40000000814 */
[----:B------:R-:W-:Y:S02]  /*42e50*/  IMAD.MOV.U32 R18, RZ, RZ, R16 ;  /* 0x000000ffff127224 */ /* 0x000fe400078e0010 */
[----:B------:R-:W-:Y:S01]  /*42e60*/  IMAD.MOV.U32 R19, RZ, RZ, R17 ;  /* 0x000000ffff137224 */ /* 0x000fe200078e0011 */
[----:B------:R-:W-:Y:S06]  /*42e70*/  BRA `(.L_x_1436) ;  /* 0x00000008009c7947 */ /* 0x000fec0003800000 */
.L_x_1425:
        /* <DEDUP_REMOVED lines=26> */
.L_x_1447:
[----:B------:R-:W-:Y:S01]  /*43020*/  DMUL R22, RZ, R20 ;  /* 0x00000014ff167228 */ /* 0x000fe20000000000 */
[----:B------:R-:W-:-:S10]  /*43030*/  IMAD.MOV.U32 R27, RZ, RZ, RZ ;  /* 0x000000ffff1b7224 */ /* 0x000fd400078e00ff */
.L_x_1448:
[----:B------:R-:W-:Y:S05]  /*43040*/  BSYNC B2 ;  /* 0x0000000000027941 */ /* 0x000fea0003800000 */
.L_x_1446:
        /* <DEDUP_REMOVED lines=49> */
.L_x_1450:
[----:B------:R-:W-:Y:S01]  /*43360*/  DMUL R18, RZ, R20 ;  /* 0x00000014ff127228 */ /* 0x000fe20000000000 */
[----:B------:R-:W-:-:S10]  /*43370*/  IMAD.MOV.U32 R2, RZ, RZ, RZ ;  /* 0x000000ffff027224 */ /* 0x000fd400078e00ff */
.L_x_1451:
[----:B------:R-:W-:Y:S05]  /*43380*/  BSYNC B2 ;  /* 0x0000000000027941 */ /* 0x000fea0003800000 */
.L_x_1449:
        /* <DEDUP_REMOVED lines=24> */
.L_x_1424:
        /* <DEDUP_REMOVED lines=59> */
.L_x_1453:
[----:B------:R-:W-:Y:S05]  /*438c0*/  BSYNC B0 ;  /* 0x0000000000007941 */ /* 0x000fea0003800000 */
.L_x_1452:
[----:B------:R-:W-:Y:S02]  /*438d0*/  IMAD.MOV.U32 R18, RZ, RZ, R20 ;  /* 0x000000ffff127224 */ /* 0x000fe400078e0014 */
[----:B------:R-:W-:-:S07]  /*438e0*/  IMAD.MOV.U32 R19, RZ, RZ, R21 ;  /* 0x000000ffff137224 */ /* 0x000fce00078e0015 */
.L_x_1436:
[----:B------:R-:W-:Y:S05]  /*438f0*/  BSYNC B1 ;  /* 0x0000000000017941 */ /* 0x000fea0003800000 */
.L_x_1423:
        /* <DEDUP_REMOVED lines=116> */
.L_x_1461:
        /* <DEDUP_REMOVED lines=21> */
.L_x_1464:
[----:B------:R-:W-:Y:S05]  /*44190*/  BSYNC B3 ;  /* 0x0000000000037941 */ /* 0x000fea0003800000 */
.L_x_1463:
        /* <DEDUP_REMOVED lines=29> */
.L_x_1462:
[----:B------:R-:W-:Y:S05]  /*44370*/  BSYNC B2 ;  /* 0x0000000000027941 */ /* 0x000fea0003800000 */
.L_x_1460:
        /* <DEDUP_REMOVED lines=21> */
.L_x_1466:
[----:B------:R-:W-:Y:S05]  /*444d0*/  BSYNC B2 ;  /* 0x0000000000027941 */ /* 0x000fea0003800000 */
.L_x_1465:
        /* <DEDUP_REMOVED lines=82> */
.L_x_1468:
[----:B------:R-:W-:-:S04]  /*44a00*/  ISETP.GE.AND P0, PT, R5, RZ, PT ;  /* 0x000000ff0500720c */ /* 0x000fc80003f06270 */
[----:B------:R-:W-:Y:S02]  /*44a10*/  FSEL R20, RZ, 3.37028055040000000000e+12, P0 ;  /* 0x54442d18ff147808 */ /* 0x000fe40000000000 */
[----:B------:R-:W-:-:S07]  /*44a20*/  FSEL R21, RZ, 2.1426990032196044922, P0 ;  /* 0x400921fbff157808 */ /* 0x000fce0000000000 */
.L_x_1469:
[----:B------:R-:W-:Y:S05]  /*44a30*/  BSYNC B0 ;  /* 0x0000000000007941 */ /* 0x000fea0003800000 */
.L_x_1467:
[----:B------:R-:W-:Y:S01]  /*44a40*/  DADD R4, |R4|, |R6| ;  /* 0x0000000004047229 */ /* 0x000fe20000000606 */
[----:B------:R-:W-:Y:S01]  /*44a50*/  LOP3.LUT R7, R21, 0x80000000, R7, 0xb8, !PT ;  /* 0x8000000015077812 */ /* 0x000fe200078eb807 */
[----:B------:R-:W-:-:S06]  /*44a60*/  DMUL R22, R22, 0.5 ;  /* 0x3fe0000016167828 */ /* 0x000fcc0000000000 */
[----:B------:R-:W-:-:S06]  /*44a70*/  DSETP.GTU.AND P0, PT, |R4|, +INF , PT ;  /* 0x7ff000000400742a */ /* 0x000fcc0003f0c200 */
[----:B------:R-:W-:Y:S02]  /*44a80*/  FSEL R4, R4, R20, P0 ;  /* 0x0000001404047208 */ /* 0x000fe40000000000 */
[----:B------:R-:W-:Y:S01]  /*44a90*/  FSEL R5, R5, R7, P0 ;  /* 0x0000000705057208 */ /* 0x000fe20000000000 */
[----:B------:R-:W-:Y:S06]  /*44aa0*/  BRA `(.L_x_1470) ;  /* 0x0000006400507947 */ /* 0x000fec0003800000 */
.L_x_1459:
        /* <DEDUP_REMOVED lines=101> */
.L_x_1473:
[----:B------:R-:W-:Y:S05]  /*45100*/  BSYNC B0 ;  /* 0x0000000000007941 */ /* 0x000fea0003800000 */
.L_x_1472:
        /* <DEDUP_REMOVED lines=8> */
.L_x_1475:
[----:B------:R-:W-:Y:S05]  /*45190*/  BSYNC B2 ;  /* 0x0000000000027941 */ /* 0x000fea0003800000 */
.L_x_1474:
        /* <DEDUP_REMOVED lines=82> */
.L_x_1477:
[----:B------:R-:W-:-:S04]  /*456c0*/  ISETP.GE.AND P0, PT, R5, RZ, PT ;  /* 0x000000ff0500720c */ /* 0x000fc80003f06270 */
[----:B------:R-:W-:Y:S02]  /*456d0*/  FSEL R20, RZ, 3.37028055040000000000e+12, P0 ;  /* 0x54442d18ff147808 */ /* 0x000fe40000000000 */
[----:B------:R-:W-:-:S07]  /*456e0*/  FSEL R21, RZ, 2.1426990032196044922, P0 ;  /* 0x400921fbff157808 */ /* 0x000fce0000000000 */
.L_x_1478:
[----:B------:R-:W-:Y:S05]  /*456f0*/  BSYNC B0 ;  /* 0x0000000000007941 */ /* 0x000fea0003800000 */
.L_x_1476:
[----:B------:R-:W-:Y:S01]  /*45700*/  DADD R4, |R4|, |R6| ;  /* 0x0000000004047229 */ /* 0x000fe20000000606 */
[----:B------:R-:W-:Y:S01]  /*45710*/  LOP3.LUT R7, R21, 0x80000000, R7, 0xb8, !PT ;  /* 0x8000000015077812 */ /* 0x000fe200078eb807 */
[----:B------:R-:W-:-:S06]  /*45720*/  DMUL R22, R22, 0.5 ;  /* 0x3fe0000016167828 */ /* 0x000fcc0000000000 */
[----:B------:R-:W-:-:S06]  /*45730*/  DSETP.GTU.AND P0, PT, |R4|, +INF , PT ;  /* 0x7ff000000400742a */ /* 0x000fcc0003f0c200 */
[----:B------:R-:W-:Y:S02]  /*45740*/  FSEL R4, R4, R20, P0 ;  /* 0x0000001404047208 */ /* 0x000fe40000000000 */
[----:B------:R-:W-:Y:S01]  /*45750*/  FSEL R5, R5, R7, P0 ;  /* 0x0000000705057208 */ /* 0x000fe20000000000 */
[----:B------:R-:W-:Y:S06]  /*45760*/  BRA `(.L_x_1470) ;  /* 0x0000005800207947 */ /* 0x000fec0003800000 */
.L_x_1471:
        /* <DEDUP_REMOVED lines=29> */
.L_x_1480:
        /* <DEDUP_REMOVED lines=78> */
.L_x_1479:
        /* <DEDUP_REMOVED lines=97> */
.L_x_1482:
        /* <DEDUP_REMOVED lines=21> */
.L_x_1485:
[----:B------:R-:W-:Y:S05]  /*46580*/  BSYNC B3 ;  /* 0x0000000000037941 */ /* 0x000fea0003800000 */
.L_x_1484:
        /* <DEDUP_REMOVED lines=29> */
.L_x_1483:
[----:B------:R-:W-:Y:S05]  /*46760*/  BSYNC B2 ;  /* 0x0000000000027941 */ /* 0x000fea0003800000 */
.L_x_1481:
        /* <DEDUP_REMOVED lines=21> */
.L_x_1487:
[----:B------:R-:W-:Y:S05]  /*468c0*/  BSYNC B2 ;  /* 0x0000000000027941 */ /* 0x000fea0003800000 */
.L_x_1486:
        /* <DEDUP_REMOVED lines=82> */
.L_x_1489:
[----:B------:R-:W-:-:S04]  /*46df0*/  ISETP.GE.AND P0, PT, R5, RZ, PT ;  /* 0x000000ff0500720c */ /* 0x000fc80003f06270 */
[----:B------:R-:W-:Y:S02]  /*46e00*/  FSEL R20, RZ, 3.37028055040000000000e+12, P0 ;  /* 0x54442d18ff147808 */ /* 0x000fe40000000000 */
[----:B------:R-:W-:-:S07]  /*46e10*/  FSEL R21, RZ, 2.1426990032196044922, P0 ;  /* 0x400921fbff157808 */ /* 0x000fce0000000000 */
.L_x_1490:
[----:B------:R-:W-:Y:S05]  /*46e20*/  BSYNC B0 ;  /* 0x0000000000007941 */ /* 0x000fea0003800000 */
.L_x_1488:
[----:B------:R-:W-:Y:S01]  /*46e30*/  DADD R4, |R4|, |R6| ;  /* 0x0000000004047229 */ /* 0x000fe20000000606 */
[----:B------:R-:W-:Y:S01]  /*46e40*/  LOP3.LUT R7, R21, 0x80000000, R7, 0xb8, !PT ;  /* 0x8000000015077812 */ /* 0x000fe200078eb807 */
[----:B------:R-:W-:-:S06]  /*46e50*/  DMUL R22, R22, 0.5 ;  /* 0x3fe0000016167828 */ /* 0x000fcc0000000000 */
[----:B------:R-:W-:-:S06]  /*46e60*/  DSETP.GTU.AND P0, PT, |R4|, +INF , PT ;  /* 0x7ff000000400742a */ /* 0x000fcc0003f0c200 */
[----:B------:R-:W-:Y:S02]  /*46e70*/  FSEL R4, R4, R20, P0 ;  /* 0x0000001404047208 */ /* 0x000fe40000000000 */
[----:B------:R-:W-:Y:S01]  /*46e80*/  FSEL R5, R5, R7, P0 ;  /* 0x0000000705057208 */ /* 0x000fe20000000000 */
[----:B------:R-:W-:Y:S06]  /*46e90*/  BRA `(.L_x_1470) ;  /* 0x0000004000547947 */ /* 0x000fec0003800000 */
.L_x_1458:
        /* <DEDUP_REMOVED lines=135> */
.L_x_1492:
[----:B------:R-:W-:Y:S05]  /*47710*/  BSYNC B0 ;  /* 0x0000000000007941 */ /* 0x000fea0003800000 */
.L_x_1491:
        /* <DEDUP_REMOVED lines=8> */
.L_x_1494:
[----:B------:R-:W-:Y:S05]  /*477a0*/  BSYNC B2 ;  /* 0x0000000000027941 */ /* 0x000fea0003800000 */
.L_x_1493:
        /* <DEDUP_REMOVED lines=82> */
.L_x_1496:
[----:B------:R-:W-:-:S04]  /*47cd0*/  ISETP.GE.AND P0, PT, R5, RZ, PT ;  /* 0x000000ff0500720c */ /* 0x000fc80003f06270 */
[----:B------:R-:W-:Y:S02]  /*47ce0*/  FSEL R20, RZ, 3.37028055040000000000e+12, P0 ;  /* 0x54442d18ff147808 */ /* 0x000fe40000000000 */
[----:B------:R-:W-:-:S07]  /*47cf0*/  FSEL R21, RZ, 2.1426990032196044922, P0 ;  /* 0x400921fbff157808 */ /* 0x000fce0000000000 */
.L_x_1497:
[----:B------:R-:W-:Y:S05]  /*47d00*/  BSYNC B0 ;  /* 0x0000000000007941 */ /* 0x000fea0003800000 */
.L_x_1495:
[----:B------:R-:W-:Y:S01]  /*47d10*/  DADD R4, |R4|, |R6| ;  /* 0x0000000004047229 */ /* 0x000fe20000000606 */
[----:B------:R-:W-:-:S07]  /*47d20*/  LOP3.LUT R7, R21, 0x80000000, R7, 0xb8, !PT ;  /* 0x8000000015077812 */ /* 0x000fce00078eb807 */
[----:B------:R-:W-:-:S06]  /*47d30*/  DSETP.GTU.AND P0, PT, |R4|, +INF , PT ;  /* 0x7ff000000400742a */ /* 0x000fcc0003f0c200 */
[----:B------:R-:W-:Y:S02]  /*47d40*/  FSEL R4, R4, R20, P0 ;  /* 0x0000001404047208 */ /* 0x000fe40000000000 */
[----:B------:R-:W-:Y:S01]  /*47d50*/  FSEL R5, R5, R7, P0 ;  /* 0x0000000705057208 */ /* 0x000fe20000000000 */
[----:B------:R-:W-:Y:S06]  /*47d60*/  BRA `(.L_x_1470) ;  /* 0x0000003000a07947 */ /* 0x000fec0003800000 */
.L_x_1457:
        /* <DEDUP_REMOVED lines=90> */
.L_x_1500:
        /* <DEDUP_REMOVED lines=21> */
.L_x_1503:
[----:B------:R-:W-:Y:S05]  /*48460*/  BSYNC B3 ;  /* 0x0000000000037941 */ /* 0x000fea0003800000 */
.L_x_1502:
        /* <DEDUP_REMOVED lines=29> */
.L_x_1501:
[----:B------:R-:W-:Y:S05]  /*48640*/  BSYNC B2 ;  /* 0x0000000000027941 */ /* 0x000fea0003800000 */
.L_x_1499:
        /* <DEDUP_REMOVED lines=83> */
.L_x_1498:
        /* <DEDUP_REMOVED lines=85> */
.L_x_1456:
        /* <DEDUP_REMOVED lines=23> */
.L_x_1505:
[----:B------:R-:W-:Y:S05]  /*49240*/  BSYNC B2 ;  /* 0x0000000000027941 */ /* 0x000fea0003800000 */
.L_x_1504:
        /* <DEDUP_REMOVED lines=26> */
.L_x_1507:
[----:B------:R-:W-:Y:S05]  /*493f0*/  BSYNC B2 ;  /* 0x0000000000027941 */ /* 0x000fea0003800000 */
.L_x_1506:
        /* <DEDUP_REMOVED lines=136> */
.L_x_1509:
[----:B------:R-:W-:Y:S05]  /*49c80*/  BSYNC B0 ;  /* 0x0000000000007941 */ /* 0x000fea0003800000 */
.L_x_1508:
        /* <DEDUP_REMOVED lines=8> */
.L_x_1511:
[----:B------:R-:W-:Y:S05]  /*49d10*/  BSYNC B2 ;  /* 0x0000000000027941 */ /* 0x000fea0003800000 */
.L_x_1510:
        /* <DEDUP_REMOVED lines=82> */
.L_x_1513:
[----:B------:R-:W-:-:S04]  /*4a240*/  ISETP.GE.AND P0, PT, R5, RZ, PT ;  /* 0x000000ff0500720c */ /* 0x000fc80003f06270 */
[----:B------:R-:W-:Y:S02]  /*4a250*/  FSEL R20, RZ, 3.37028055040000000000e+12, P0 ;  /* 0x54442d18ff147808 */ /* 0x000fe40000000000 */
[----:B------:R-:W-:-:S07]  /*4a260*/  FSEL R21, RZ, 2.1426990032196044922, P0 ;  /* 0x400921fbff157808 */ /* 0x000fce0000000000 */
.L_x_1514:
[----:B------:R-:W-:Y:S05]  /*4a270*/  BSYNC B0 ;  /* 0x0000000000007941 */ /* 0x000fea0003800000 */
.L_x_1512:
[----:B------:R-:W-:Y:S01]  /*4a280*/  DADD R4, |R4|, |R6| ;  /* 0x0000000004047229 */ /* 0x000fe20000000606 */
[----:B------:R-:W-:Y:S01]  /*4a290*/  LOP3.LUT R7, R21, 0x80000000, R7, 0xb8, !PT ;  /* 0x8000000015077812 */ /* 0x000fe200078eb807 */
[----:B------:R-:W-:-:S06]  /*4a2a0*/  DADD R22, R22, 1 ;  /* 0x3ff0000016167429 */ /* 0x000fcc0000000000 */
[----:B------:R-:W-:-:S06]  /*4a2b0*/  DSETP.GTU.AND P0, PT, |R4|, +INF , PT ;  /* 0x7ff000000400742a */ /* 0x000fcc0003f0c200 */
[----:B------:R-:W-:Y:S02]  /*4a2c0*/  FSEL R4, R4, R20, P0 ;  /* 0x0000001404047208 */ /* 0x000fe40000000000 */
[----:B------:R-:W-:Y:S01]  /*4a2d0*/  FSEL R5, R5, R7, P0 ;  /* 0x0000000705057208 */ /* 0x000fe20000000000 */
[----:B------:R-:W-:Y:S06]  /*4a2e0*/  BRA `(.L_x_1470) ;  /* 0x0000000c00407947 */ /* 0x000fec0003800000 */
.L_x_1455:
        /* <DEDUP_REMOVED lines=108> */
.L_x_1516:
[----:B------:R-:W-:Y:S05]  /*4a9b0*/  BSYNC B0 ;  /* 0x0000000000007941 */ /* 0x000fea0003800000 */
.L_x_1515:
        /* <DEDUP_REMOVED lines=8> */
.L_x_1518:
[----:B------:R-:W-:Y:S05]  /*4aa40*/  BSYNC B2 ;  /* 0x0000000000027941 */ /* 0x000fea0003800000 */
.L_x_1517:
        /* <DEDUP_REMOVED lines=82> */
.L_x_1520:
[----:B------:R-:W-:Y:S02]  /*4af70*/  FSEL R20, RZ, 3.37028055040000000000e+12, P2 ;  /* 0x54442d18ff147808 */ /* 0x000fe40001000000 */
[----:B------:R-:W-:-:S07]  /*4af80*/  FSEL R21, RZ, 2.1426990032196044922, P2 ;  /* 0x400921fbff157808 */ /* 0x000fce0001000000 */
.L_x_1521:
[----:B------:R-:W-:Y:S05]  /*4af90*/  BSYNC B0 ;  /* 0x0000000000007941 */ /* 0x000fea0003800000 */
.L_x_1519:
[----:B------:R-:W-:Y:S01]  /*4afa0*/  DADD R4, |R4|, |R6| ;  /* 0x0000000004047229 */ /* 0x000fe20000000606 */
[----:B------:R-:W-:-:S07]  /*4afb0*/  LOP3.LUT R7, R21, 0x80000000, R7, 0xb8, !PT ;  /* 0x8000000015077812 */ /* 0x000fce00078eb807 */
[----:B------:R-:W-:-:S06]  /*4afc0*/  DSETP.GTU.AND P0, PT, |R4|, +INF , PT ;  /* 0x7ff000000400742a */ /* 0x000fcc0003f0c200 */
[----:B------:R-:W-:Y:S02]  /*4afd0*/  FSEL R4, R4, R20, P0 ;  /* 0x0000001404047208 */ /* 0x000fe40000000000 */
[----:B------:R-:W-:-:S07]  /*4afe0*/  FSEL R5, R5, R7, P0 ;  /* 0x0000000705057208 */ /* 0x000fce0000000000 */
.L_x_1470:
[----:B------:R-:W-:Y:S05]  /*4aff0*/  BSYNC B1 ;  /* 0x0000000000017941 */ /* 0x000fea0003800000 */
.L_x_1454:
        /* <DEDUP_REMOVED lines=75> */
.L_x_1528:
[----:B------:R-:W-:Y:S05]  /*4b4b0*/  BSYNC B0 ;  /* 0x0000000000007941 */ /* 0x000fea0003800000 */
.L_x_1527:
        /* <DEDUP_REMOVED lines=25> */
.L_x_1530:
[----:B------:R-:W-:Y:S01]  /*4b650*/  DMUL R4, RZ, R20 ;  /* 0x00000014ff047228 */ /* 0x000fe20000000000 */
[----:B------:R-:W-:-:S10]  /*4b660*/  IMAD.MOV.U32 R27, RZ, RZ, RZ ;  /* 0x000000ffff1b7224 */ /* 0x000fd400078e00ff */
.L_x_1531:
[----:B------:R-:W-:Y:S05]  /*4b670*/  BSYNC B2 ;  /* 0x0000000000027941 */ /* 0x000fea0003800000 */
.L_x_1529:
        /* <DEDUP_REMOVED lines=49> */
.L_x_1533:
[----:B------:R-:W-:Y:S01]  /*4b990*/  DMUL R32, RZ, R20 ;  /* 0x00000014ff207228 */ /* 0x000fe20000000000 */
[----:B------:R-:W-:-:S10]  /*4b9a0*/  IMAD.MOV.U32 R2, RZ, RZ, RZ ;  /* 0x000000ffff027224 */ /* 0x000fd400078e00ff */
.L_x_1534:
[----:B------:R-:W-:Y:S05]  /*4b9b0*/  BSYNC B2 ;  /* 0x0000000000027941 */ /* 0x000fea0003800000 */
.L_x_1532:
        /* <DEDUP_REMOVED lines=25> */
.L_x_1526:
        /* <DEDUP_REMOVED lines=62> */
.L_x_1537:
[----:B------:R-:W-:Y:S05]  /*4bf30*/  BSYNC B0 ;  /* 0x0000000000007941 */ /* 0x000fea0003800000 */
.L_x_1536:
        /* <DEDUP_REMOVED lines=25> */
.L_x_1539:
[----:B------:R-:W-:Y:S01]  /*4c0d0*/  DMUL R4, RZ, R20 ;  /* 0x00000014ff047228 */ /* 0x000fe20000000000 */
[----:B------:R-:W-:-:S10]  /*4c0e0*/  IMAD.MOV.U32 R27, RZ, RZ, RZ ;  /* 0x000000ffff1b7224 */ /* 0x000fd400078e00ff */
.L_x_1540:
[----:B------:R-:W-:Y:S05]  /*4c0f0*/  BSYNC B2 ;  /* 0x0000000000027941 */ /* 0x000fea0003800000 */
.L_x_1538:
        /* <DEDUP_REMOVED lines=49> */
.L_x_1542:
[----:B------:R-:W-:Y:S01]  /*4c410*/  DMUL R32, RZ, R20 ;  /* 0x00000014ff207228 */ /* 0x000fe20000000000 */
[----:B------:R-:W-:-:S10]  /*4c420*/  IMAD.MOV.U32 R2, RZ, RZ, RZ ;  /* 0x000000ffff027224 */ /* 0x000fd400078e00ff */
.L_x_1543:
[----:B------:R-:W-:Y:S05]  /*4c430*/  BSYNC B2 ;  /* 0x0000000000027941 */ /* 0x000fea0003800000 */
.L_x_1541:
        /* <DEDUP_REMOVED lines=39> */
.L_x_1525:
        /* <DEDUP_REMOVED lines=11> */
.L_x_1544:
[----:B------:R-:W-:-:S10]  /*4c760*/  DADD R4, R20, -R20 ;  /* 0x0000000014047229 */ /* 0x000fd40000000814 */
[----:B------:R-:W-:Y:S02]  /*4c770*/  IMAD.MOV.U32 R6, RZ, RZ, R4 ;  /* 0x000000ffff067224 */ /* 0x000fe400078e0004 */
[----:B------:R-:W-:Y:S01]  /*4c780*/  IMAD.MOV.U32 R7, RZ, RZ, R5 ;  /* 0x000000ffff077224 */ /* 0x000fe200078e0005 */
[----:B------:R-:W-:Y:S06]  /*4c790*/  BRA `(.L_x_1535) ;  /* 0x00000008009c7947 */ /* 0x000fec0003800000 */
.L_x_1524:
        /* <DEDUP_REMOVED lines=26> */
.L_x_1546:
[----:B------:R-:W-:Y:S01]  /*4c940*/  DMUL R22, RZ, R20 ;  /* 0x00000014ff167228 */ /* 0x000fe20000000000 */
[----:B------:R-:W-:-:S10]  /*4c950*/  IMAD.MOV.U32 R27, RZ, RZ, RZ ;  /* 0x000000ffff1b7224 */ /* 0x000fd400078e00ff */
.L_x_1547:
[----:B------:R-:W-:Y:S05]  /*4c960*/  BSYNC B2 ;  /* 0x0000000000027941 */ /* 0x000fea0003800000 */
.L_x_1545:
        /* <DEDUP_REMOVED lines=49> */
.L_x_1549:
[----:B------:R-:W-:Y:S01]  /*4cc80*/  DMUL R6, RZ, R20 ;  /* 0x00000014ff067228 */ /* 0x000fe20000000000 */
[----:B------:R-:W-:-:S10]  /*4cc90*/  IMAD.MOV.U32 R2, RZ, RZ, RZ ;  /* 0x000000ffff027224 */ /* 0x000fd400078e00ff */
.L_x_1550:
[----:B------:R-:W-:Y:S05]  /*4cca0*/  BSYNC B2 ;  /* 0x0000000000027941 */ /* 0x000fea0003800000 */
.L_x_1548:
        /* <DEDUP_REMOVED lines=24> */
.L_x_1523:
        /* <DEDUP_REMOVED lines=59> */
.L_x_1552:
[----:B------:R-:W-:Y:S05]  /*4d1e0*/  BSYNC B0 ;  /* 0x0000000000007941 */ /* 0x000fea0003800000 */
.L_x_1551:
[----:B------:R-:W-:Y:S02]  /*4d1f0*/  IMAD.MOV.U32 R6, RZ, RZ, R20 ;  /* 0x000000ffff067224 */ /* 0x000fe400078e0014 */
[----:B------:R-:W-:-:S07]  /*4d200*/  IMAD.MOV.U32 R7, RZ, RZ, R21 ;  /* 0x000000ffff077224 */ /* 0x000fce00078e0015 */
.L_x_1535:
[----:B------:R-:W-:Y:S05]  /*4d210*/  BSYNC B1 ;  /* 0x0000000000017941 */ /* 0x000fea0003800000 */
.L_x_1522:
[----:B------:R-:W-:-:S04]  /*4d220*/  LEA R20, P0, R3, UR10, 0x6 ;  /* 0x0000000a03147c11 */ /* 0x000fc8000f8030ff */
[C---:B------:R-:W-:Y:S02]  /*4d230*/  LEA.HI.X R21, R3.reuse, UR11, R0, 0x6, P0 ;  /* 0x0000000b03157c11 */ /* 0x040fe400080f3400 */
[----:B------:R-:W-:-:S03]  /*4d240*/  IADD3 R3, P0, R3, UR14, RZ ;  /* 0x0000000e03037c10 */ /* 0x000fc6000ff1e0ff */
[----:B------:R0:W-:Y:S01]  /*4d250*/  STG.E.128 desc[UR18][R20.64], R8 ;  /* 0x0000000814007986 */ /* 0x0001e2000c101d12 */
[C---:B------:R-:W-:Y:S01]  /*4d260*/  ISETP.LT.U32.AND P1, PT, R3.reuse, 0x4000, PT ;  /* 0x000040000300780c */ /* 0x040fe20003f21070 */
[C---:B------:R-:W-:Y:S02]  /*4d270*/  IMAD.SHL.U32 R2, R3.reuse, 0x4, RZ ;  /* 0x0000000403027824 */ /* 0x040fe400078e00ff */
[----:B------:R-:W-:Y:S01]  /*4d280*/  IMAD.X R0, RZ, RZ, R0, P0 ;  /* 0x000000ffff007224 */ /* 0x000fe200000e0600 */
[----:B------:R0:W-:Y:S02]  /*4d290*/  STG.E.128 desc[UR18][R20.64+0x10], R12 ;  /* 0x0000100c14007986 */ /* 0x0001e4000c101d12 */
[----:B------:R-:W-:Y:S02]  /*4d2a0*/  ISETP.GE.U32.AND P0, PT, R2, UR16, PT ;  /* 0x0000001002007c0c */ /* 0x000fe4000bf06070 */
[----:B------:R0:W-:Y:S01]  /*4d2b0*/  STG.E.128 desc[UR18][R20.64+0x20], R16 ;  /* 0x0000201014007986 */ /* 0x0001e2000c101d12 */
[----:B------:R-:W-:-:S02]  /*4d2c0*/  SHF.L.U64.HI R2, R3, 0x2, R0 ;  /* 0x0000000203027819 */ /* 0x000fc40000010200 */
[----:B------:R-:W-:Y:S01]  /*4d2d0*/  ISETP.LT.U32.AND.EX P1, PT, R0, RZ, PT, P1 ;  /* 0x000000ff0000720c */ /* 0x000fe20003f21110 */
[----:B------:R0:W-:Y:S01]  /*4d2e0*/  STG.E.128 desc[UR18][R20.64+0x30], R4 ;  /* 0x0000300414007986 */ /* 0x0001e2000c101d12 */
[----:B------:R-:W-:-:S13]  /*4d2f0*/  ISETP.GE.AND.EX P0, PT, R2, UR7, PT, P0 ;  /* 0x0000000702007c0c */ /* 0x000fda000bf06300 */
[----:B------:R-:W-:Y:S05]  /*4d300*/  @!P0 BRA P1, `(.L_x_1553) ;  /* 0xfffffd98008c8947 */ /* 0x000fea000083ffff */
[----:B------:R-:W-:Y:S05]  /*4d310*/  EXIT ;  /* 0x000000000000794d */ /* 0x000fea0003800000 */
        .weak           $__internal_1_$__cuda_sm20_div_rn_f64_full
        .type           $__internal_1_$__cuda_sm20_div_rn_f64_full,@function
        .size           $__internal_1_$__cuda_sm20_div_rn_f64_full,($_ZN2at6native61_GLOBAL__N__44eb8e94_28_ForeachBinaryOpScalarList_cu_dda10a6925multi_tensor_apply_kernelINS1_28TensorListScalarListMetadataIN3c107complexIdEELi2EEENS1_25BinaryOpScalarListFunctorIS6_Li2ELi1ELi1EEEJNS1_13power_functorIS6_EEEEEvT_T0_DpT1_$__internal_trig_reduction_slowpathd - $__internal_1_$__cuda_sm20_div_rn_f64_full)
$__internal_1_$__cuda_sm20_div_rn_f64_full:
[----:B------:R-:W-:Y:S01]  /*4d320*/  IMAD.MOV.U32 R39, RZ, RZ, R25 ;  /* 0x000000ffff277224 */ /* 0x000fe200078e0019 */
[----:B------:R-:W-:Y:S01]  /*4d330*/  BSSY B0, `(.L_x_1554) ;  /* 0x0000060000007945 */ /* 0x000fe20003800000 */
[----:B------:R-:W-:Y:S02]  /*4d340*/  IMAD.MOV.U32 R33, RZ, RZ, R27 ;  /* 0x000000ffff217224 */ /* 0x000fe400078e001b */
[----:B------:R-:W-:Y:S01]  /*4d350*/  IMAD.MOV.U32 R38, RZ, RZ, R24 ;  /* 0x000000ffff267224 */ /* 0x000fe200078e0018 */
[C---:B------:R-:W-:Y:S01]  /*4d360*/  FSETP.GEU.AND P0, PT, |R39|.reuse, 1.469367938527859385e-39, PT ;  /* 0x001000002700780b */ /* 0x040fe20003f0e200 */
[----:B------:R-:W-:Y:S01]  /*4d370*/  IMAD.MOV.U32 R26, RZ, RZ, 0x1ca00000 ;  /* 0x1ca00000ff1a7424 */ /* 0x000fe200078e00ff */
[----:B------:R-:W-:Y:S01]  /*4d380*/  LOP3.LUT R24, R39, 0x7ff00000, RZ, 0xc0, !PT ;  /* 0x7ff0000027187812 */ /* 0x000fe200078ec0ff */
[--C-:B------:R-:W-:Y:S02]  /*4d390*/  IMAD.MOV.U32 R32, RZ, RZ, R30.reuse ;  /* 0x000000ffff207224 */ /* 0x100fe400078e001e */
[----:B------:R-:W-:-:S02]  /*4d3a0*/  IMAD.MOV.U32 R34, RZ, RZ, R30 ;  /* 0x000000ffff227224 */ /* 0x000fc400078e001e */
[----:B------:R-:W-:-:S06]  /*4d3b0*/  IMAD.MOV.U32 R40, RZ, RZ, 0x1 ;  /* 0x00000001ff287424 */ /* 0x000fcc00078e00ff */
[----:B------:R-:W-:Y:S01]  /*4d3c0*/  @!P0 LOP3.LUT R25, R33, 0x7ff00000, RZ, 0xc0, !PT ;  /* 0x7ff0000021198812 */ /* 0x000fe200078ec0ff */
[----:B------:R-:W-:-:S03]  /*4d3d0*/  @!P0 IMAD.MOV.U32 R44, RZ, RZ, RZ ;  /* 0x000000ffff2c8224 */ /* 0x000fc600078e00ff */
[----:B------:R-:W-:Y:S02]  /*4d3e0*/  @!P0 ISETP.GE.U32.AND P3, PT, R24, R25, PT ;  /* 0x000000191800820c */ /* 0x000fe40003f66070 */
[----:B------:R-:W-:Y:S02]  /*4d3f0*/  LOP3.LUT R25, R27, 0x7ff00000, RZ, 0xc0, !PT ;  /* 0x7ff000001b197812 */ /* 0x000fe400078ec0ff */
[----:B------:R-:W-:Y:S02]  /*4d400*/  @!P0 SEL R29, R26, 0x63400000, !P3 ;  /* 0x634000001a1d8807 */ /* 0x000fe40005800000 */
[----:B------:R-:W-:Y:S02]  /*4d410*/  ISETP.GE.U32.AND P3, PT, R24, R25, PT ;  /* 0x000000191800720c */ /* 0x000fe40003f66070 */
[----:B------:R-:W-:Y:S02]  /*4d420*/  @!P0 LOP3.LUT R29, R29, 0x80000000, R39, 0xf8, !PT ;  /* 0x800000001d1d8812 */ /* 0x000fe400078ef827 */
[----:B------:R-:W-:-:S02]  /*4d430*/  SEL R31, R26, 0x63400000, !P3 ;  /* 0x634000001a1f7807 */ /* 0x000fc40005800000 */
[C---:B------:R-:W-:Y:S02]  /*4d440*/  FSETP.GEU.AND P3, PT, |R27|.reuse, 1.469367938527859385e-39, PT ;  /* 0x001000001b00780b */ /* 0x040fe40003f6e200 */
[----:B------:R-:W-:Y:S02]  /*4d450*/  LOP3.LUT R27, R27, 0x800fffff, RZ, 0xc0, !PT ;  /* 0x800fffff1b1b7812 */ /* 0x000fe400078ec0ff */
[----:B------:R-:W-:Y:S02]  /*4d460*/  @!P0 LOP3.LUT R45, R29, 0x100000, RZ, 0xfc, !PT ;  /* 0x001000001d2d8812 */ /* 0x000fe400078efcff */
[----:B------:R-:W-:Y:S01]  /*4d470*/  LOP3.LUT R35, R27, 0x3ff00000, RZ, 0xfc, !PT ;  /* 0x3ff000001b237812 */ /* 0x000fe200078efcff */
[----:B------:R-:W-:-:S06]  /*4d480*/  IMAD.MOV.U32 R27, RZ, RZ, R24 ;  /* 0x000000ffff1b7224 */ /* 0x000fcc00078e0018 */
[----:B------:R-:W-:-:S06]  /*4d490*/  @!P3 DMUL R34, R32, 8.98846567431157953865e+307 ;  /* 0x7fe000002022b828 */ /* 0x000fcc0000000000 */
[----:B------:R-:W0:Y:S02]  /*4d4a0*/  MUFU.RCP64H R41, R35 ;  /* 0x0000002300297308 */ /* 0x000e240000001800 */
[----:B0-----:R-:W-:-:S08]  /*4d4b0*/  DFMA R50, R40, -R34, 1 ;  /* 0x3ff000002832742b */ /* 0x001fd00000000822 */
[----:B------:R-:W-:-:S08]  /*4d4c0*/  DFMA R50, R50, R50, R50 ;  /* 0x000000323232722b */ /* 0x000fd00000000032 */
[----:B------:R-:W-:Y:S01]  /*4d4d0*/  DFMA R50, R40, R50, R40 ;  /* 0x000000322832722b */ /* 0x000fe20000000028 */
[----:B------:R-:W-:Y:S01]  /*4d4e0*/  LOP3.LUT R41, R31, 0x800fffff, R39, 0xf8, !PT ;  /* 0x800fffff1f297812 */ /* 0x000fe200078ef827 */
[----:B------:R-:W-:-:S06]  /*4d4f0*/  IMAD.MOV.U32 R40, RZ, RZ, R38 ;  /* 0x000000ffff287224 */ /* 0x000fcc00078e0026 */
[----:B------:R-:W-:Y:S02]  /*4d500*/  DFMA R30, R50, -R34, 1 ;  /* 0x3ff00000321e742b */ /* 0x000fe40000000822 */
[----:B------:R-:W-:-:S06]  /*4d510*/  @!P0 DFMA R40, R40, 2, -R44 ;  /* 0x400000002828882b */ /* 0x000fcc000000082c */
[----:B------:R-:W-:Y:S01]  /*4d520*/  DFMA R50, R50, R30, R50 ;  /* 0x0000001e3232722b */ /* 0x000fe20000000032 */
[----:B------:R-:W-:Y:S01]  /*4d530*/  IMAD.MOV.U32 R30, RZ, RZ, R25 ;  /* 0x000000ffff1e7224 */ /* 0x000fe200078e0019 */
[----:B------:R-:W-:Y:S02]  /*4d540*/  @!P3 LOP3.LUT R30, R35, 0x7ff00000, RZ, 0xc0, !PT ;  /* 0x7ff00000231eb812 */ /* 0x000fe400078ec0ff */
[----:B------:R-:W-:-:S03]  /*4d550*/  @!P0 LOP3.LUT R27, R41, 0x7ff00000, RZ, 0xc0, !PT ;  /* 0x7ff00000291b8812 */ /* 0x000fc600078ec0ff */
[----:B------:R-:W-:Y:S01]  /*4d560*/  VIADD R25, R30, 0xffffffff ;  /* 0xffffffff1e197836 */ /* 0x000fe20000000000 */
[----:B------:R-:W-:Y:S01]  /*4d570*/  DMUL R44, R50, R40 ;  /* 0x00000028322c7228 */ /* 0x000fe20000000000 */
[----:B------:R-:W-:-:S05]  /*4d580*/  VIADD R29, R27, 0xffffffff ;  /* 0xffffffff1b1d7836 */ /* 0x000fca0000000000 */
[----:B------:R-:W-:Y:S02]  /*4d590*/  ISETP.GT.U32.AND P0, PT, R29, 0x7feffffe, PT ;  /* 0x7feffffe1d00780c */ /* 0x000fe40003f04070 */
[----:B------:R-:W-:Y:S02]  /*4d5a0*/  DFMA R52, R44, -R34, R40 ;  /* 0x800000222c34722b */ /* 0x000fe40000000028 */
[----:B------:R-:W-:-:S06]  /*4d5b0*/  ISETP.GT.U32.OR P0, PT, R25, 0x7feffffe, P0 ;  /* 0x7feffffe1900780c */ /* 0x000fcc0000704470 */
[----:B------:R-:W-:-:S07]  /*4d5c0*/  DFMA R44, R50, R52, R44 ;  /* 0x00000034322c722b */ /* 0x000fce000000002c */
[----:B------:R-:W-:Y:S05]  /*4d5d0*/  @P0 BRA `(.L_x_1555) ;  /* 0x0000000000740947 */ /* 0x000fea0003800000 */
[----:B------:R-:W-:-:S04]  /*4d5e0*/  LOP3.LUT R25, R33, 0x7ff00000, RZ, 0xc0, !PT ;  /* 0x7ff0000021197812 */ /* 0x000fc800078ec0ff */
[CC--:B------:R-:W-:Y:S02]  /*4d5f0*/  VIADDMNMX R27, R24.reuse, -R25.reuse, 0xb9600000, !PT ;  /* 0xb9600000181b7446 */ /* 0x0c0fe40007800919 */
[----:B------:R-:W-:Y:S01]  /*4d600*/  ISETP.GE.U32.AND P0, PT, R24, R25, PT ;  /* 0x000000191800720c */ /* 0x000fe20003f06070 */
[----:B------:R-:W-:Y:S01]  /*4d610*/  IMAD.MOV.U32 R24, RZ, RZ, RZ ;  /* 0x000000ffff187224 */ /* 0x000fe200078e00ff */
[----:B------:R-:W-:Y:S02]  /*4d620*/  VIMNMX R27, R27, 0x46a00000, PT ;  /* 0x46a000001b1b7848 */ /* 0x000fe40003fe0100 */
[----:B------:R-:W-:-:S05]  /*4d630*/  SEL R26, R26, 0x63400000, !P0 ;  /* 0x634000001a1a7807 */ /* 0x000fca0004000000 */
[----:B------:R-:W-:-:S04]  /*4d640*/  IMAD.IADD R26, R27, 0x1, -R26 ;  /* 0x000000011b1a7824 */ /* 0x000fc800078e0a1a */
[----:B------:R-:W-:-:S06]  /*4d650*/  VIADD R25, R26, 0x7fe00000 ;  /* 0x7fe000001a197836 */ /* 0x000fcc0000000000 */
[----:B------:R-:W-:-:S10]  /*4d660*/  DMUL R50, R44, R24 ;  /* 0x000000182c327228 */ /* 0x000fd40000000000 */
[----:B------:R-:W-:-:S13]  /*4d670*/  FSETP.GTU.AND P0, PT, |R51|, 1.469367938527859385e-39, PT ;  /* 0x001000003300780b */ /* 0x000fda0003f0c200 */
[----:B------:R-:W-:Y:S05]  /*4d680*/  @P0 BRA `(.L_x_1556) ;  /* 0x0000000000a80947 */ /* 0x000fea0003800000 */
[----:B------:R-:W-:Y:S01]  /*4d690*/  DFMA R34, R44, -R34, R40 ;  /* 0x800000222c22722b */ /* 0x000fe20000000028 */
[----:B------:R-:W-:-:S09]  /*4d6a0*/  IMAD.MOV.U32 R32, RZ, RZ, RZ ;  /* 0x000000ffff207224 */ /* 0x000fd200078e00ff */
[C---:B------:R-:W-:Y:S02]  /*4d6b0*/  FSETP.NEU.AND P0, PT, R35.reuse, RZ, PT ;  /* 0x000000ff2300720b */ /* 0x040fe40003f0d000 */
[----:B------:R-:W-:-:S04]  /*4d6c0*/  LOP3.LUT R24, R35, 0x80000000, R33, 0x48, !PT ;  /* 0x8000000023187812 */ /* 0x000fc800078e4821 */
[----:B------:R-:W-:-:S07]  /*4d6d0*/  LOP3.LUT R33, R24, R25, RZ, 0xfc, !PT ;  /* 0x0000001918217212 */ /* 0x000fce00078efcff */
[----:B------:R-:W-:Y:S05]  /*4d6e0*/  @!P0 BRA `(.L_x_1556) ;  /* 0x0000000000908947 */ /* 0x000fea0003800000 */
[----:B------:R-:W-:Y:S01]  /*4d6f0*/  IMAD.MOV R31, RZ, RZ, -R26 ;  /* 0x000000ffff1f7224 */ /* 0x000fe200078e0a1a */
[----:B------:R-:W-:Y:S01]  /*4d700*/  IADD3 R26, -R26, -0x43300000, RZ ;  /* 0xbcd000001a1a7810 */ /* 0x000fe20007ffe1ff */
[----:B------:R-:W-:-:S06]  /*4d710*/  IMAD.MOV.U32 R30, RZ, RZ, RZ ;  /* 0x000000ffff1e7224 */ /* 0x000fcc00078e00ff */
[----:B------:R-:W-:Y:S02]  /*4d720*/  DFMA R30, R50, -R30, R44 ;  /* 0x8000001e321e722b */ /* 0x000fe4000000002c */
[----:B------:R-:W-:-:S08]  /*4d730*/  DMUL.RP R44, R44, R32 ;  /* 0x000000202c2c7228 */ /* 0x000fd00000008000 */
[----:B------:R-:W-:Y:S02]  /*4d740*/  FSETP.NEU.AND P0, PT, |R31|, R26, PT ;  /* 0x0000001a1f00720b */ /* 0x000fe40003f0d200 */
[----:B------:R-:W-:Y:S02]  /*4d750*/  LOP3.LUT R24, R45, R24, RZ, 0x3c, !PT ;  /* 0x000000182d187212 */ /* 0x000fe400078e3cff */
[----:B------:R-:W-:Y:S02]  /*4d760*/  FSEL R26, R44, R50, !P0 ;  /* 0x000000322c1a7208 */ /* 0x000fe40004000000 */
[----:B------:R-:W-:-:S03]  /*4d770*/  FSEL R27, R24, R51, !P0 ;  /* 0x00000033181b7208 */ /* 0x000fc60004000000 */
[----:B------:R-:W-:Y:S02]  /*4d780*/  IMAD.MOV.U32 R50, RZ, RZ, R26 ;  /* 0x000000ffff327224 */ /* 0x000fe400078e001a */
[----:B------:R-:W-:Y:S01]  /*4d790*/  IMAD.MOV.U32 R51, RZ, RZ, R27 ;  /* 0x000000ffff337224 */ /* 0x000fe200078e001b */
[----:B------:R-:W-:Y:S06]  /*4d7a0*/  BRA `(.L_x_1556) ;  /* 0x0000000000607947 */ /* 0x000fec0003800000 */
.L_x_1555:
[----:B------:R-:W-:-:S14]  /*4d7b0*/  DSETP.NAN.AND P0, PT, R38, R38, PT ;  /* 0x000000262600722a */ /* 0x000fdc0003f08000 */
[----:B------:R-:W-:Y:S05]  /*4d7c0*/  @P0 BRA `(.L_x_1557) ;  /* 0x00000000004c0947 */ /* 0x000fea0003800000 */
[----:B------:R-:W-:-:S14]  /*4d7d0*/  DSETP.NAN.AND P0, PT, R32, R32, PT ;  /* 0x000000202000722a */ /* 0x000fdc0003f08000 */
[----:B------:R-:W-:Y:S05]  /*4d7e0*/  @P0 BRA `(.L_x_1558) ;  /* 0x0000000000340947 */ /* 0x000fea0003800000 */
[----:B------:R-:W-:Y:S01]  /*4d7f0*/  ISETP.NE.AND P0, PT, R27, R30, PT ;  /* 0x0000001e1b00720c */ /* 0x000fe20003f05270 */
[----:B------:R-:W-:Y:S02]  /*4d800*/  IMAD.MOV.U32 R50, RZ, RZ, 0x0 ;  /* 0x00000000ff327424 */ /* 0x000fe400078e00ff */
[----:B------:R-:W-:-:S10]  /*4d810*/  IMAD.MOV.U32 R51, RZ, RZ, -0x80000 ;  /* 0xfff80000ff337424 */ /* 0x000fd400078e00ff */
[----:B------:R-:W-:Y:S05]  /*4d820*/  @!P0 BRA `(.L_x_1556) ;  /* 0x0000000000408947 */ /* 0x000fea0003800000 */
[----:B------:R-:W-:Y:S02]  /*4d830*/  ISETP.NE.AND P0, PT, R27, 0x7ff00000, PT ;  /* 0x7ff000001b00780c */ /* 0x000fe40003f05270 */
[----:B------:R-:W-:Y:S02]  /*4d840*/  LOP3.LUT R25, R39, 0x80000000, R33, 0x48, !PT ;  /* 0x8000000027197812 */ /* 0x000fe400078e4821 */
[----:B------:R-:W-:-:S13]  /*4d850*/  ISETP.EQ.OR P0, PT, R30, RZ, !P0 ;  /* 0x000000ff1e00720c */ /* 0x000fda0004702670 */
[----:B------:R-:W-:Y:S01]  /*4d860*/  @P0 LOP3.LUT R24, R25, 0x7ff00000, RZ, 0xfc, !PT ;  /* 0x7ff0000019180812 */ /* 0x000fe200078efcff */
[----:B------:R-:W-:Y:S02]  /*4d870*/  @!P0 IMAD.MOV.U32 R50, RZ, RZ, RZ ;  /* 0x000000ffff328224 */ /* 0x000fe400078e00ff */
[----:B------:R-:W-:Y:S02]  /*4d880*/  @!P0 IMAD.MOV.U32 R51, RZ, RZ, R25 ;  /* 0x000000ffff338224 */ /* 0x000fe400078e0019 */
[----:B------:R-:W-:Y:S02]  /*4d890*/  @P0 IMAD.MOV.U32 R50, RZ, RZ, RZ ;  /* 0x000000ffff320224 */ /* 0x000fe400078e00ff */
[----:B------:R-:W-:Y:S01]  /*4d8a0*/  @P0 IMAD.MOV.U32 R51, RZ, RZ, R24 ;  /* 0x000000ffff330224 */ /* 0x000fe200078e0018 */
[----:B------:R-:W-:Y:S06]  /*4d8b0*/  BRA `(.L_x_1556) ;  /* 0x00000000001c7947 */ /* 0x000fec0003800000 */
.L_x_1558:
[----:B------:R-:W-:Y:S01]  /*4d8c0*/  LOP3.LUT R25, R33, 0x80000, RZ, 0xfc, !PT ;  /* 0x0008000021197812 */ /* 0x000fe200078efcff */
[----:B------:R-:W-:-:S04]  /*4d8d0*/  IMAD.MOV.U32 R50, RZ, RZ, R32 ;  /* 0x000000ffff327224 */ /* 0x000fc800078e0020 */
[----:B------:R-:W-:Y:S01]  /*4d8e0*/  IMAD.MOV.U32 R51, RZ, RZ, R25 ;  /* 0x000000ffff337224 */ /* 0x000fe200078e0019 */
[----:B------:R-:W-:Y:S06]  /*4d8f0*/  BRA `(.L_x_1556) ;  /* 0x00000000000c7947 */ /* 0x000fec0003800000 */
.L_x_1557:
[----:B------:R-:W-:Y:S01]  /*4d900*/  LOP3.LUT R25, R39, 0x80000, RZ, 0xfc, !PT ;  /* 0x0008000027197812 */ /* 0x000fe200078efcff */
[----:B------:R-:W-:-:S04]  /*4d910*/  IMAD.MOV.U32 R50, RZ, RZ, R38 ;  /* 0x000000ffff327224 */ /* 0x000fc800078e0026 */
[----:B------:R-:W-:-:S07]  /*4d920*/  IMAD.MOV.U32 R51, RZ, RZ, R25 ;  /* 0x000000ffff337224 */ /* 0x000fce00078e0019 */
.L_x_1556:
[----:B------:R-:W-:Y:S05]  /*4d930*/  BSYNC B0 ;  /* 0x0000000000007941 */ /* 0x000fea0003800000 */
.L_x_1554:
[----:B------:R-:W-:Y:S02]  /*4d940*/  IMAD.MOV.U32 R29, RZ, RZ, 0x0 ;  /* 0x00000000ff1d7424 */ /* 0x000fe400078e00ff */
[----:B------:R-:W-:Y:S02]  /*4d950*/  IMAD.MOV.U32 R24, RZ, RZ, R50 ;  /* 0x000000ffff187224 */ /* 0x000fe400078e0032 */
[----:B------:R-:W-:Y:S01]  /*4d960*/  IMAD.MOV.U32 R25, RZ, RZ, R51 ;  /* 0x000000ffff197224 */ /* 0x000fe200078e0033 */
[----:B------:R-:W-:Y:S06]  /*4d970*/  RET.REL.NODEC R28 `(_ZN2at6native61_GLOBAL__N__44eb8e94_28_ForeachBinaryOpScalarList_cu_dda10a6925multi_tensor_apply_kernelINS1_28TensorListScalarListMetadataIN3c107complexIdEELi2EEENS1_25BinaryOpScalarListFunctorIS6_Li2ELi1ELi1EEEJNS1_13power_functorIS6_EEEEEvT_T0_DpT1_) ;  /* 0xfffffb241ca07950 */ /* 0x000fec0003c3ffff */
        .type           $_ZN2at6native61_GLOBAL__N__44eb8e94_28_ForeachBinaryOpScalarList_cu_dda10a6925multi_tensor_apply_kernelINS1_28TensorListScalarListMetadataIN3c107complexIdEELi2EEENS1_25BinaryOpScalarListFunctorIS6_Li2ELi1ELi1EEEJNS1_13power_functorIS6_EEEEEvT_T0_DpT1_$__internal_trig_reduction_slowpathd,@function
        .size           $_ZN2at6native61_GLOBAL__N__44eb8e94_28_ForeachBinaryOpScalarList_cu_dda10a6925multi_tensor_apply_kernelINS1_28TensorListScalarListMetadataIN3c107complexIdEELi2EEENS1_25BinaryOpScalarListFunctorIS6_Li2ELi1ELi1EEEJNS1_13power_functorIS6_EEEEEvT_T0_DpT1_$__internal_trig_reduction_slowpathd,(.L_x_3990 - $_ZN2at6native61_GLOBAL__N__44eb8e94_28_ForeachBinaryOpScalarList_cu_dda10a6925multi_tensor_apply_kernelINS1_28TensorListScalarListMetadataIN3c107complexIdEELi2EEENS1_25BinaryOpScalarListFunctorIS6_Li2ELi1ELi1EEEJNS1_13power_functorIS6_EEEEEvT_T0_DpT1_$__internal_trig_reduction_slowpathd)
$_ZN2at6native61_GLOBAL__N__44eb8e94_28_ForeachBinaryOpScalarList_cu_dda10a6925multi_tensor_apply_kernelINS1_28TensorListScalarListMetadataIN3c107complexIdEELi2EEENS1_25BinaryOpScalarListFunctorIS6_Li2ELi1ELi1EEEJNS1_13power_functorIS6_EEEEEvT_T0_DpT1_$__internal_trig_reduction_slowpathd:
[----:B------:R-:W-:Y:S01]  /*4d980*/  SHF.R.U32.HI R37, RZ, 0x14, R29 ;  /* 0x00000014ff257819 */ /* 0x000fe2000001161d */
[----:B------:R-:W-:-:S03]  /*4d990*/  IMAD.MOV.U32 R27, RZ, RZ, RZ ;  /* 0x000000ffff1b7224 */ /* 0x000fc600078e00ff */
[----:B------:R-:W-:-:S04]  /*4d9a0*/  LOP3.LUT R24, R37, 0x7ff, RZ, 0xc0, !PT ;  /* 0x000007ff25187812 */ /* 0x000fc800078ec0ff */
[----:B------:R-:W-:-:S13]  /*4d9b0*/  ISETP.NE.AND P0, PT, R24, 0x7ff, PT ;  /* 0x000007ff1800780c */ /* 0x000fda0003f05270 */
[----:B------:R-:W-:Y:S05]  /*4d9c0*/  @!P0 BRA `(.L_x_1559) ;  /* 0x00000008003c8947 */ /* 0x000fea0003800000 */
[----:B------:R-:W-:Y:S01]  /*4d9d0*/  VIADD R32, R24, 0xfffffc00 ;  /* 0xfffffc0018207836 */ /* 0x000fe20000000000 */
[----:B------:R-:W-:Y:S01]  /*4d9e0*/  BSSY B0, `(.L_x_1560) ;  /* 0x0000032000007945 */ /* 0x000fe20003800000 */
[----:B------:R-:W-:Y:S01]  /*4d9f0*/  VIADD R37, R37, 0xfffffc00 ;  /* 0xfffffc0025257836 */ /* 0x000fe20000000000 */
[----:B------:R-:W-:Y:S02]  /*4da00*/  CS2R R50, SRZ ;  /* 0x0000000000327805 */ /* 0x000fe4000001ff00 */
[----:B------:R-:W-:-:S04]  /*4da10*/  SHF.R.U32.HI R32, RZ, 0x6, R32 ;  /* 0x00000006ff207819 */ /* 0x000fc80000011620 */
[C---:B------:R-:W-:Y:S02]  /*4da20*/  IADD3 R25, -R32.reuse, 0x10, RZ ;  /* 0x0000001020197810 */ /* 0x040fe40007ffe1ff */
[C---:B------:R-:W-:Y:S02]  /*4da30*/  IADD3 R24, -R32.reuse, 0x13, RZ ;  /* 0x0000001320187810 */ /* 0x040fe40007ffe1ff */
[----:B------:R-:W-:Y:S02]  /*4da40*/  ISETP.GT.AND P0, PT, R25, 0xe, PT ;  /* 0x0000000e1900780c */ /* 0x000fe40003f04270 */
[----:B------:R-:W-:Y:S02]  /*4da50*/  IADD3 R32, -R32, 0xf, RZ ;  /* 0x0000000f20207810 */ /* 0x000fe40007ffe1ff */
[----:B------:R-:W-:-:S03]  /*4da60*/  SEL R24, R24, 0x12, !P0 ;  /* 0x0000001218187807 */ /* 0x000fc60004000000 */
[----:B------:R-:W-:Y:S01]  /*4da70*/  IMAD.MOV.U32 R39, RZ, RZ, R32 ;  /* 0x000000ffff277224 */ /* 0x000fe200078e0020 */
[----:B------:R-:W-:-:S13]  /*4da80*/  ISETP.GT.AND P0, PT, R25, R24, PT ;  /* 0x000000181900720c */ /* 0x000fda0003f04270 */
[----:B------:R-:W-:Y:S05]  /*4da90*/  @P0 BRA `(.L_x_1561) ;  /* 0x0000000000980947 */ /* 0x000fea0003800000 */
[----:B------:R-:W0:Y:S01]  /*4daa0*/  LDC.64 R34, c[0x4][0xe8] ;  /* 0x01003a00ff227b82 */ /* 0x000e220000000a00 */
[C---:B------:R-:W-:Y:S01]  /*4dab0*/  SHF.L.U64.HI R26, R30.reuse, 0xb, R29 ;  /* 0x0000000b1e1a7819 */ /* 0x040fe2000001021d */
[----:B------:R-:W-:Y:S01]  /*4dac0*/  IMAD.SHL.U32 R25, R30, 0x800, RZ ;  /* 0x000008001e197824 */ /* 0x000fe200078e00ff */
[----:B------:R-:W-:Y:S01]  /*4dad0*/  CS2R R50, SRZ ;  /* 0x0000000000327805 */ /* 0x000fe2000001ff00 */
[----:B------:R-:W-:Y:S01]  /*4dae0*/  IMAD.MOV.U32 R39, RZ, RZ, R32 ;  /* 0x000000ffff277224 */ /* 0x000fe200078e0020 */
[----:B------:R-:W-:-:S03]  /*4daf0*/  LOP3.LUT R26, R26, 0x80000000, RZ, 0xfc, !PT ;  /* 0x800000001a1a7812 */ /* 0x000fc600078efcff */
[----:B------:R-:W1:Y:S01]  /*4db00*/  LDC.64 R46, c[0x0][0x208] ;  /* 0x00008200ff2e7b82 */ /* 0x000e620000000a00 */
[----:B0-----:R-:W-:-:S04]  /*4db10*/  IMAD.WIDE R34, R32, 0x8, R34 ;  /* 0x0000000820227825 */ /* 0x001fc800078e0222 */
[----:B------:R-:W-:Y:S02]  /*4db20*/  IMAD.MOV.U32 R33, RZ, RZ, R35 ;  /* 0x000000ffff217224 */ /* 0x000fe400078e0023 */
[----:B------:R-:W-:-:S07]  /*4db30*/  IMAD.MOV.U32 R35, RZ, RZ, R1 ;  /* 0x000000ffff237224 */ /* 0x000fce00078e0001 */
.L_x_1562:
[----:B-1----:R-:W-:Y:S01]  /*4db40*/  R2UR UR22, R46 ;  /* 0x000000002e1672ca */ /* 0x002fe200000e0000 */
[----:B------:R-:W-:Y:S01]  /*4db50*/  IMAD.MOV.U32 R48, RZ, RZ, R34 ;  /* 0x000000ffff307224 */ /* 0x000fe200078e0022 */
[----:B------:R-:W-:Y:S01]  /*4db60*/  R2UR UR23, R47 ;  /* 0x000000002f1772ca */ /* 0x000fe200000e0000 */
[----:B------:R-:W-:-:S12]  /*4db70*/  IMAD.MOV.U32 R49, RZ, RZ, R33 ;  /* 0x000000ffff317224 */ /* 0x000fd800078e0021 */
[----:B------:R-:W2:Y:S01]  /*4db80*/  LDG.E.64.CONSTANT R48, desc[UR22][R48.64] ;  /* 0x0000001630307981 */ /* 0x000ea2000c1e9b00 */
[----:B------:R-:W-:Y:S01]  /*4db90*/  IADD3 R34, P1, R34, 0x8, RZ ;  /* 0x0000000822227810 */ /* 0x000fe20007f3e0ff */
[----:B------:R-:W-:-:S04]  /*4dba0*/  VIADD R39, R39, 0x1 ;  /* 0x0000000127277836 */ /* 0x000fc80000000000 */
[----:B------:R-:W-:Y:S02]  /*4dbb0*/  IMAD.X R33, RZ, RZ, R33, P1 ;  /* 0x000000ffff217224 */ /* 0x000fe400008e0621 */
[----:B--2---:R-:W-:-:S04]  /*4dbc0*/  IMAD.WIDE.U32 R50, P0, R48, R25, R50 ;  /* 0x0000001930327225 */ /* 0x004fc80007800032 */
[CC--:B------:R-:W-:Y:S02]  /*4dbd0*/  IMAD R27, R48.reuse, R26.reuse, RZ ;  /* 0x0000001a301b7224 */ /* 0x0c0fe400078e02ff */
[----:B------:R-:W-:-:S03]  /*4dbe0*/  IMAD.HI.U32 R30, R48, R26, RZ ;  /* 0x0000001a301e7227 */ /* 0x000fc600078e00ff */
[----:B------:R-:W-:Y:S01]  /*4dbf0*/  IADD3 R38, P1, R27, R51, RZ ;  /* 0x000000331b267210 */ /* 0x000fe20007f3e0ff */
[CC--:B------:R-:W-:Y:S02]  /*4dc00*/  IMAD R31, R49.reuse, R25.reuse, RZ ;  /* 0x00000019311f7224 */ /* 0x0c0fe400078e02ff */
[----:B------:R-:W-:Y:S02]  /*4dc10*/  IMAD.X R30, RZ, RZ, R30, P0 ;  /* 0x000000ffff1e7224 */ /* 0x000fe400000e061e */
[----:B------:R-:W-:Y:S01]  /*4dc20*/  IMAD.HI.U32 R27, R49, R25, RZ ;  /* 0x00000019311b7227 */ /* 0x000fe200078e00ff */
[----:B------:R-:W-:-:S04]  /*4dc30*/  IADD3 R51, P0, R31, R38, RZ ;  /* 0x000000261f337210 */ /* 0x000fc80007f1e0ff */
[----:B------:R-:W-:Y:S01]  /*4dc40*/  IADD3.X R38, P1, R27, R30, RZ, P1, !PT ;  /* 0x0000001e1b267210 */ /* 0x000fe20000f3e4ff */
[CC--:B------:R-:W-:Y:S01]  /*4dc50*/  IMAD R27, R49.reuse, R26.reuse, RZ ;  /* 0x0000001a311b7224 */ /* 0x0c0fe200078e02ff */
[----:B------:R0:W-:Y:S01]  /*4dc60*/  STL.64 [R35], R50 ;  /* 0x0000003223007387 */ /* 0x0001e20000100a00 */
[----:B------:R-:W-:-:S03]  /*4dc70*/  IMAD.HI.U32 R30, R49, R26, RZ ;  /* 0x0000001a311e7227 */ /* 0x000fc600078e00ff */
[----:B------:R-:W-:Y:S01]  /*4dc80*/  IADD3.X R38, P0, R27, R38, RZ, P0, !PT ;  /* 0x000000261b267210 */ /* 0x000fe2000071e4ff */
[----:B------:R-:W-:Y:S01]  /*4dc90*/  IMAD.X R27, RZ, RZ, R30, P1 ;  /* 0x000000ffff1b7224 */ /* 0x000fe200008e061e */
[----:B------:R-:W-:-:S03]  /*4dca0*/  ISETP.GE.AND P1, PT, R39, R24, PT ;  /* 0x000000182700720c */ /* 0x000fc60003f26270 */
[----:B------:R-:W-:Y:S02]  /*4dcb0*/  IMAD.X R27, RZ, RZ, R27, P0 ;  /* 0x000000ffff1b7224 */ /* 0x000fe400000e061b */
[----:B0-----:R-:W-:Y:S02]  /*4dcc0*/  VIADD R35, R35, 0x8 ;  /* 0x0000000823237836 */ /* 0x001fe40000000000 */
[----:B------:R-:W-:Y:S02]  /*4dcd0*/  IMAD.MOV.U32 R50, RZ, RZ, R38 ;  /* 0x000000ffff327224 */ /* 0x000fe400078e0026 */
[----:B------:R-:W-:-:S04]  /*4dce0*/  IMAD.MOV.U32 R51, RZ, RZ, R27 ;  /* 0x000000ffff337224 */ /* 0x000fc800078e001b */
[----:B------:R-:W-:Y:S05]  /*4dcf0*/  @!P1 BRA `(.L_x_1562) ;  /* 0xfffffffc00909947 */ /* 0x000fea000383ffff */
.L_x_1561:
[----:B------:R-:W-:Y:S05]  /*4dd00*/  BSYNC B0 ;  /* 0x0000000000007941 */ /* 0x000fea0003800000 */
.L_x_1560:
[----:B------:R-:W-:Y:S01]  /*4dd10*/  LOP3.LUT P0, R37, R37, 0x3f, RZ, 0xc0, !PT ;  /* 0x0000003f25257812 */ /* 0x000fe2000780c0ff */
[----:B------:R-:W-:-:S04]  /*4dd20*/  IMAD.IADD R32, R39, 0x1, -R32 ;  /* 0x0000000127207824 */ /* 0x000fc800078e0a20 */
[----:B------:R-:W-:-:S05]  /*4dd30*/  IMAD R35, R32, 0x8, R1 ;  /* 0x0000000820237824 */ /* 0x000fca00078e0201 */
[----:B------:R0:W-:Y:S04]  /*4dd40*/  STL.64 [R35], R50 ;  /* 0x0000003223007387 */ /* 0x0001e80000100a00 */
[----:B------:R-:W2:Y:S04]  /*4dd50*/  LDL.64 R24, [R1+0x10] ;  /* 0x0000100001187983 */ /* 0x000ea80000100a00 */
[----:B------:R-:W3:Y:S04]  /*4dd60*/  @P0 LDL.64 R30, [R1+0x8] ;  /* 0x00000800011e0983 */ /* 0x000ee80000100a00 */
[----:B------:R-:W4:Y:S01]  /*4dd70*/  LDL.64 R26, [R1+0x18] ;  /* 0x00001800011a7983 */ /* 0x000f220000100a00 */
[----:B------:R-:W-:Y:S01]  /*4dd80*/  @P0 IADD3 R38, -R37, 0x40, RZ ;  /* 0x0000004025260810 */ /* 0x000fe20007ffe1ff */
[----:B------:R-:W-:Y:S01]  /*4dd90*/  IMAD.MOV.U32 R39, RZ, RZ, RZ ;  /* 0x000000ffff277224 */ /* 0x000fe200078e00ff */
[----:B------:R-:W-:Y:S01]  /*4dda0*/  UMOV UR6, URZ ;  /* 0x0000003f00067c82 */ /* 0x000fe20008000000 */
[----:B--2---:R-:W-:-:S02]  /*4ddb0*/  @P0 SHF.L.U32 R32, R24, R37, RZ ;  /* 0x0000002518200219 */ /* 0x004fc400000006ff */
[-CC-:B---3--:R-:W-:Y:S02]  /*4ddc0*/  @P0 SHF.R.U64 R33, R30, R38.reuse, R31.reuse ;  /* 0x000000261e210219 */ /* 0x188fe4000000121f */
[-C--:B------:R-:W-:Y:S02]  /*4ddd0*/  @P0 SHF.R.U32.HI R34, RZ, R38.reuse, R31 ;  /* 0x00000026ff220219 */ /* 0x080fe4000001161f */
[C-C-:B------:R-:W-:Y:S02]  /*4dde0*/  @P0 SHF.R.U64 R30, R24.reuse, R38, R25.reuse ;  /* 0x00000026181e0219 */ /* 0x140fe40000001219 */
[-C--:B------:R-:W-:Y:S02]  /*4ddf0*/  @P0 SHF.L.U64.HI R31, R24, R37.reuse, R25 ;  /* 0x00000025181f0219 */ /* 0x080fe40000010219 */
[----:B------:R-:W-:Y:S02]  /*4de00*/  @P0 LOP3.LUT R24, R33, R32, RZ, 0xfc, !PT ;  /* 0x0000002021180212 */ /* 0x000fe400078efcff */
[----:B----4-:R-:W-:-:S02]  /*4de10*/  @P0 SHF.L.U32 R33, R26, R37, RZ ;  /* 0x000000251a210219 */ /* 0x010fc400000006ff */
[----:B------:R-:W-:Y:S02]  /*4de20*/  @P0 SHF.R.U32.HI R38, RZ, R38, R25 ;  /* 0x00000026ff260219 */ /* 0x000fe40000011619 */
[----:B------:R-:W-:Y:S02]  /*4de30*/  @P0 SHF.L.U64.HI R37, R26, R37, R27 ;  /* 0x000000251a250219 */ /* 0x000fe4000001021b */
[----:B------:R-:W-:Y:S02]  /*4de40*/  @P0 LOP3.LUT R25, R34, R31, RZ, 0xfc, !PT ;  /* 0x0000001f22190212 */ /* 0x000fe400078efcff */
[----:B------:R-:W-:Y:S02]  /*4de50*/  @P0 LOP3.LUT R26, R33, R30, RZ, 0xfc, !PT ;  /* 0x0000001e211a0212 */ /* 0x000fe400078efcff */
[C-C-:B------:R-:W-:Y:S01]  /*4de60*/  SHF.L.U64.HI R30, R24.reuse, 0x2, R25.reuse ;  /* 0x00000002181e7819 */ /* 0x140fe20000010219 */
[----:B------:R-:W-:Y:S01]  /*4de70*/  IMAD.SHL.U32 R24, R24, 0x4, RZ ;  /* 0x0000000418187824 */ /* 0x000fe200078e00ff */
[----:B------:R-:W-:Y:S01]  /*4de80*/  SHF.R.U32.HI R31, RZ, 0x1e, R25 ;  /* 0x0000001eff1f7819 */ /* 0x000fe20000011619 */
[----:B------:R-:W-:Y:S01]  /*4de90*/  IMAD.SHL.U32 R32, R26, 0x4, RZ ;  /* 0x000000041a207824 */ /* 0x000fe200078e00ff */
[----:B------:R-:W-:-:S02]  /*4dea0*/  @P0 LOP3.LUT R27, R37, R38, RZ, 0xfc, !PT ;  /* 0x00000026251b0212 */ /* 0x000fc400078efcff */
[----:B------:R-:W-:Y:S02]  /*4deb0*/  IADD3 RZ, P0, RZ, -R24, RZ ;  /* 0x80000018ffff7210 */ /* 0x000fe40007f1e0ff */
[----:B0-----:R-:W-:Y:S02]  /*4dec0*/  LOP3.LUT R35, RZ, R30, RZ, 0x33, !PT ;  /* 0x0000001eff237212 */ /* 0x001fe400078e33ff */
[----:B------:R-:W-:Y:S02]  /*4ded0*/  LOP3.LUT R31, R31, R32, RZ, 0xfc, !PT ;  /* 0x000000201f1f7212 */ /* 0x000fe400078efcff */
[----:B------:R-:W-:Y:S02]  /*4dee0*/  SHF.L.U64.HI R26, R26, 0x2, R27 ;  /* 0x000000021a1a7819 */ /* 0x000fe4000001021b */
[----:B------:R-:W-:Y:S02]  /*4def0*/  IADD3.X R35, P0, RZ, R35, RZ, P0, !PT ;  /* 0x00000023ff237210 */ /* 0x000fe4000071e4ff */
[----:B------:R-:W-:-:S02]  /*4df00*/  LOP3.LUT R32, RZ, R31, RZ, 0x33, !PT ;  /* 0x0000001fff207212 */ /* 0x000fc400078e33ff */
[----:B------:R-:W-:Y:S02]  /*4df10*/  LOP3.LUT R33, RZ, R26, RZ, 0x33, !PT ;  /* 0x0000001aff217212 */ /* 0x000fe400078e33ff */
[----:B------:R-:W-:Y:S02]  /*4df20*/  IADD3.X R32, P1, RZ, R32, RZ, P0, !PT ;  /* 0x00000020ff207210 */ /* 0x000fe4000073e4ff */
[----:B------:R-:W-:-:S03]  /*4df30*/  SHF.R.U32.HI R25, RZ, 0x1d, R27 ;  /* 0x0000001dff197819 */ /* 0x000fc6000001161b */
[----:B------:R-:W-:Y:S01]  /*4df40*/  IMAD.X R33, RZ, RZ, R33, P1 ;  /* 0x000000ffff217224 */ /* 0x000fe200008e0621 */
[----:B------:R-:W-:-:S04]  /*4df50*/  LOP3.LUT P0, RZ, R25, 0x1, RZ, 0xc0, !PT ;  /* 0x0000000119ff7812 */ /* 0x000fc8000780c0ff */
[----:B------:R-:W-:Y:S02]  /*4df60*/  SEL R26, R26, R33, !P0 ;  /* 0x000000211a1a7207 */ /* 0x000fe40004000000 */
[----:B------:R-:W-:Y:S02]  /*4df70*/  SEL R31, R31, R32, !P0 ;  /* 0x000000201f1f7207 */ /* 0x000fe40004000000 */
[----:B------:R-:W-:-:S04]  /*4df80*/  ISETP.NE.U32.AND P1, PT, R26, RZ, PT ;  /* 0x000000ff1a00720c */ /* 0x000fc80003f25070 */
[----:B------:R-:W-:Y:S01]  /*4df90*/  SEL R37, R31, R26, !P1 ;  /* 0x0000001a1f257207 */ /* 0x000fe20004800000 */
[----:B------:R-:W-:-:S03]  /*4dfa0*/  @P0 IMAD.MOV R24, RZ, RZ, -R24 ;  /* 0x000000ffff180224 */ /* 0x000fc600078e0a18 */
[----:B------:R-:W0:Y:S02]  /*4dfb0*/  FLO.U32 R32, R37 ;  /* 0x0000002500207300 */ /* 0x000e2400000e0000 */
[C---:B0-----:R-:W-:Y:S02]  /*4dfc0*/  IADD3 R33, -R32.reuse, 0x1f, RZ ;  /* 0x0000001f20217810 */ /* 0x041fe40007ffe1ff */
[----:B------:R-:W-:-:S03]  /*4dfd0*/  IADD3 R32, -R32, 0x3f, RZ ;  /* 0x0000003f20207810 */ /* 0x000fc60007ffe1ff */
[----:B------:R-:W-:Y:S01]  /*4dfe0*/  @P1 IMAD.MOV R32, RZ, RZ, R33 ;  /* 0x000000ffff201224 */ /* 0x000fe200078e0221 */
[----:B------:R-:W-:-:S04]  /*4dff0*/  SEL R33, R30, R35, !P0 ;  /* 0x000000231e217207 */ /* 0x000fc80004000000 */
[C---:B------:R-:W-:Y:S02]  /*4e000*/  ISETP.NE.U32.AND P1, PT, R32.reuse, RZ, PT ;  /* 0x000000ff2000720c */ /* 0x040fe40003f25070 */
[----:B------:R-:W-:Y:S02]  /*4e010*/  IADD3 R34, -R32, 0x40, RZ ;  /* 0x0000004020227810 */ /* 0x000fe40007ffe1ff */
[----:B------:R-:W-:Y:S02]  /*4e020*/  ISETP.NE.AND.EX P1, PT, RZ, RZ, PT, P1 ;  /* 0x000000ffff00720c */ /* 0x000fe40003f25310 */
[C---:B------:R-:W-:Y:S02]  /*4e030*/  SHF.L.U32 R30, R31.reuse, R32, RZ ;  /* 0x000000201f1e7219 */ /* 0x040fe400000006ff */
[----:B------:R-:W-:Y:S02]  /*4e040*/  SHF.R.U64 R35, R24, R34, R33 ;  /* 0x0000002218237219 */ /* 0x000fe40000001221 */
[----:B------:R-:W-:-:S02]  /*4e050*/  SHF.L.U64.HI R24, R31, R32, R26 ;  /* 0x000000201f187219 */ /* 0x000fc4000001021a */
[----:B------:R-:W-:-:S05]  /*4e060*/  SHF.R.U32.HI R33, RZ, R34, R33 ;  /* 0x00000022ff217219 */ /* 0x000fca0000011621 */
[----:B------:R-:W-:Y:S02]  /*4e070*/  @P1 LOP3.LUT R31, R35, R30, RZ, 0xfc, !PT ;  /* 0x0000001e231f1212 */ /* 0x000fe400078efcff */
[----:B------:R-:W-:-:S03]  /*4e080*/  @P1 LOP3.LUT R26, R33, R24, RZ, 0xfc, !PT ;  /* 0x00000018211a1212 */ /* 0x000fc600078efcff */
[----:B------:R-:W-:-:S04]  /*4e090*/  IMAD.WIDE.U32 R34, R31, 0x2168c235, RZ ;  /* 0x2168c2351f227825 */ /* 0x000fc800078e00ff */
[----:B------:R-:W-:Y:S02]  /*4e0a0*/  IMAD.MOV.U32 R38, RZ, RZ, R35 ;  /* 0x000000ffff267224 */ /* 0x000fe400078e0023 */
[----:B------:R-:W-:-:S04]  /*4e0b0*/  IMAD.HI.U32 R24, R26, -0x36f0255e, RZ ;  /* 0xc90fdaa21a187827 */ /* 0x000fc800078e00ff */
[----:B------:R-:W-:-:S04]  /*4e0c0*/  IMAD.WIDE.U32 R30, R31, -0x36f0255e, R38 ;  /* 0xc90fdaa21f1e7825 */ /* 0x000fc800078e0026 */
[C---:B------:R-:W-:Y:S02]  /*4e0d0*/  IMAD R33, R26.reuse, -0x36f0255e, RZ ;  /* 0xc90fdaa21a217824 */ /* 0x040fe400078e02ff */
[----:B------:R-:W-:-:S04]  /*4e0e0*/  IMAD.WIDE.U32 R30, P1, R26, 0x2168c235, R30 ;  /* 0x2168c2351a1e7825 */ /* 0x000fc8000782001e */
[----:B------:R-:W-:Y:S01]  /*4e0f0*/  IMAD.X R24, RZ, RZ, R24, P1 ;  /* 0x000000ffff187224 */ /* 0x000fe200008e0618 */
[----:B------:R-:W-:-:S05]  /*4e100*/  IADD3 R33, P1, R33, R31, RZ ;  /* 0x0000001f21217210 */ /* 0x000fca0007f3e0ff */
[----:B------:R-:W-:Y:S01]  /*4e110*/  IMAD.X R31, RZ, RZ, R24, P1 ;  /* 0x000000ffff1f7224 */ /* 0x000fe200008e0618 */
[----:B------:R-:W-:-:S04]  /*4e120*/  IADD3 RZ, P1, R34, R34, RZ ;  /* 0x0000002222ff7210 */ /* 0x000fc80007f3e0ff */
[----:B------:R-:W-:-:S04]  /*4e130*/  IADD3.X RZ, P1, R30, R30, RZ, P1, !PT ;  /* 0x0000001e1eff7210 */ /* 0x000fc80000f3e4ff */
[----:B------:R-:W-:-:S05]  /*4e140*/  IADD3.X R26, P1, R33, R33, RZ, P1, !PT ;  /* 0x00000021211a7210 */ /* 0x000fca0000f3e4ff */
[----:B------:R-:W-:Y:S01]  /*4e150*/  IMAD.X R24, R31, 0x1, R31, P1 ;  /* 0x000000011f187824 */ /* 0x000fe200008e061f */
[----:B------:R-:W-:-:S04]  /*4e160*/  ISETP.GT.U32.AND P1, PT, R33, RZ, PT ;  /* 0x000000ff2100720c */ /* 0x000fc80003f24070 */
[----:B------:R-:W-:-:S04]  /*4e170*/  ISETP.GT.AND.EX P1, PT, R31, RZ, PT, P1 ;  /* 0x000000ff1f00720c */ /* 0x000fc80003f24310 */
[----:B------:R-:W-:Y:S02]  /*4e180*/  SEL R26, R26, R33, P1 ;  /* 0x000000211a1a7207 */ /* 0x000fe40000800000 */
[----:B------:R-:W-:Y:S02]  /*4e190*/  SEL R24, R24, R31, P1 ;  /* 0x0000001f18187207 */ /* 0x000fe40000800000 */
[----:B------:R-:W-:Y:S02]  /*4e1a0*/  IADD3 R26, P6, R26, 0x1, RZ ;  /* 0x000000011a1a7810 */ /* 0x000fe40007fde0ff */
[----:B------:R-:W-:-:S03]  /*4e1b0*/  SEL R33, RZ, 0x1, !P1 ;  /* 0x00000001ff217807 */ /* 0x000fc60004800000 */
[----:B------:R-:W-:Y:S02]  /*4e1c0*/  IMAD.X R31, RZ, RZ, R24, P6 ;  /* 0x000000ffff1f7224 */ /* 0x000fe400030e0618 */
[----:B------:R-:W-:-:S03]  /*4e1d0*/  IMAD.IADD R33, R33, 0x1, R32 ;  /* 0x0000000121217824 */ /* 0x000fc600078e0220 */
[----:B------:R-:W-:Y:S01]  /*4e1e0*/  SHF.R.U64 R26, R26, 0xa, R31 ;  /* 0x0000000a1a1a7819 */ /* 0x000fe2000000121f */
[----:B------:R-:W-:-:S03]  /*4e1f0*/  IMAD.SHL.U32 R33, R33, 0x100000, RZ ;  /* 0x0010000021217824 */ /* 0x000fc600078e00ff */
[----:B------:R-:W-:-:S04]  /*4e200*/  IADD3 R26, P1, R26, 0x1, RZ ;  /* 0x000000011a1a7810 */ /* 0x000fc80007f3e0ff */
[----:B------:R-:W-:-:S04]  /*4e210*/  LEA.HI.X R31, R31, RZ, RZ, 0x16, P1 ;  /* 0x000000ff1f1f7211 */ /* 0x000fc800008fb4ff */
[--C-:B------:R-:W-:Y:S02]  /*4e220*/  SHF.R.U64 R26, R26, 0x1, R31.reuse ;  /* 0x000000011a1a7819 */ /* 0x100fe4000000121f */
[----:B------:R-:W-:Y:S02]  /*4e230*/  SHF.R.U32.HI R24, RZ, 0x1, R31 ;  /* 0x00000001ff187819 */ /* 0x000fe4000001161f */
[----:B------:R-:W-:Y:S02]  /*4e240*/  IADD3 R30, P6, P1, R26, -UR6, RZ ;  /* 0x800000061a1e7c10 */ /* 0x000fe4000f9de0ff */
[----:B------:R-:W-:Y:S02]  /*4e250*/  LOP3.LUT R26, R25, 0x1, RZ, 0xc0, !PT ;  /* 0x00000001191a7812 */ /* 0x000fe400078ec0ff */
[----:B------:R-:W-:Y:S02]  /*4e260*/  IADD3.X R24, R24, 0x3fe00000, ~R33, P6, P1 ;  /* 0x3fe0000018187810 */ /* 0x000fe400037e2c21 */
[----:B------:R-:W-:-:S02]  /*4e270*/  LOP3.LUT P1, R29, R29, 0x80000000, RZ, 0xc0, !PT ;  /* 0x800000001d1d7812 */ /* 0x000fc4000782c0ff */
[----:B------:R-:W-:Y:S02]  /*4e280*/  LEA.HI R27, R27, R26, RZ, 0x2 ;  /* 0x0000001a1b1b7211 */ /* 0x000fe400078f10ff */
[----:B------:R-:W-:-:S04]  /*4e290*/  @P0 LOP3.LUT R29, R29, 0x80000000, RZ, 0x3c, !PT ;  /* 0x800000001d1d0812 */ /* 0x000fc800078e3cff */
[----:B------:R-:W-:-:S05]  /*4e2a0*/  LOP3.LUT R29, R24, R29, RZ, 0xfc, !PT ;  /* 0x0000001d181d7212 */ /* 0x000fca00078efcff */
[----:B------:R-:W-:-:S07]  /*4e2b0*/  @P1 IMAD.MOV R27, RZ, RZ, -R27 ;  /* 0x000000ffff1b1224 */ /* 0x000fce00078e0a1b */
.L_x_1559:
[----:B------:R-:W-:Y:S02]  /*4e2c0*/  IMAD.MOV.U32 R31, RZ, RZ, R29 ;  /* 0x000000ffff1f7224 */ /* 0x000fe400078e001d */
[----:B------:R-:W-:-:S04]  /*4e2d0*/  IMAD.MOV.U32 R29, RZ, RZ, 0x0 ;  /* 0x00000000ff1d7424 */ /* 0x000fc800078e00ff */
[----:B------:R-:W-:Y:S05]  /*4e2e0*/  RET.REL.NODEC R28 `(_ZN2at6native61_GLOBAL__N__44eb8e94_28_ForeachBinaryOpScalarList_cu_dda10a6925multi_tensor_apply_kernelINS1_28TensorListScalarListMetadataIN3c107complexIdEELi2EEENS1_25BinaryOpScalarListFunctorIS6_Li2ELi1ELi1EEEJNS1_13power_functorIS6_EEEEEvT_T0_DpT1_) ;  /* 0xfffffb1c1c447950 */ /* 0x000fea0003c3ffff */
.L_x_1563:
        /* <DEDUP_REMOVED lines=9> */
.L_x_3990:


//--------------------- .text._ZN2at6native61_GLOBAL__N__44eb8e94_28_ForeachBinaryOpScalarList_cu_dda10a6925multi_tensor_apply_kernelINS1_28TensorListScalarListMetadataIfLi2EEENS1_25BinaryOpScalarListFunctorIfLi2ELi1ELi1EEEJNS1_13power_functorIfEEEEEvT_T0_DpT1_ --------------------------
	.section	.text._ZN2at6native61_GLOBAL__N__44eb8e94_28_ForeachBinaryOpScalarList_cu_dda10a6925multi_tensor_apply_kernelINS1_28TensorListScalarListMetadataIfLi2EEENS1_25BinaryOpScalarListFunctorIfLi2ELi1ELi1EEEJNS1_13power_functorIfEEEEEvT_T0_DpT1_,"ax",@progbits
	.align	128
.text._ZN2at6native61_GLOBAL__N__44eb8e94_28_ForeachBinaryOpScalarList_cu_dda10a6925multi_tensor_apply_kernelINS1_28TensorListScalarListMetadataIfLi2EEENS1_25BinaryOpScalarListFunctorIfLi2ELi1ELi1EEEJNS1_13power_functorIfEEEEEvT_T0_DpT1_:
        .type           _ZN2at6native61_GLOBAL__N__44eb8e94_28_ForeachBinaryOpScalarList_cu_dda10a6925multi_tensor_apply_kernelINS1_28TensorListScalarListMetadataIfLi2EEENS1_25BinaryOpScalarListFunctorIfLi2ELi1ELi1EEEJNS1_13power_functorIfEEEEEvT_T0_DpT1_,@function
        .size           _ZN2at6native61_GLOBAL__N__44eb8e94_28_ForeachBinaryOpScalarList_cu_dda10a6925multi_tensor_apply_kernelINS1_28TensorListScalarListMetadataIfLi2EEENS1_25BinaryOpScalarListFunctorIfLi2ELi1ELi1EEEJNS1_13power_functorIfEEEEEvT_T0_DpT1_,(.L_x_3993 - _ZN2at6native61_GLOBAL__N__44eb8e94_28_ForeachBinaryOpScalarList_cu_dda10a6925multi_tensor_apply_kernelINS1_28TensorListScalarListMetadataIfLi2EEENS1_25BinaryOpScalarListFunctorIfLi2ELi1ELi1EEEJNS1_13power_functorIfEEEEEvT_T0_DpT1_)
        .other          _ZN2at6native61_GLOBAL__N__44eb8e94_28_ForeachBinaryOpScalarList_cu_dda10a6925multi_tensor_apply_kernelINS1_28TensorListScalarListMetadataIfLi2EEENS1_25BinaryOpScalarListFunctorIfLi2ELi1ELi1EEEJNS1_13power_functorIfEEEEEvT_T0_DpT1_,@"STO_CUDA_ENTRY STV_DEFAULT"
_ZN2at6native61_GLOBAL__N__44eb8e94_28_ForeachBinaryOpScalarList_cu_dda10a6925multi_tensor_apply_kernelINS1_28TensorListScalarListMetadataIfLi2EEENS1_25BinaryOpScalarListFunctorIfLi2ELi1ELi1EEEJNS1_13power_functorIfEEEEEvT_T0_DpT1_:
        /* <DEDUP_REMOVED lines=29> */
.L_x_1565:
[----:B-1----:R-:W-:Y:S01]  /*01d0*/  IADD3 R8, P0, R4, R6, RZ ;  /* 0x0000000604087210 */ /* 0x002fe20007f1e0ff */
[C---:B--2---:R-:W-:Y:S02]  /*01e0*/  IMAD R19, R5.reuse, 0x3, RZ ;  /* 0x0000000305137824 */ /* 0x044fe400078e02ff */
[----:B------:R-:W-:Y:S01]  /*01f0*/  IMAD.MOV.U32 R16, RZ, RZ, RZ ;  /* 0x000000ffff107224 */ /* 0x000fe200078e00ff */
        /* <DEDUP_REMOVED lines=8> */
[C---:B------:R-:W-:Y:S02]  /*0280*/  ISETP.GE.U32.AND P2, PT, R18.reuse, 0x10000, PT ;  /* 0x000100001200780c */ /* 0x040fe40003f46070 */
[----:B------:R-:W-:Y:S02]  /*0290*/  ISETP.LT.AND.EX P1, PT, R17, R3, !P1, P0 ;  /* 0x000000031100720c */ /* 0x000fe40004f21300 */
[----:B------:R-:W-:Y:S02]  /*02a0*/  IADD3 R19, P5, R19, R8, RZ ;  /* 0x0000000813137210 */ /* 0x000fe40007fbe0ff */
[----:B------:R-:W-:Y:S02]  /*02b0*/  ISETP.LT.U32.AND P0, PT, R18, R2, PT ;  /* 0x000000021200720c */ /* 0x000fe40003f01070 */
[----:B------:R-:W-:Y:S01]  /*02c0*/  ISETP.GE.U32.AND.EX P2, PT, R29, RZ, PT, P2 ;  /* 0x000000ff1d00720c */ /* 0x000fe20003f46120 */
[----:B------:R-:W-:Y:S01]  /*02d0*/  IMAD.X R22, RZ, RZ, R17, P5 ;  /* 0x000000ffff167224 */ /* 0x000fe200028e0611 */
[----:B------:R-:W-:-:S02]  /*02e0*/  ISETP.GE.U32.AND P3, PT, R9, 0x10000, PT ;  /* 0x000100000900780c */ /* 0x000fc40003f66070 */
[-C--:B------:R-:W-:Y:S02]  /*02f0*/  ISETP.LT.AND.EX P0, PT, R29, R3.reuse, !P2, P0 ;  /* 0x000000031d00720c */ /* 0x080fe40005701300 */
[-C--:B------:R-:W-:Y:S02]  /*0300*/  ISETP.LT.U32.AND P4, PT, R9, R2.reuse, PT ;  /* 0x000000020900720c */ /* 0x080fe40003f81070 */
[C---:B------:R-:W-:Y:S02]  /*0310*/  ISETP.GE.U32.AND.EX P3, PT, R20.reuse, RZ, PT, P3 ;  /* 0x000000ff1400720c */ /* 0x040fe40003f66130 */
[C---:B------:R-:W-:Y:S02]  /*0320*/  ISETP.GE.U32.AND P2, PT, R19.reuse, 0x10000, PT ;  /* 0x000100001300780c */ /* 0x040fe40003f46070 */
[----:B------:R-:W-:Y:S02]  /*0330*/  ISETP.LT.AND.EX P4, PT, R20, R3, !P3, P4 ;  /* 0x000000031400720c */ /* 0x000fe40005f81340 */
[----:B------:R-:W-:-:S02]  /*0340*/  ISETP.LT.U32.AND P3, PT, R19, R2, PT ;  /* 0x000000021300720c */ /* 0x000fc40003f61070 */
[----:B------:R-:W-:Y:S02]  /*0350*/  ISETP.GE.U32.AND.EX P2, PT, R22, RZ, PT, P2 ;  /* 0x000000ff1600720c */ /* 0x000fe40003f46120 */
[-C--:B------:R-:W-:Y:S02]  /*0360*/  @P1 LEA R14, P5, R8, R10.reuse, 0x2 ;  /* 0x0000000a080e1211 */ /* 0x080fe400078a10ff */
[----:B------:R-:W-:Y:S02]  /*0370*/  ISETP.LT.AND.EX P2, PT, R22, R3, !P2, P3 ;  /* 0x000000031600720c */ /* 0x000fe40005741330 */
[-C--:B------:R-:W-:Y:S02]  /*0380*/  @P1 LEA.HI.X R15, R8, R11.reuse, R17, 0x2, P5 ;  /* 0x0000000b080f1211 */ /* 0x080fe400028f1411 */
[CC--:B------:R-:W-:Y:S02]  /*0390*/  @P0 LEA R26, P5, R18.reuse, R10.reuse, 0x2 ;  /* 0x0000000a121a0211 */ /* 0x0c0fe400078a10ff */
[C---:B------:R-:W-:Y:S01]  /*03a0*/  @P4 LEA R24, P3, R9.reuse, R10, 0x2 ;  /* 0x0000000a09184211 */ /* 0x040fe200078610ff */
[----:B------:R1:W2:Y:S01]  /*03b0*/  @P1 LDG.E R16, desc[UR4][R14.64] ;  /* 0x000000040e101981 */ /* 0x0002a2000c1e1900 */
[----:B------:R-:W-:Y:S01]  /*03c0*/  IMAD.MOV.U32 R23, RZ, RZ, RZ ;  /* 0x000000ffff177224 */ /* 0x000fe200078e00ff */
[-C--:B------:R-:W-:Y:S01]  /*03d0*/  @P0 LEA.HI.X R27, R18, R11.reuse, R29, 0x2, P5 ;  /* 0x0000000b121b0211 */ /* 0x080fe200028f141d */
[----:B------:R-:W-:Y:S01]  /*03e0*/  IMAD.MOV.U32 R28, RZ, RZ, RZ ;  /* 0x000000ffff1c7224 */ /* 0x000fe200078e00ff */
[----:B------:R-:W-:Y:S01]  /*03f0*/  @P4 LEA.HI.X R25, R9, R11, R20, 0x2, P3 ;  /* 0x0000000b09194211 */ /* 0x000fe200018f1414 */
[----:B------:R-:W-:-:S04]  /*0400*/  IMAD.MOV.U32 R21, RZ, RZ, RZ ;  /* 0x000000ffff157224 */ /* 0x000fc800078e00ff */
[----:B------:R-:W3:Y:S01]  /*0410*/  @P4 LDG.E R23, desc[UR4][R24.64] ;  /* 0x0000000418174981 */ /* 0x000ee2000c1e1900 */
[----:B-1----:R-:W-:-:S03]  /*0420*/  @P2 LEA R14, P3, R19, R10, 0x2 ;  /* 0x0000000a130e2211 */ /* 0x002fc600078610ff */
[----:B------:R-:W4:Y:S01]  /*0430*/  @P0 LDG.E R28, desc[UR4][R26.64] ;  /* 0x000000041a1c0981 */ /* 0x000f22000c1e1900 */
[----:B------:R-:W-:-:S05]  /*0440*/  @P2 LEA.HI.X R15, R19, R11, R22, 0x2, P3 ;  /* 0x0000000b130f2211 */ /* 0x000fca00018f1416 */
[----:B------:R1:W5:Y:S02]  /*0450*/  @P2 LDG.E R21, desc[UR4][R14.64] ;  /* 0x000000040e152981 */ /* 0x000364000c1e1900 */
[----:B-1----:R-:W-:Y:S01]  /*0460*/  @P1 LEA R14, P3, R8, R12, 0x2 ;  /* 0x0000000c080e1211 */ /* 0x002fe200078610ff */
[----:B------:R-:W-:Y:S01]  /*0470*/  IMAD.WIDE.U32 R6, R5, 0x4, R6 ;  /* 0x0000000405067825 */ /* 0x000fe200078e0006 */
[----:B--2---:R-:W-:Y:S08]  /*0480*/  MUFU.LG2 R16, R16 ;  /* 0x0000001000107308 */ /* 0x004ff00000000c00 */
[----:B---3--:R-:W0:Y:S08]  /*0490*/  MUFU.LG2 R15, R23 ;  /* 0x00000017000f7308 */ /* 0x008e300000000c00 */
[----:B----4-:R-:W1:Y:S08]  /*04a0*/  MUFU.LG2 R28, R28 ;  /* 0x0000001c001c7308 */ /* 0x010e700000000c00 */
[----:B-----5:R2:W3:Y:S01]  /*04b0*/  MUFU.LG2 R27, R21 ;  /* 0x00000015001b7308 */ /* 0x0204e20000000c00 */
[C---:B0-----:R-:W-:Y:S01]  /*04c0*/  FMUL.FTZ R25, R0.reuse, R15 ;  /* 0x0000000f00197220 */ /* 0x041fe20000410000 */
[C---:B--2---:R-:W-:Y:S01]  /*04d0*/  FMUL.FTZ R21, R0.reuse, R16 ;  /* 0x0000001000157220 */ /* 0x044fe20000410000 */
[----:B-1----:R-:W-:-:S05]  /*04e0*/  FMUL.FTZ R26, R0, R28 ;  /* 0x0000001c001a7220 */ /* 0x002fca0000410000 */
[----:B------:R-:W-:Y:S01]  /*04f0*/  MUFU.EX2 R25, R25 ;  /* 0x0000001900197308 */ /* 0x000fe20000000800 */
[----:B---3--:R-:W-:-:S07]  /*0500*/  FMUL.FTZ R27, R0, R27 ;  /* 0x0000001b001b7220 */ /* 0x008fce0000410000 */
[----:B------:R-:W0:Y:S01]  /*0510*/  @P1 MUFU.EX2 R21, R21 ;  /* 0x0000001500151308 */ /* 0x000e220000000800 */
[----:B------:R-:W-:-:S07]  /*0520*/  @P0 LEA R16, P5, R18, R12, 0x2 ;  /* 0x0000000c12100211 */ /* 0x000fce00078a10ff */
[----:B------:R-:W1:Y:S01]  /*0530*/  MUFU.EX2 R23, R26 ;  /* 0x0000001a00177308 */ /* 0x000e620000000800 */
[----:B------:R-:W-:-:S07]  /*0540*/  @P1 LEA.HI.X R15, R8, R13, R17, 0x2, P3 ;  /* 0x0000000d080f1211 */ /* 0x000fce00018f1411 */
[----:B------:R-:W2:Y:S01]  /*0550*/  @P2 MUFU.EX2 R27, R27 ;  /* 0x0000001b001b2308 */ /* 0x000ea20000000800 */
[-C--:B------:R-:W-:Y:S02]  /*0560*/  @P0 LEA.HI.X R17, R18, R13.reuse, R29, 0x2, P5 ;  /* 0x0000000d12110211 */ /* 0x080fe400028f141d */
[-C--:B------:R-:W-:Y:S02]  /*0570*/  @P4 LEA R8, P3, R9, R12.reuse, 0x2 ;  /* 0x0000000c09084211 */ /* 0x080fe400078610ff */
[----:B------:R-:W-:Y:S02]  /*0580*/  @P2 LEA R18, P5, R19, R12, 0x2 ;  /* 0x0000000c13122211 */ /* 0x000fe400078a10ff */
[-C--:B------:R-:W-:Y:S02]  /*0590*/  @P4 LEA.HI.X R9, R9, R13.reuse, R20, 0x2, P3 ;  /* 0x0000000d09094211 */ /* 0x080fe400018f1414 */
[----:B------:R-:W-:Y:S01]  /*05a0*/  @P2 LEA.HI.X R19, R19, R13, R22, 0x2, P5 ;  /* 0x0000000d13132211 */ /* 0x000fe200028f1416 */
[----:B0-----:R3:W-:Y:S01]  /*05b0*/  @P1 STG.E desc[UR4][R14.64], R21 ;  /* 0x000000150e001986 */ /* 0x0017e2000c101904 */
[----:B------:R-:W-:-:S03]  /*05c0*/  ISETP.LT.U32.AND P1, PT, R6, R2, PT ;  /* 0x000000020600720c */ /* 0x000fc60003f21070 */
[----:B-1----:R3:W-:Y:S01]  /*05d0*/  @P0 STG.E desc[UR4][R16.64], R23 ;  /* 0x0000001710000986 */ /* 0x0027e2000c101904 */
[----:B------:R-:W-:-:S03]  /*05e0*/  ISETP.GE.U32.AND P0, PT, R6, 0x10000, PT ;  /* 0x000100000600780c */ /* 0x000fc60003f06070 */
[----:B------:R3:W-:Y:S04]  /*05f0*/  @P4 STG.E desc[UR4][R8.64], R25 ;  /* 0x0000001908004986 */ /* 0x0007e8000c101904 */
[----:B--2---:R3:W-:Y:S01]  /*0600*/  @P2 STG.E desc[UR4][R18.64], R27 ;  /* 0x0000001b12002986 */ /* 0x0047e2000c101904 */
[C---:B------:R-:W-:Y:S02]  /*0610*/  ISETP.GE.U32.AND.EX P0, PT, R7.reuse, RZ, PT, P0 ;  /* 0x000000ff0700720c */ /* 0x040fe40003f06100 */
[----:B------:R-:W-:-:S13]  /*0620*/  ISETP.LT.AND.EX P1, PT, R7, R3, PT, P1 ;  /* 0x000000030700720c */ /* 0x000fda0003f21310 */
[----:B---3--:R-:W-:Y:S05]  /*0630*/  @!P0 BRA P1, `(.L_x_1565) ;  /* 0xfffffff800e48947 */ /* 0x008fea000083ffff */
[----:B------:R-:W-:Y:S05]  /*0640*/  EXIT ;  /* 0x000000000000794d */ /* 0x000fea0003800000 */
.L_x_1564:
        /* <DEDUP_REMOVED lines=8> */
.L_x_1566:
[C---:B------:R-:W-:Y:S01]  /*06d0*/  IMAD.SHL.U32 R25, R15.reuse, 0x10, RZ ;  /* 0x000000100f197824 */ /* 0x040fe200078e00ff */
[----:B------:R-:W-:-:S04]  /*06e0*/  SHF.L.U64.HI R9, R15, 0x4, R8 ;  /* 0x000000040f097819 */ /* 0x000fc80000010208 */
[----:B------:R-:W-:-:S05]  /*06f0*/  IADD3 R4, P0, R10, R25, RZ ;  /* 0x000000190a047210 */ /* 0x000fca0007f1e0ff */
[----:B------:R-:W-:-:S06]  /*0700*/  IMAD.X R5, R11, 0x1, R9, P0 ;  /* 0x000000010b057824 */ /* 0x000fcc00000e0609 */
[----:B-1----:R-:W2:Y:S02]  /*0710*/  LDG.E.128 R4, desc[UR4][R4.64] ;  /* 0x0000000404047981 */ /* 0x002ea4000c1e1d00 */
[----:B--2---:R-:W0:Y:S08]  /*0720*/  MUFU.LG2 R7, R7 ;  /* 0x0000000700077308 */ /* 0x004e300000000c00 */
[----:B------:R1:W2:Y:S08]  /*0730*/  MUFU.LG2 R23, R6 ;  /* 0x0000000600177308 */ /* 0x0002b00000000c00 */
[----:B------:R3:W4:Y:S01]  /*0740*/  MUFU.LG2 R17, R5 ;  /* 0x0000000500117308 */ /* 0x0007220000000c00 */
[----:B0-----:R-:W-:Y:S01]  /*0750*/  FMUL.FTZ R19, R0, R7 ;  /* 0x0000000700137220 */ /* 0x001fe20000410000 */
[----:B-1----:R-:W-:-:S05]  /*0760*/  IADD3 R6, P0, R12, R25, RZ ;  /* 0x000000190c067210 */ /* 0x002fca0007f1e0ff */
[----:B------:R-:W-:Y:S01]  /*0770*/  IMAD.X R7, R13, 0x1, R9, P0 ;  /* 0x000000010d077824 */ /* 0x000fe200000e0609 */
[----:B------:R0:W1:Y:S01]  /*0780*/  MUFU.LG2 R21, R4 ;  /* 0x0000000400157308 */ /* 0x0000620000000c00 */
[----:B--2---:R-:W-:Y:S01]  /*0790*/  FMUL.FTZ R18, R0, R23 ;  /* 0x0000001700127220 */ /* 0x004fe20000410000 */
[----:B------:R-:W-:-:S04]  /*07a0*/  IADD3 R15, P0, R15, UR6, RZ ;  /* 0x000000060f0f7c10 */ /* 0x000fc8000ff1e0ff */
[C---:B------:R-:W-:Y:S01]  /*07b0*/  ISETP.LT.U32.AND P1, PT, R15.reuse, 0x4000, PT ;  /* 0x000040000f00780c */ /* 0x040fe20003f21070 */
[----:B---3--:R-:W-:Y:S01]  /*07c0*/  IMAD.SHL.U32 R5, R15, 0x4, RZ ;  /* 0x000000040f057824 */ /* 0x008fe200078e00ff */
[----:B------:R-:W-:Y:S01]  /*07d0*/  MUFU.EX2 R19, R19 ;  /* 0x0000001300137308 */ /* 0x000fe20000000800 */
[----:B----4-:R-:W-:Y:S01]  /*07e0*/  FMUL.FTZ R17, R0, R17 ;  /* 0x0000001100117220 */ /* 0x010fe20000410000 */
[----:B------:R-:W-:Y:S02]  /*07f0*/  IMAD.X R8, RZ, RZ, R8, P0 ;  /* 0x000000ffff087224 */ /* 0x000fe400000e0608 */
[----:B------:R-:W-:-:S03]  /*0800*/  ISETP.GE.U32.AND P0, PT, R5, R2, PT ;  /* 0x000000020500720c */ /* 0x000fc60003f06070 */
[----:B0-----:R-:W-:Y:S01]  /*0810*/  SHF.L.U64.HI R4, R15, 0x2, R8 ;  /* 0x000000020f047819 */ /* 0x001fe20000010208 */
[----:B------:R-:W-:Y:S01]  /*0820*/  MUFU.EX2 R18, R18 ;  /* 0x0000001200127308 */ /* 0x000fe20000000800 */
[----:B-1----:R-:W-:Y:S01]  /*0830*/  FMUL.FTZ R16, R0, R21 ;  /* 0x0000001500107220 */ /* 0x002fe20000410000 */
[----:B------:R-:W-:Y:S02]  /*0840*/  ISETP.LT.U32.AND.EX P1, PT, R8, RZ, PT, P1 ;  /* 0x000000ff0800720c */ /* 0x000fe40003f21110 */
[----:B------:R-:W-:-:S04]  /*0850*/  ISETP.GE.AND.EX P0, PT, R4, R3, PT, P0 ;  /* 0x000000030400720c */ /* 0x000fc80003f06300 */
[----:B------:R-:W-:Y:S08]  /*0860*/  MUFU.EX2 R17, R17 ;  /* 0x0000001100117308 */ /* 0x000ff00000000800 */
[----:B------:R-:W0:Y:S02]  /*0870*/  MUFU.EX2 R16, R16 ;  /* 0x0000001000107308 */ /* 0x000e240000000800 */
[----:B0-----:R1:W-:Y:S01]  /*0880*/  STG.E.128 desc[UR4][R6.64], R16 ;  /* 0x0000001006007986 */ /* 0x0013e2000c101d04 */
[----:B------:R-:W-:Y:S05]  /*0890*/  @!P0 BRA P1, `(.L_x_1566) ;  /* 0xfffffffc008c8947 */ /* 0x000fea000083ffff */
[----:B------:R-:W-:Y:S05]  /*08a0*/  EXIT ;  /* 0x000000000000794d */ /* 0x000fea0003800000 */
.L_x_1567:
        /* <DEDUP_REMOVED lines=13> */
.L_x_3993:


//--------------------- .text._ZN2at6native61_GLOBAL__N__44eb8e94_28_ForeachBinaryOpScalarList_cu_dda10a6925multi_tensor_apply_kernelINS1_28TensorListScalarListMetadataIdLi2EEENS1_25BinaryOpScalarListFunctorIdLi2ELi1ELi1EEEJNS1_13power_functorIdEEEEEvT_T0_DpT1_ --------------------------
	.section	.text._ZN2at6native61_GLOBAL__N__44eb8e94_28_ForeachBinaryOpScalarList_cu_dda10a6925multi_tensor_apply_kernelINS1_28TensorListScalarListMetadataIdLi2EEENS1_25BinaryOpScalarListFunctorIdLi2ELi1ELi1EEEJNS1_13power_functorIdEEEEEvT_T0_DpT1_,"ax",@progbits
	.align	128
.text._ZN2at6native61_GLOBAL__N__44eb8e94_28_ForeachBinaryOpScalarList_cu_dda10a6925multi_tensor_apply_kernelINS1_28TensorListScalarListMetadataIdLi2EEENS1_25BinaryOpScalarListFunctorIdLi2ELi1ELi1EEEJNS1_13power_functorIdEEEEEvT_T0_DpT1_:
        .type           _ZN2at6native61_GLOBAL__N__44eb8e94_28_ForeachBinaryOpScalarList_cu_dda10a6925multi_tensor_apply_kernelINS1_28TensorListScalarListMetadataIdLi2EEENS1_25BinaryOpScalarListFunctorIdLi2ELi1ELi1EEEJNS1_13power_functorIdEEEEEvT_T0_DpT1_,@function
        .size           _ZN2at6native61_GLOBAL__N__44eb8e94_28_ForeachBinaryOpScalarList_cu_dda10a6925multi_tensor_apply_kernelINS1_28TensorListScalarListMetadataIdLi2EEENS1_25BinaryOpScalarListFunctorIdLi2ELi1ELi1EEEJNS1_13power_functorIdEEEEEvT_T0_DpT1_,(.L_x_3994 - _ZN2at6native61_GLOBAL__N__44eb8e94_28_ForeachBinaryOpScalarList_cu_dda10a6925multi_tensor_apply_kernelINS1_28TensorListScalarListMetadataIdLi2EEENS1_25BinaryOpScalarListFunctorIdLi2ELi1ELi1EEEJNS1_13power_functorIdEEEEEvT_T0_DpT1_)
        .other          _ZN2at6native61_GLOBAL__N__44eb8e94_28_ForeachBinaryOpScalarList_cu_dda10a6925multi_tensor_apply_kernelINS1_28TensorListScalarListMetadataIdLi2EEENS1_25BinaryOpScalarListFunctorIdLi2ELi1ELi1EEEJNS1_13power_functorIdEEEEEvT_T0_DpT1_,@"STO_CUDA_ENTRY STV_DEFAULT"
_ZN2at6native61_GLOBAL__N__44eb8e94_28_ForeachBinaryOpScalarList_cu_dda10a6925multi_tensor_apply_kernelINS1_28TensorListScalarListMetadataIdLi2EEENS1_25BinaryOpScalarListFunctorIdLi2ELi1ELi1EEEJNS1_13power_functorIdEEEEEvT_T0_DpT1_:
        /* <DEDUP_REMOVED lines=11> */
[----:B------:R-:W2:Y:S01]  /*00b0*/  LDC.64 R4, c[0x0][R0+0x610] ;  /* 0x0001840000047b82 */ /* 0x000ea20000000a00 */
[----:B0-----:R-:W-:-:S07]  /*00c0*/  IMAD.WIDE R24, R7, 0x80000, R24 ;  /* 0x0008000007187825 */ /* 0x001fce00078e0218 */
[----:B------:R0:W3:Y:S01]  /*00d0*/  LDC.64 R28, c[0x0][R0+0x810] ;  /* 0x00020400001c7b82 */ /* 0x0000e20000000a00 */
[----:B-1----:R-:W-:Y:S01]  /*00e0*/  IMAD.WIDE R26, R7, 0x80000, R26 ;  /* 0x00080000071a7825 */ /* 0x002fe200078e021a */
[----:B--2---:R-:W-:Y:S02]  /*00f0*/  IADD3 R11, P1, -R2, R4, RZ ;  /* 0x00000004020b7210 */ /* 0x004fe40007f3e1ff */
[----:B------:R-:W-:-:S03]  /*0100*/  LOP3.LUT R2, R26, 0x1f, R24, 0xc8, !PT ;  /* 0x0000001f1a027812 */ /* 0x000fc600078ec818 */
[----:B------:R-:W-:Y:S01]  /*0110*/  IMAD.X R9, R5, 0x1, ~R3, P1 ;  /* 0x0000000105097824 */ /* 0x000fe200008e0e03 */
[----:B------:R-:W-:-:S04]  /*0120*/  LOP3.LUT P0, RZ, R2, 0x3, R11, 0xf8, !PT ;  /* 0x0000000302ff7812 */ /* 0x000fc8000780f80b */
[----:B------:R-:W-:-:S13]  /*0130*/  LOP3.LUT P0, RZ, RZ, RZ, RZ, 0xfc, P0 ;  /* 0x000000ffffff7212 */ /* 0x000fda000000fcff */
[----:B0-----:R-:W-:Y:S05]  /*0140*/  @!P0 BRA `(.L_x_1568) ;  /* 0x0000001400748947 */ /* 0x001fea0003800000 */
[----:B------:R-:W-:-:S04]  /*0150*/  ISETP.GE.U32.AND P0, PT, R11, 0x1, PT ;  /* 0x000000010b00780c */ /* 0x000fc80003f06070 */
[----:B------:R-:W-:-:S13]  /*0160*/  ISETP.GE.AND.EX P0, PT, R9, RZ, PT, P0 ;  /* 0x000000ff0900720c */ /* 0x000fda0003f06300 */
[----:B------:R-:W-:Y:S05]  /*0170*/  @!P0 EXIT ;  /* 0x000000000000894d */ /* 0x000fea0003800000 */
[----:B---3--:R-:W-:Y:S01]  /*0180*/  LOP3.LUT R2, R29, 0x7ff00000, RZ, 0xc0, !PT ;  /* 0x7ff000001d027812 */ /* 0x008fe200078ec0ff */
[----:B------:R-:W0:Y:S03]  /*0190*/  S2R R0, SR_TID.X ;  /* 0x0000000000007919 */ /* 0x000e260000002100 */
[----:B------:R-:W-:Y:S02]  /*01a0*/  LEA.HI R3, R2, 0xfffffc0c, RZ, 0xc ;  /* 0xfffffc0c02037811 */ /* 0x000fe400078f60ff */
[----:B------:R-:W1:Y:S02]  /*01b0*/  LDC R2, c[0x0][RZ] ;  /* 0x00000000ff027b82 */ /* 0x000e640000000800 */
[CC--:B------:R-:W-:Y:S02]  /*01c0*/  SHF.L.U32 R4, R28.reuse, R3.reuse, RZ ;  /* 0x000000031c047219 */ /* 0x0c0fe400000006ff */
[----:B------:R-:W-:-:S02]  /*01d0*/  SHF.L.U64.HI R3, R28, R3, R29 ;  /* 0x000000031c037219 */ /* 0x000fc4000001021d */
[----:B------:R-:W-:Y:S02]  /*01e0*/  ISETP.NE.U32.AND P1, PT, R4, RZ, PT ;  /* 0x000000ff0400720c */ /* 0x000fe40003f25070 */
[----:B------:R-:W-:Y:S02]  /*01f0*/  CS2R R4, SRZ ;  /* 0x0000000000047805 */ /* 0x000fe4000001ff00 */
[----:B------:R-:W-:-:S13]  /*0200*/  ISETP.NE.AND.EX P1, PT, R3, -0x80000000, PT, P1 ;  /* 0x800000000300780c */ /* 0x000fda0003f25310 */
.L_x_1601:
[----:B0-----:R-:W-:Y:S01]  /*0210*/  IADD3 R3, P0, R0, R4, RZ ;  /* 0x0000000400037210 */ /* 0x001fe20007f1e0ff */
[C---:B-1----:R-:W-:Y:S01]  /*0220*/  IMAD R10, R2.reuse, 0x3, RZ ;  /* 0x00000003020a7824 */ /* 0x042fe200078e02ff */
[----:B------:R-:W-:Y:S02]  /*0230*/  CS2R R48, SRZ ;  /* 0x0000000000307805 */ /* 0x000fe4000001ff00 */
[C---:B------:R-:W-:Y:S01]  /*0240*/  ISETP.GE.U32.AND P2, PT, R3.reuse, 0x10000, PT ;  /* 0x000100000300780c */ /* 0x040fe20003f46070 */
[----:B------:R-:W-:Y:S01]  /*0250*/  IMAD.X R6, RZ, RZ, R5, P0 ;  /* 0x000000ffff067224 */ /* 0x000fe200000e0605 */
[----:B------:R-:W-:Y:S02]  /*0260*/  ISETP.LT.U32.AND P0, PT, R3, R11, PT ;  /* 0x0000000b0300720c */ /* 0x000fe40003f01070 */
[----:B------:R-:W-:Y:S02]  /*0270*/  IADD3 R15, P3, R2, R3, RZ ;  /* 0x00000003020f7210 */ /* 0x000fe40007f7e0ff */
[----:B------:R-:W-:-:S02]  /*0280*/  ISETP.GE.U32.AND.EX P2, PT, R6, RZ, PT, P2 ;  /* 0x000000ff0600720c */ /* 0x000fc40003f46120 */
[C---:B------:R-:W-:Y:S01]  /*0290*/  ISETP.GE.U32.AND P5, PT, R15.reuse, 0x10000, PT ;  /* 0x000100000f00780c */ /* 0x040fe20003fa6070 */
[--C-:B------:R-:W-:Y:S01]  /*02a0*/  IMAD.X R8, RZ, RZ, R6.reuse, P3 ;  /* 0x000000ffff087224 */ /* 0x100fe200018e0606 */
[----:B------:R-:W-:Y:S02]  /*02b0*/  ISETP.LT.AND.EX P2, PT, R6, R9, !P2, P0 ;  /* 0x000000090600720c */ /* 0x000fe40005741300 */
[----:B------:R-:W-:Y:S02]  /*02c0*/  LEA R17, P0, R2, R3, 0x1 ;  /* 0x0000000302117211 */ /* 0x000fe400078008ff */
[----:B------:R-:W-:Y:S02]  /*02d0*/  ISETP.LT.U32.AND P3, PT, R15, R11, PT ;  /* 0x0000000b0f00720c */ /* 0x000fe40003f61070 */
[----:B------:R-:W-:Y:S01]  /*02e0*/  ISETP.GE.U32.AND.EX P5, PT, R8, RZ, PT, P5 ;  /* 0x000000ff0800720c */ /* 0x000fe20003fa6150 */
[----:B------:R-:W-:Y:S01]  /*02f0*/  IMAD.X R14, RZ, RZ, R6, P0 ;  /* 0x000000ffff0e7224 */ /* 0x000fe200000e0606 */
[----:B------:R-:W-:-:S02]  /*0300*/  IADD3 R19, P4, R10, R3, RZ ;  /* 0x000000030a137210 */ /* 0x000fc40007f9e0ff */
[----:B------:R-:W-:Y:S02]  /*0310*/  ISETP.LT.AND.EX P3, PT, R8, R9, !P5, P3 ;  /* 0x000000090800720c */ /* 0x000fe40006f61330 */
[----:B------:R-:W-:Y:S01]  /*0320*/  ISETP.GE.U32.AND P6, PT, R17, 0x10000, PT ;  /* 0x000100001100780c */ /* 0x000fe20003fc6070 */
[--C-:B------:R-:W-:Y:S01]  /*0330*/  IMAD.X R16, RZ, RZ, R6.reuse, P4 ;  /* 0x000000ffff107224 */ /* 0x100fe200020e0606 */
[----:B------:R-:W-:Y:S02]  /*0340*/  @P2 LEA R12, P5, R3, R24, 0x3 ;  /* 0x00000018030c2211 */ /* 0x000fe400078a18ff */
[----:B------:R-:W-:Y:S02]  /*0350*/  ISETP.GE.U32.AND P0, PT, R19, 0x10000, PT ;  /* 0x000100001300780c */ /* 0x000fe40003f06070 */
[----:B------:R-:W-:Y:S02]  /*0360*/  @P2 LEA.HI.X R13, R3, R25, R6, 0x3, P5 ;  /* 0x00000019030d2211 */ /* 0x000fe400028f1c06 */
[----:B------:R-:W-:-:S02]  /*0370*/  ISETP.LT.U32.AND P4, PT, R17, R11, PT ;  /* 0x0000000b1100720c */ /* 0x000fc40003f81070 */
[----:B------:R-:W-:Y:S01]  /*0380*/  ISETP.GE.U32.AND.EX P6, PT, R14, RZ, PT, P6 ;  /* 0x000000ff0e00720c */ /* 0x000fe20003fc6160 */
[----:B------:R0:W2:Y:S01]  /*0390*/  @P2 LDG.E.64 R48, desc[UR4][R12.64] ;  /* 0x000000040c302981 */ /* 0x0000a2000c1e1b00 */
[----:B------:R-:W-:Y:S02]  /*03a0*/  ISETP.LT.U32.AND P5, PT, R19, R11, PT ;  /* 0x0000000b1300720c */ /* 0x000fe40003fa1070 */
[----:B------:R-:W-:Y:S02]  /*03b0*/  ISETP.GE.U32.AND.EX P0, PT, R16, RZ, PT, P0 ;  /* 0x000000ff1000720c */ /* 0x000fe40003f06100 */
[-C--:B------:R-:W-:Y:S02]  /*03c0*/  ISETP.LT.AND.EX P4, PT, R14, R9.reuse, !P6, P4 ;  /* 0x000000090e00720c */ /* 0x080fe40007781340 */
[----:B------:R-:W-:Y:S02]  /*03d0*/  ISETP.LT.AND.EX P5, PT, R16, R9, !P0, P5 ;  /* 0x000000091000720c */ /* 0x000fe400047a1350 */
[----:B------:R-:W-:-:S04]  /*03e0*/  @P3 LEA R30, P0, R15, R24, 0x3 ;  /* 0x000000180f1e3211 */ /* 0x000fc800078018ff */
[----:B------:R-:W-:Y:S02]  /*03f0*/  @P3 LEA.HI.X R31, R15, R25, R8, 0x3, P0 ;  /* 0x000000190f1f3211 */ /* 0x000fe400000f1c08 */
[----:B------:R-:W-:Y:S02]  /*0400*/  CS2R R22, SRZ ;  /* 0x0000000000167805 */ /* 0x000fe4000001ff00 */
[----:B------:R-:W-:Y:S02]  /*0410*/  CS2R R20, SRZ ;  /* 0x0000000000147805 */ /* 0x000fe4000001ff00 */
[-C--:B------:R-:W-:Y:S02]  /*0420*/  @P4 LEA R34, P0, R17, R24.reuse, 0x3 ;  /* 0x0000001811224211 */ /* 0x080fe400078018ff */
[----:B------:R-:W-:Y:S02]  /*0430*/  @P5 LEA R36, P6, R19, R24, 0x3 ;  /* 0x0000001813245211 */ /* 0x000fe400078c18ff */
[----:B------:R-:W-:-:S02]  /*0440*/  CS2R R50, SRZ ;  /* 0x0000000000327805 */ /* 0x000fc4000001ff00 */
[-C--:B------:R-:W-:Y:S01]  /*0450*/  @P4 LEA.HI.X R35, R17, R25.reuse, R14, 0x3, P0 ;  /* 0x0000001911234211 */ /* 0x080fe200000f1c0e */
[----:B------:R1:W5:Y:S01]  /*0460*/  @P3 LDG.E.64 R22, desc[UR4][R30.64] ;  /* 0x000000041e163981 */ /* 0x000362000c1e1b00 */
[----:B------:R-:W-:-:S03]  /*0470*/  @P5 LEA.HI.X R37, R19, R25, R16, 0x3, P6 ;  /* 0x0000001913255211 */ /* 0x000fc600030f1c10 */
[----:B------:R1:W5:Y:S04]  /*0480*/  @P4 LDG.E.64 R20, desc[UR4][R34.64] ;  /* 0x0000000422144981 */ /* 0x000368000c1e1b00 */
[----:B------:R1:W5:Y:S01]  /*0490*/  @P5 LDG.E.64 R50, desc[UR4][R36.64] ;  /* 0x0000000424325981 */ /* 0x000362000c1e1b00 */
[----:B------:R-:W-:Y:S01]  /*04a0*/  BSSY B0, `(.L_x_1569) ;  /* 0x0000006000007945 */ /* 0x000fe20003800000 */
[----:B------:R-:W-:Y:S01]  /*04b0*/  IMAD.MOV.U32 R10, RZ, RZ, R28 ;  /* 0x000000ffff0a7224 */ /* 0x000fe200078e001c */
[----:B0-----:R-:W-:Y:S01]  /*04c0*/  MOV R12, 0x500 ;  /* 0x00000500000c7802 */ /* 0x001fe20000000f00 */
[----:B------:R-:W-:Y:S01]  /*04d0*/  IMAD.MOV.U32 R7, RZ, RZ, R29 ;  /* 0x000000ffff077224 */ /* 0x000fe200078e001d */
[----:B-12---:R-:W-:-:S11]  /*04e0*/  DADD R32, -RZ, |R48| ;  /* 0x00000000ff207229 */ /* 0x006fd60000000530 */
[----:B-----5:R-:W-:Y:S05]  /*04f0*/  CALL.REL.NOINC `($_ZN2at6native61_GLOBAL__N__44eb8e94_28_ForeachBinaryOpScalarList_cu_dda10a6925multi_tensor_apply_kernelINS1_28TensorListScalarListMetadataIdLi2EEENS1_25BinaryOpScalarListFunctorIdLi2ELi1ELi1EEEJNS1_13power_functorIdEEEEEvT_T0_DpT1_$__internal_accurate_pow) ;  /* 0x0000002400347944 */ /* 0x020fea0003c00000 */
[----:B------:R-:W-:Y:S05]  /*0500*/  BSYNC B0 ;  /* 0x0000000000007941 */ /* 0x000fea0003800000 */
.L_x_1569:
[----:B------:R-:W-:Y:S01]  /*0510*/  DSETP.NEU.AND P0, PT, R48, RZ, PT ;  /* 0x000000ff3000722a */ /* 0x000fe20003f0d000 */
[----:B------:R-:W-:-:S13]  /*0520*/  BSSY B0, `(.L_x_1570) ;  /* 0x000001a000007945 */ /* 0x000fda0003800000 */
[----:B------:R-:W-:Y:S05]  /*0530*/  @!P0 BRA `(.L_x_1571) ;  /* 0x00000000004c8947 */ /* 0x000fea0003800000 */
[----:B------:R-:W-:Y:S01]  /*0540*/  IMAD.MOV.U32 R12, RZ, RZ, R30 ;  /* 0x000000ffff0c7224 */ /* 0x000fe200078e001e */
[C---:B------:R-:W-:Y:S01]  /*0550*/  ISETP.GT.AND P6, PT, R49.reuse, -0x1, PT ;  /* 0xffffffff3100780c */ /* 0x040fe20003fc4270 */
[----:B------:R-:W-:Y:S01]  /*0560*/  IMAD.MOV.U32 R13, RZ, RZ, R31 ;  /* 0x000000ffff0d7224 */ /* 0x000fe200078e001f */
[----:B------:R-:W-:-:S05]  /*0570*/  ISETP.LT.AND P0, PT, R49, RZ, !P1 ;  /* 0x000000ff3100720c */ /* 0x000fca0004f01270 */
[----:B------:R-:W-:-:S10]  /*0580*/  DADD R30, -RZ, -R12 ;  /* 0x00000000ff1e7229 */ /* 0x000fd4000000090c */
[----:B------:R-:W-:Y:S02]  /*0590*/  FSEL R7, R30, R12, P0 ;  /* 0x0000000c1e077208 */ /* 0x000fe40000000000 */
[----:B------:R-:W-:Y:S02]  /*05a0*/  FSEL R30, R31, R13, P0 ;  /* 0x0000000d1f1e7208 */ /* 0x000fe40000000000 */
[----:B------:R-:W-:Y:S01]  /*05b0*/  PLOP3.LUT P0, PT, P1, PT, PT, 0x8, 0x0 ;  /* 0x000000000000781c */ /* 0x000fe20000f0e170 */
[----:B------:R-:W-:-:S12]  /*05c0*/  @P6 BRA `(.L_x_1572) ;  /* 0x00000000003c6947 */ /* 0x000fd80003800000 */
[----:B------:R-:W0:Y:S01]  /*05d0*/  FRND.F64.TRUNC R12, R28 ;  /* 0x0000001c000c7313 */ /* 0x000e22000030d800 */
[----:B------:R-:W-:Y:S01]  /*05e0*/  PLOP3.LUT P0, PT, P1, PT, PT, 0x8, 0x0 ;  /* 0x000000000000781c */ /* 0x000fe20000f0e170 */
[----:B0-----:R-:W-:Y:S01]  /*05f0*/  DSETP.NEU.AND P6, PT, R12, R28, PT ;  /* 0x0000001c0c00722a */ /* 0x001fe20003fcd000 */
[----:B------:R-:W-:Y:S02]  /*0600*/  IMAD.MOV.U32 R12, RZ, RZ, R7 ;  /* 0x000000ffff0c7224 */ /* 0x000fe400078e0007 */
[----:B------:R-:W-:-:S11]  /*0610*/  IMAD.MOV.U32 R13, RZ, RZ, R30 ;  /* 0x000000ffff0d7224 */ /* 0x000fd600078e001e */
[----:B------:R-:W-:Y:S05]  /*0620*/  @!P6 BRA `(.L_x_1572) ;  /* 0x000000000024e947 */ /* 0x000fea0003800000 */
[----:B------:R-:W-:Y:S01]  /*0630*/  PLOP3.LUT P0, PT, P1, PT, PT, 0x8, 0x0 ;  /* 0x000000000000781c */ /* 0x000fe20000f0e170 */
[----:B------:R-:W-:Y:S02]  /*0640*/  IMAD.MOV.U32 R12, RZ, RZ, 0x0 ;  /* 0x00000000ff0c7424 */ /* 0x000fe400078e00ff */
[----:B------:R-:W-:Y:S01]  /*0650*/  IMAD.MOV.U32 R13, RZ, RZ, -0x80000 ;  /* 0xfff80000ff0d7424 */ /* 0x000fe200078e00ff */
[----:B------:R-:W-:Y:S09]  /*0660*/  BRA `(.L_x_1572) ;  /* 0x0000000000147947 */ /* 0x000ff20003800000 */
.L_x_1571:
[----:B------:R-:W-:Y:S01]  /*0670*/  ISETP.GE.AND P6, PT, R29, RZ, PT ;  /* 0x000000ff1d00720c */ /* 0x000fe20003fc6270 */
[----:B------:R-:W-:Y:S01]  /*0680*/  DSETP.NEU.AND P0, PT, |R28|, 0.5, !P1 ;  /* 0x3fe000001c00742a */ /* 0x000fe20004f0d200 */
[----:B------:R-:W-:-:S05]  /*0690*/  IMAD.MOV.U32 R12, RZ, RZ, RZ ;  /* 0x000000ffff0c7224 */ /* 0x000fca00078e00ff */
[----:B------:R-:W-:-:S06]  /*06a0*/  SEL R13, R49, RZ, P0 ;  /* 0x000000ff310d7207 */ /* 0x000fcc0000000000 */
[----:B------:R-:W-:-:S07]  /*06b0*/  @!P6 LOP3.LUT R13, R13, 0x7ff00000, RZ, 0xfc, !PT ;  /* 0x7ff000000d0de812 */ /* 0x000fce00078efcff */
.L_x_1572:
[----:B------:R-:W-:Y:S05]  /*06c0*/  BSYNC B0 ;  /* 0x0000000000007941 */ /* 0x000fea0003800000 */
.L_x_1570:
[----:B------:R-:W-:Y:S01]  /*06d0*/  DADD R30, R28, R48 ;  /* 0x000000001c1e7229 */ /* 0x000fe20000000030 */
[----:B------:R-:W-:Y:S09]  /*06e0*/  BSSY B0, `(.L_x_1573) ;  /* 0x000001c000007945 */ /* 0x000ff20003800000 */
[----:B------:R-:W-:-:S04]  /*06f0*/  LOP3.LUT R30, R31, 0x7ff00000, RZ, 0xc0, !PT ;  /* 0x7ff000001f1e7812 */ /* 0x000fc800078ec0ff */
[----:B------:R-:W-:-:S13]  /*0700*/  ISETP.NE.AND P6, PT, R30, 0x7ff00000, PT ;  /* 0x7ff000001e00780c */ /* 0x000fda0003fc5270 */
[----:B------:R-:W-:Y:S05]  /*0710*/  @P6 BRA `(.L_x_1574) ;  /* 0x0000000000606947 */ /* 0x000fea0003800000 */
[----:B------:R-:W-:-:S06]  /*0720*/  DSETP.GTU.AND P6, PT, |R28|, +INF , PT ;  /* 0x7ff000001c00742a */ /* 0x000fcc0003fcc200 */
[----:B------:R-:W-:-:S14]  /*0730*/  DSETP.GTU.OR P6, PT, |R48|, +INF , P6 ;  /* 0x7ff000003000742a */ /* 0x000fdc00037cc600 */
[----:B------:R-:W-:Y:S05]  /*0740*/  @P6 BRA `(.L_x_1575) ;  /* 0x0000000000506947 */ /* 0x000fea0003800000 */
[----:B------:R-:W-:-:S14]  /*0750*/  DSETP.NEU.AND P6, PT, |R28|, +INF , PT ;  /* 0x7ff000001c00742a */ /* 0x000fdc0003fcd200 */
[----:B------:R-:W-:Y:S05]  /*0760*/  @!P6 BRA `(.L_x_1576) ;  /* 0x000000000028e947 */ /* 0x000fea0003800000 */
[----:B------:R-:W-:-:S14]  /*0770*/  DSETP.NEU.AND P6, PT, |R48|, +INF , PT ;  /* 0x7ff000003000742a */ /* 0x000fdc0003fcd200 */
[----:B------:R-:W-:Y:S05]  /*0780*/  @P6 BRA `(.L_x_1574) ;  /* 0x0000000000446947 */ /* 0x000fea0003800000 */
[----:B------:R-:W-:Y:S01]  /*0790*/  ISETP.LT.AND P0, PT, R49, RZ, P0 ;  /* 0x000000ff3100720c */ /* 0x000fe20000701270 */
[----:B------:R-:W-:Y:S01]  /*07a0*/  IMAD.MOV.U32 R12, RZ, RZ, RZ ;  /* 0x000000ffff0c7224 */ /* 0x000fe200078e00ff */
[C---:B------:R-:W-:Y:S02]  /*07b0*/  LOP3.LUT R7, R29.reuse, 0x7fffffff, RZ, 0xc0, !PT ;  /* 0x7fffffff1d077812 */ /* 0x040fe400078ec0ff */
[----:B------:R-:W-:Y:S02]  /*07c0*/  ISETP.GT.AND P6, PT, R29, -0x1, PT ;  /* 0xffffffff1d00780c */ /* 0x000fe40003fc4270 */
[----:B------:R-:W-:Y:S02]  /*07d0*/  ISETP.NE.AND P0, PT, R7, 0x3fe00000, P0 ;  /* 0x3fe000000700780c */ /* 0x000fe40000705270 */
[----:B------:R-:W-:-:S11]  /*07e0*/  SEL R13, RZ, 0x7ff00000, !P6 ;  /* 0x7ff00000ff0d7807 */ /* 0x000fd60007000000 */
[----:B------:R-:W-:Y:S01]  /*07f0*/  @P0 VIADD R13, R13, 0x80000000 ;  /* 0x800000000d0d0836 */ /* 0x000fe20000000000 */
[----:B------:R-:W-:Y:S06]  /*0800*/  BRA `(.L_x_1574) ;  /* 0x0000000000247947 */ /* 0x000fec0003800000 */
.L_x_1576:
[----:B------:R-:W-:Y:S01]  /*0810*/  ISETP.GE.AND P0, PT, R29, RZ, PT ;  /* 0x000000ff1d00720c */ /* 0x000fe20003f06270 */
[----:B------:R-:W-:Y:S01]  /*0820*/  DSETP.GT.AND P6, PT, |R48|, 1, PT ;  /* 0x3ff000003000742a */ /* 0x000fe20003fc4200 */
[----:B------:R-:W-:-:S05]  /*0830*/  IMAD.MOV.U32 R12, RZ, RZ, RZ ;  /* 0x000000ffff0c7224 */ /* 0x000fca00078e00ff */
[----:B------:R-:W-:Y:S01]  /*0840*/  SEL R7, RZ, 0x7ff00000, !P6 ;  /* 0x7ff00000ff077807 */ /* 0x000fe20007000000 */
[----:B------:R-:W-:-:S05]  /*0850*/  DSETP.NEU.AND P6, PT, R48, -1, PT ;  /* 0xbff000003000742a */ /* 0x000fca0003fcd000 */
[----:B------:R-:W-:-:S04]  /*0860*/  @!P0 LOP3.LUT R7, R7, 0x7ff00000, RZ, 0x3c, !PT ;  /* 0x7ff0000007078812 */ /* 0x000fc800078e3cff */
[----:B------:R-:W-:Y:S01]  /*0870*/  SEL R13, R7, 0x3ff00000, P6 ;  /* 0x3ff00000070d7807 */ /* 0x000fe20003000000 */
[----:B------:R-:W-:Y:S06]  /*0880*/  BRA `(.L_x_1574) ;  /* 0x0000000000047947 */ /* 0x000fec0003800000 */
.L_x_1575:
[----:B------:R-:W-:-:S11]  /*0890*/  DADD R12, R28, R48 ;  /* 0x000000001c0c7229 */ /* 0x000fd60000000030 */
.L_x_1574:
[----:B------:R-:W-:Y:S05]  /*08a0*/  BSYNC B0 ;  /* 0x0000000000007941 */ /* 0x000fea0003800000 */
.L_x_1573:
[----:B------:R-:W-:Y:S01]  /*08b0*/  DSETP.NEU.AND P0, PT, R28, RZ, PT ;  /* 0x000000ff1c00722a */ /* 0x000fe20003f0d000 */
[----:B------:R-:W-:Y:S01]  /*08c0*/  BSSY B0, `(.L_x_1577) ;  /* 0x000000a000007945 */ /* 0x000fe20003800000 */
[----:B------:R-:W-:Y:S01]  /*08d0*/  DADD R32, -RZ, |R22| ;  /* 0x00000000ff207229 */ /* 0x000fe20000000516 */
[----:B------:R-:W-:-:S03]  /*08e0*/  IMAD.MOV.U32 R10, RZ, RZ, R28 ;  /* 0x000000ffff0a7224 */ /* 0x000fc600078e001c */
[----:B------:R-:W-:Y:S01]  /*08f0*/  P2R R7, PR, RZ, 0x1 ;  /* 0x00000001ff077803 */ /* 0x000fe20000000000 */
[----:B------:R-:W-:Y:S01]  /*0900*/  DSETP.EQ.OR P0, PT, R48, 1, !P0 ;  /* 0x3ff000003000742a */ /* 0x000fe20004702400 */
[----:B------:R-:W-:-:S05]  /*0910*/  IMAD.MOV.U32 R7, RZ, RZ, R29 ;  /* 0x000000ffff077224 */ /* 0x000fca00078e001d */
[----:B------:R-:W-:Y:S02]  /*0920*/  FSEL R48, R12, RZ, !P0 ;  /* 0x000000ff0c307208 */ /* 0x000fe40004000000 */
[----:B------:R-:W-:Y:S02]  /*0930*/  FSEL R49, R13, 1.875, !P0 ;  /* 0x3ff000000d317808 */ /* 0x000fe40004000000 */
[----:B------:R-:W-:-:S07]  /*0940*/  MOV R12, 0x960 ;  /* 0x00000960000c7802 */ /* 0x000fce0000000f00 */
[----:B------:R-:W-:Y:S05]  /*0950*/  CALL.REL.NOINC `($_ZN2at6native61_GLOBAL__N__44eb8e94_28_ForeachBinaryOpScalarList_cu_dda10a6925multi_tensor_apply_kernelINS1_28TensorListScalarListMetadataIdLi2EEENS1_25BinaryOpScalarListFunctorIdLi2ELi1ELi1EEEJNS1_13power_functorIdEEEEEvT_T0_DpT1_$__internal_accurate_pow) ;  /* 0x00000020001c7944 */ /* 0x000fea0003c00000 */
[----:B------:R-:W-:Y:S05]  /*0960*/  BSYNC B0 ;  /* 0x0000000000007941 */ /* 0x000fea0003800000 */
.L_x_1577:
        /* <DEDUP_REMOVED lines=13> */
[----:B------:R-:W-:Y:S01]  /*0a40*/  IMAD.MOV.U32 R12, RZ, RZ, R7 ;  /* 0x000000ffff0c7224 */ /* 0x000fe200078e0007 */
[----:B------:R-:W-:Y:S01]  /*0a50*/  PLOP3.LUT P0, PT, P1, PT, PT, 0x8, 0x0 ;  /* 0x000000000000781c */ /* 0x000fe20000f0e170 */
[----:B------:R-:W-:Y:S01]  /*0a60*/  IMAD.MOV.U32 R13, RZ, RZ, R10 ;  /* 0x000000ffff0d7224 */ /* 0x000fe200078e000a */
[----:B0-----:R-:W-:-:S14]  /*0a70*/  DSETP.NEU.AND P6, PT, R30, R28, PT ;  /* 0x0000001c1e00722a */ /* 0x001fdc0003fcd000 */
[----:B------:R-:W-:Y:S05]  /*0a80*/  @!P6 BRA `(.L_x_1580) ;  /* 0x000000000024e947 */ /* 0x000fea0003800000 */
[----:B------:R-:W-:Y:S01]  /*0a90*/  PLOP3.LUT P0, PT, P1, PT, PT, 0x8, 0x0 ;  /* 0x000000000000781c */ /* 0x000fe20000f0e170 */
[----:B------:R-:W-:Y:S02]  /*0aa0*/  IMAD.MOV.U32 R12, RZ, RZ, 0x0 ;  /* 0x00000000ff0c7424 */ /* 0x000fe400078e00ff */
[----:B------:R-:W-:Y:S01]  /*0ab0*/  IMAD.MOV.U32 R13, RZ, RZ, -0x80000 ;  /* 0xfff80000ff0d7424 */ /* 0x000fe200078e00ff */
[----:B------:R-:W-:Y:S09]  /*0ac0*/  BRA `(.L_x_1580) ;  /* 0x0000000000147947 */ /* 0x000ff20003800000 */
.L_x_1579:
[----:B------:R-:W-:Y:S01]  /*0ad0*/  ISETP.GE.AND P6, PT, R29, RZ, PT ;  /* 0x000000ff1d00720c */ /* 0x000fe20003fc6270 */
[----:B------:R-:W-:Y:S01]  /*0ae0*/  DSETP.NEU.AND P0, PT, |R28|, 0.5, !P1 ;  /* 0x3fe000001c00742a */ /* 0x000fe20004f0d200 */
[----:B------:R-:W-:-:S05]  /*0af0*/  IMAD.MOV.U32 R12, RZ, RZ, RZ ;  /* 0x000000ffff0c7224 */ /* 0x000fca00078e00ff */
[----:B------:R-:W-:-:S06]  /*0b00*/  SEL R13, R23, RZ, P0 ;  /* 0x000000ff170d7207 */ /* 0x000fcc0000000000 */
[----:B------:R-:W-:-:S07]  /*0b10*/  @!P6 LOP3.LUT R13, R13, 0x7ff00000, RZ, 0xfc, !PT ;  /* 0x7ff000000d0de812 */ /* 0x000fce00078efcff */
.L_x_1580:
[----:B------:R-:W-:Y:S05]  /*0b20*/  BSYNC B0 ;  /* 0x0000000000007941 */ /* 0x000fea0003800000 */
.L_x_1578:
        /* <DEDUP_REMOVED lines=20> */
.L_x_1584:
[----:B------:R-:W-:Y:S01]  /*0c70*/  DSETP.GT.AND P0, PT, |R22|, 1, PT ;  /* 0x3ff000001600742a */ /* 0x000fe20003f04200 */
[----:B------:R-:W-:-:S05]  /*0c80*/  IMAD.MOV.U32 R12, RZ, RZ, RZ ;  /* 0x000000ffff0c7224 */ /* 0x000fca00078e00ff */
[----:B------:R-:W-:Y:S02]  /*0c90*/  SEL R7, RZ, 0x7ff00000, !P0 ;  /* 0x7ff00000ff077807 */ /* 0x000fe40004000000 */
[----:B------:R-:W-:-:S13]  /*0ca0*/  ISETP.GE.AND P0, PT, R29, RZ, PT ;  /* 0x000000ff1d00720c */ /* 0x000fda0003f06270 */
[----:B------:R-:W-:Y:S01]  /*0cb0*/  @!P0 LOP3.LUT R7, R7, 0x7ff00000, RZ, 0x3c, !PT ;  /* 0x7ff0000007078812 */ /* 0x000fe200078e3cff */
[----:B------:R-:W-:-:S06]  /*0cc0*/  DSETP.NEU.AND P0, PT, R22, -1, PT ;  /* 0xbff000001600742a */ /* 0x000fcc0003f0d000 */
[----:B------:R-:W-:Y:S01]  /*0cd0*/  SEL R13, R7, 0x3ff00000, P0 ;  /* 0x3ff00000070d7807 */ /* 0x000fe20000000000 */
[----:B------:R-:W-:Y:S07]  /*0ce0*/  BRA `(.L_x_1582) ;  /* 0x0000000000047947 */ /* 0x000fee0003800000 */
.L_x_1583:
[----:B------:R-:W-:-:S11]  /*0cf0*/  DADD R12, R28, R22 ;  /* 0x000000001c0c7229 */ /* 0x000fd60000000016 */
.L_x_1582:
[----:B------:R-:W-:Y:S05]  /*0d00*/  BSYNC B0 ;  /* 0x0000000000007941 */ /* 0x000fea0003800000 */
.L_x_1581:
[----:B------:R-:W-:Y:S01]  /*0d10*/  DSETP.NEU.AND P0, PT, R28, RZ, PT ;  /* 0x000000ff1c00722a */ /* 0x000fe20003f0d000 */
[----:B------:R-:W-:Y:S01]  /*0d20*/  BSSY B0, `(.L_x_1585) ;  /* 0x0000009000007945 */ /* 0x000fe20003800000 */
[----:B------:R-:W-:Y:S01]  /*0d30*/  DADD R32, -RZ, |R20| ;  /* 0x00000000ff207229 */ /* 0x000fe20000000514 */
[----:B------:R-:W-:Y:S02]  /*0d40*/  IMAD.MOV.U32 R10, RZ, RZ, R28 ;  /* 0x000000ffff0a7224 */ /* 0x000fe400078e001c */
[----:B------:R-:W-:Y:S01]  /*0d50*/  IMAD.MOV.U32 R7, RZ, RZ, R29 ;  /* 0x000000ffff077224 */ /* 0x000fe200078e001d */
[----:B------:R-:W-:-:S06]  /*0d60*/  DSETP.EQ.OR P0, PT, R22, 1, !P0 ;  /* 0x3ff000001600742a */ /* 0x000fcc0004702400 */
[----:B------:R-:W-:Y:S02]  /*0d70*/  FSEL R22, R12, RZ, !P0 ;  /* 0x000000ff0c167208 */ /* 0x000fe40004000000 */
[----:B------:R-:W-:Y:S02]  /*0d80*/  FSEL R23, R13, 1.875, !P0 ;  /* 0x3ff000000d177808 */ /* 0x000fe40004000000 */
[----:B------:R-:W-:-:S07]  /*0d90*/  MOV R12, 0xdb0 ;  /* 0x00000db0000c7802 */ /* 0x000fce0000000f00 */
[----:B------:R-:W-:Y:S05]  /*0da0*/  CALL.REL.NOINC `($_ZN2at6native61_GLOBAL__N__44eb8e94_28_ForeachBinaryOpScalarList_cu_dda10a6925multi_tensor_apply_kernelINS1_28TensorListScalarListMetadataIdLi2EEENS1_25BinaryOpScalarListFunctorIdLi2ELi1ELi1EEEJNS1_13power_functorIdEEEEEvT_T0_DpT1_$__internal_accurate_pow) ;  /* 0x0000001c00087944 */ /* 0x000fea0003c00000 */
[----:B------:R-:W-:Y:S05]  /*0db0*/  BSYNC B0 ;  /* 0x0000000000007941 */ /* 0x000fea0003800000 */
.L_x_1585:
        /* <DEDUP_REMOVED lines=22> */
.L_x_1587:
[----:B------:R-:W-:Y:S01]  /*0f20*/  ISETP.GE.AND P6, PT, R29, RZ, PT ;  /* 0x000000ff1d00720c */ /* 0x000fe20003fc6270 */
[----:B------:R-:W-:Y:S01]  /*0f30*/  DSETP.NEU.AND P0, PT, |R28|, 0.5, !P1 ;  /* 0x3fe000001c00742a */ /* 0x000fe20004f0d200 */
[----:B------:R-:W-:-:S05]  /*0f40*/  IMAD.MOV.U32 R12, RZ, RZ, RZ ;  /* 0x000000ffff0c7224 */ /* 0x000fca00078e00ff */
[----:B------:R-:W-:-:S06]  /*0f50*/  SEL R13, R21, RZ, P0 ;  /* 0x000000ff150d7207 */ /* 0x000fcc0000000000 */
[----:B------:R-:W-:-:S07]  /*0f60*/  @!P6 LOP3.LUT R13, R13, 0x7ff00000, RZ, 0xfc, !PT ;  /* 0x7ff000000d0de812 */ /* 0x000fce00078efcff */
.L_x_1588:
[----:B------:R-:W-:Y:S05]  /*0f70*/  BSYNC B0 ;  /* 0x0000000000007941 */ /* 0x000fea0003800000 */
.L_x_1586:
        /* <DEDUP_REMOVED lines=20> */
.L_x_1592:
        /* <DEDUP_REMOVED lines=8> */
.L_x_1591:
[----:B------:R-:W-:-:S11]  /*1140*/  DADD R12, R28, R20 ;  /* 0x000000001c0c7229 */ /* 0x000fd60000000014 */
.L_x_1590:
[----:B------:R-:W-:Y:S05]  /*1150*/  BSYNC B0 ;  /* 0x0000000000007941 */ /* 0x000fea0003800000 */
.L_x_1589:
        /* <DEDUP_REMOVED lines=11> */
.L_x_1593:
        /* <DEDUP_REMOVED lines=22> */
.L_x_1595:
[----:B------:R-:W-:Y:S01]  /*1370*/  ISETP.GE.AND P6, PT, R29, RZ, PT ;  /* 0x000000ff1d00720c */ /* 0x000fe20003fc6270 */
[----:B------:R-:W-:Y:S01]  /*1380*/  DSETP.NEU.AND P0, PT, |R28|, 0.5, !P1 ;  /* 0x3fe000001c00742a */ /* 0x000fe20004f0d200 */
[----:B------:R-:W-:-:S05]  /*1390*/  IMAD.MOV.U32 R12, RZ, RZ, RZ ;  /* 0x000000ffff0c7224 */ /* 0x000fca00078e00ff */
[----:B------:R-:W-:-:S06]  /*13a0*/  SEL R13, R51, RZ, P0 ;  /* 0x000000ff330d7207 */ /* 0x000fcc0000000000 */
[----:B------:R-:W-:-:S07]  /*13b0*/  @!P6 LOP3.LUT R13, R13, 0x7ff00000, RZ, 0xfc, !PT ;  /* 0x7ff000000d0de812 */ /* 0x000fce00078efcff */
.L_x_1596:
[----:B------:R-:W-:Y:S05]  /*13c0*/  BSYNC B0 ;  /* 0x0000000000007941 */ /* 0x000fea0003800000 */
.L_x_1594:
        /* <DEDUP_REMOVED lines=20> */
.L_x_1600:
        /* <DEDUP_REMOVED lines=8> */
.L_x_1599:
[----:B------:R-:W-:-:S11]  /*1590*/  DADD R12, R28, R50 ;  /* 0x000000001c0c7229 */ /* 0x000fd60000000032 */
.L_x_1598:
[----:B------:R-:W-:Y:S05]  /*15a0*/  BSYNC B0 ;  /* 0x0000000000007941 */ /* 0x000fea0003800000 */
.L_x_1597:
[CC--:B------:R-:W-:Y:S01]  /*15b0*/  @P2 LEA R30, P0, R3.reuse, R26.reuse, 0x3 ;  /* 0x0000001a031e2211 */ /* 0x0c0fe200078018ff */
[----:B------:R-:W-:Y:S01]  /*15c0*/  DSETP.NEU.AND P6, PT, R28, RZ, PT ;  /* 0x000000ff1c00722a */ /* 0x000fe20003fcd000 */
[----:B------:R-:W-:Y:S02]  /*15d0*/  IMAD.WIDE.U32 R4, R2, 0x4, R4 ;  /* 0x0000000402047825 */ /* 0x000fe400078e0004 */
[-C--:B------:R-:W-:Y:S02]  /*15e0*/  @P2 LEA.HI.X R31, R3, R27.reuse, R6, 0x3, P0 ;  /* 0x0000001b031f2211 */ /* 0x080fe400000f1c06 */
[C---:B------:R-:W-:Y:S01]  /*15f0*/  @P3 LEA R6, P0, R15.reuse, R26, 0x3 ;  /* 0x0000001a0f063211 */ /* 0x040fe200078018ff */
[----:B------:R-:W-:Y:S02]  /*1600*/  DSETP.EQ.OR P6, PT, R50, 1, !P6 ;  /* 0x3ff000003200742a */ /* 0x000fe400077c2400 */
[----:B------:R2:W-:Y:S01]  /*1610*/  @P2 STG.E.64 desc[UR4][R30.64], R48 ;  /* 0x000000301e002986 */ /* 0x0005e2000c101b04 */
[----:B------:R-:W-:-:S02]  /*1620*/  @P3 LEA.HI.X R7, R15, R27, R8, 0x3, P0 ;  /* 0x0000001b0f073211 */ /* 0x000fc400000f1c08 */
[CC--:B------:R-:W-:Y:S02]  /*1630*/  @P4 LEA R32, P0, R17.reuse, R26.reuse, 0x3 ;  /* 0x0000001a11204211 */ /* 0x0c0fe400078018ff */
[----:B------:R-:W-:Y:S01]  /*1640*/  FSEL R12, R12, RZ, !P6 ;  /* 0x000000ff0c0c7208 */ /* 0x000fe20007000000 */
[----:B------:R2:W-:Y:S01]  /*1650*/  @P3 STG.E.64 desc[UR4][R6.64], R22 ;  /* 0x0000001606003986 */ /* 0x0005e2000c101b04 */
[-C--:B------:R-:W-:Y:S02]  /*1660*/  @P4 LEA.HI.X R33, R17, R27.reuse, R14, 0x3, P0 ;  /* 0x0000001b11214211 */ /* 0x080fe400000f1c0e */
[----:B------:R-:W-:Y:S02]  /*1670*/  @P5 LEA R14, P0, R19, R26, 0x3 ;  /* 0x0000001a130e5211 */ /* 0x000fe400078018ff */
[----:B------:R-:W-:Y:S01]  /*1680*/  FSEL R13, R13, 1.875, !P6 ;  /* 0x3ff000000d0d7808 */ /* 0x000fe20007000000 */
[----:B------:R2:W-:Y:S01]  /*1690*/  @P4 STG.E.64 desc[UR4][R32.64], R20 ;  /* 0x0000001420004986 */ /* 0x0005e2000c101b04 */
[----:B------:R-:W-:-:S02]  /*16a0*/  @P5 LEA.HI.X R15, R19, R27, R16, 0x3, P0 ;  /* 0x0000001b130f5211 */ /* 0x000fc400000f1c10 */
[C---:B------:R-:W-:Y:S02]  /*16b0*/  ISETP.GE.U32.AND P0, PT, R4.reuse, 0x10000, PT ;  /* 0x000100000400780c */ /* 0x040fe40003f06070 */
[----:B------:R-:W-:Y:S01]  /*16c0*/  ISETP.LT.U32.AND P2, PT, R4, R11, PT ;  /* 0x0000000b0400720c */ /* 0x000fe20003f41070 */
[----:B------:R2:W-:Y:S01]  /*16d0*/  @P5 STG.E.64 desc[UR4][R14.64], R12 ;  /* 0x0000000c0e005986 */ /* 0x0005e2000c101b04 */
[C---:B------:R-:W-:Y:S02]  /*16e0*/  ISETP.GE.U32.AND.EX P0, PT, R5.reuse, RZ, PT, P0 ;  /* 0x000000ff0500720c */ /* 0x040fe40003f06100 */
[----:B------:R-:W-:-:S13]  /*16f0*/  ISETP.LT.AND.EX P2, PT, R5, R9, PT, P2 ;  /* 0x000000090500720c */ /* 0x000fda0003f41320 */
[----:B--2---:R-:W-:Y:S05]  /*1700*/  @!P0 BRA P2, `(.L_x_1601) ;  /* 0xffffffe800c08947 */ /* 0x004fea000103ffff */
[----:B------:R-:W-:Y:S05]  /*1710*/  EXIT ;  /* 0x000000000000794d */ /* 0x000fea0003800000 */
.L_x_1568:
[----:B------:R-:W0:Y:S02]  /*1720*/  S2R R6, SR_TID.X ;  /* 0x0000000000067919 */ /* 0x000e240000002100 */
[----:B0-----:R-:W-:-:S03]  /*1730*/  IMAD.WIDE.U32 R2, R6, 0x4, RZ ;  /* 0x0000000406027825 */ /* 0x001fc600078e00ff */
[----:B------:R-:W-:-:S04]  /*1740*/  ISETP.GE.U32.AND P0, PT, R2, R11, PT ;  /* 0x0000000b0200720c */ /* 0x000fc80003f06070 */
[----:B------:R-:W-:-:S04]  /*1750*/  ISETP.GE.AND.EX P0, PT, R3, R9, PT, P0 ;  /* 0x000000090300720c */ /* 0x000fc80003f06300 */
[----:B------:R-:W-:-:S13]  /*1760*/  ISETP.GT.U32.OR P0, PT, R6, 0x3fff, P0 ;  /* 0x00003fff0600780c */ /* 0x000fda0000704470 */
[----:B------:R-:W-:Y:S05]  /*1770*/  @P0 EXIT ;  /* 0x000000000000094d */ /* 0x000fea0003800000 */
[C---:B---3--:R-:W-:Y:S01]  /*1780*/  LOP3.LUT R0, R29.reuse, 0x7ff00000, RZ, 0xc0, !PT ;  /* 0x7ff000001d007812 */ /* 0x048fe200078ec0ff */
[----:B------:R-:W-:Y:S01]  /*1790*/  IMAD.MOV.U32 R5, RZ, RZ, RZ ;  /* 0x000000ffff057224 */ /* 0x000fe200078e00ff */
[----:B------:R-:W-:Y:S01]  /*17a0*/  ISETP.GT.AND P0, PT, R29, -0x1, PT ;  /* 0xffffffff1d00780c */ /* 0x000fe20003f04270 */
[----:B------:R-:W-:Y:S01]  /*17b0*/  ULDC UR6, c[0x0][0x0] ;  /* 0x0000000000067ab9 */ /* 0x000fe20000000800 */
[----:B------:R-:W-:Y:S02]  /*17c0*/  LEA.HI R3, R0, 0xfffffc0c, RZ, 0xc ;  /* 0xfffffc0c00037811 */ /* 0x000fe400078f60ff */
[----:B------:R-:W-:Y:S02]  /*17d0*/  SEL R8, RZ, 0x7ff00000, !P0 ;  /* 0x7ff00000ff087807 */ /* 0x000fe40004000000 */
[CC--:B------:R-:W-:Y:S02]  /*17e0*/  SHF.L.U32 R0, R28.reuse, R3.reuse, RZ ;  /* 0x000000031c007219 */ /* 0x0c0fe400000006ff */
[----:B------:R-:W-:-:S02]  /*17f0*/  SHF.L.U64.HI R3, R28, R3, R29 ;  /* 0x000000031c037219 */ /* 0x000fc4000001021d */
[----:B------:R-:W-:Y:S02]  /*1800*/  ISETP.NE.U32.AND P1, PT, R0, RZ, PT ;  /* 0x000000ff0000720c */ /* 0x000fe40003f25070 */
[----:B------:R-:W-:Y:S02]  /*1810*/  LOP3.LUT R4, R29, 0x7fffffff, RZ, 0xc0, !PT ;  /* 0x7fffffff1d047812 */ /* 0x000fe400078ec0ff */
[----:B------:R-:W-:Y:S01]  /*1820*/  ISETP.NE.AND.EX P1, PT, R3, -0x80000000, PT, P1 ;  /* 0x800000000300780c */ /* 0x000fe20003f25310 */
[----:B------:R-:W-:-:S12]  /*1830*/  VIADD R3, R8, 0x80000000 ;  /* 0x8000000008037836 */ /* 0x000fd80000000000 */
.L_x_1634:
[C---:B------:R-:W-:Y:S01]  /*1840*/  IMAD.SHL.U32 R2, R6.reuse, 0x20, RZ ;  /* 0x0000002006027824 */ /* 0x040fe200078e00ff */
[----:B------:R-:W-:-:S04]  /*1850*/  SHF.L.U64.HI R0, R6, 0x5, R5 ;  /* 0x0000000506007819 */ /* 0x000fc80000010205 */
[----:B------:R-:W-:-:S05]  /*1860*/  IADD3 R14, P0, R24, R2, RZ ;  /* 0x00000002180e7210 */ /* 0x000fca0007f1e0ff */
[----:B------:R-:W-:-:S05]  /*1870*/  IMAD.X R15, R25, 0x1, R0, P0 ;  /* 0x00000001190f7824 */ /* 0x000fca00000e0600 */
[----:B------:R-:W2:Y:S04]  /*1880*/  LDG.E.128 R16, desc[UR4][R14.64] ;  /* 0x000000040e107981 */ /* 0x000ea8000c1e1d00 */
[----:B------:R0:W5:Y:S01]  /*1890*/  LDG.E.128 R20, desc[UR4][R14.64+0x10] ;  /* 0x000010040e147981 */ /* 0x000162000c1e1d00 */
[----:B------:R-:W-:Y:S01]  /*18a0*/  BSSY B0, `(.L_x_1602) ;  /* 0x0000006000007945 */ /* 0x000fe20003800000 */
[----:B------:R-:W-:Y:S01]  /*18b0*/  IMAD.MOV.U32 R10, RZ, RZ, R28 ;  /* 0x000000ffff0a7224 */ /* 0x000fe200078e001c */
[----:B------:R-:W-:Y:S01]  /*18c0*/  MOV R12, 0x1900 ;  /* 0x00001900000c7802 */ /* 0x000fe20000000f00 */
[----:B------:R-:W-:Y:S01]  /*18d0*/  IMAD.MOV.U32 R7, RZ, RZ, R29 ;  /* 0x000000ffff077224 */ /* 0x000fe200078e001d */
[----:B0-2---:R-:W-:-:S11]  /*18e0*/  DADD R32, -RZ, |R16| ;  /* 0x00000000ff207229 */ /* 0x005fd60000000510 */
[----:B-----5:R-:W-:Y:S05]  /*18f0*/  CALL.REL.NOINC `($_ZN2at6native61_GLOBAL__N__44eb8e94_28_ForeachBinaryOpScalarList_cu_dda10a6925multi_tensor_apply_kernelINS1_28TensorListScalarListMetadataIdLi2EEENS1_25BinaryOpScalarListFunctorIdLi2ELi1ELi1EEEJNS1_13power_functorIdEEEEEvT_T0_DpT1_$__internal_accurate_pow) ;  /* 0x0000001000347944 */ /* 0x020fea0003c00000 */
[----:B------:R-:W-:Y:S05]  /*1900*/  BSYNC B0 ;  /* 0x0000000000007941 */ /* 0x000fea0003800000 */
.L_x_1602:
[----:B------:R-:W-:Y:S01]  /*1910*/  DSETP.NEU.AND P0, PT, R16, RZ, PT ;  /* 0x000000ff1000722a */ /* 0x000fe20003f0d000 */
[----:B------:R-:W-:-:S13]  /*1920*/  BSSY B0, `(.L_x_1603) ;  /* 0x0000018000007945 */ /* 0x000fda0003800000 */
[----:B------:R-:W-:Y:S05]  /*1930*/  @!P0 BRA `(.L_x_1604) ;  /* 0x0000000000448947 */ /* 0x000fea0003800000 */
[----:B------:R-:W-:Y:S01]  /*1940*/  ISETP.GT.AND P2, PT, R17, -0x1, PT ;  /* 0xffffffff1100780c */ /* 0x000fe20003f44270 */
[----:B------:R-:W-:Y:S01]  /*1950*/  IMAD.MOV.U32 R12, RZ, RZ, R30 ;  /* 0x000000ffff0c7224 */ /* 0x000fe200078e001e */
[----:B------:R-:W-:Y:S01]  /*1960*/  PLOP3.LUT P0, PT, P1, PT, PT, 0x8, 0x0 ;  /* 0x000000000000781c */ /* 0x000fe20000f0e170 */
[----:B------:R-:W-:-:S10]  /*1970*/  IMAD.MOV.U32 R13, RZ, RZ, R31 ;  /* 0x000000ffff0d7224 */ /* 0x000fd400078e001f */
[----:B------:R-:W-:Y:S05]  /*1980*/  @P2 BRA `(.L_x_1605) ;  /* 0x0000000000442947 */ /* 0x000fea0003800000 */
[----:B------:R-:W0:Y:S01]  /*1990*/  FRND.F64.TRUNC R30, R28 ;  /* 0x0000001c001e7313 */ /* 0x000e22000030d800 */
[----:B------:R-:W-:Y:S01]  /*19a0*/  DADD R14, -RZ, -R12 ;  /* 0x00000000ff0e7229 */ /* 0x000fe2000000090c */
[----:B------:R-:W-:Y:S02]  /*19b0*/  ISETP.LT.AND P2, PT, R17, RZ, !P1 ;  /* 0x000000ff1100720c */ /* 0x000fe40004f41270 */
[----:B------:R-:W-:-:S07]  /*19c0*/  PLOP3.LUT P0, PT, P1, PT, PT, 0x8, 0x0 ;  /* 0x000000000000781c */ /* 0x000fce0000f0e170 */
[----:B------:R-:W-:Y:S02]  /*19d0*/  FSEL R12, R14, R12, P2 ;  /* 0x0000000c0e0c7208 */ /* 0x000fe40001000000 */
[----:B------:R-:W-:Y:S01]  /*19e0*/  FSEL R13, R15, R13, P2 ;  /* 0x0000000d0f0d7208 */ /* 0x000fe20001000000 */
[----:B0-----:R-:W-:-:S14]  /*19f0*/  DSETP.NEU.AND P3, PT, R30, R28, PT ;  /* 0x0000001c1e00722a */ /* 0x001fdc0003f6d000 */
[----:B------:R-:W-:Y:S05]  /*1a00*/  @!P3 BRA `(.L_x_1605) ;  /* 0x000000000024b947 */ /* 0x000fea0003800000 */
[----:B------:R-:W-:Y:S01]  /*1a10*/  PLOP3.LUT P0, PT, P1, PT, PT, 0x8, 0x0 ;  /* 0x000000000000781c */ /* 0x000fe20000f0e170 */
[----:B------:R-:W-:Y:S02]  /*1a20*/  IMAD.MOV.U32 R12, RZ, RZ, 0x0 ;  /* 0x00000000ff0c7424 */ /* 0x000fe400078e00ff */
[----:B------:R-:W-:Y:S01]  /*1a30*/  IMAD.MOV.U32 R13, RZ, RZ, -0x80000 ;  /* 0xfff80000ff0d7424 */ /* 0x000fe200078e00ff */
[----:B------:R-:W-:Y:S09]  /*1a40*/  BRA `(.L_x_1605) ;  /* 0x0000000000147947 */ /* 0x000ff20003800000 */
.L_x_1604:
[----:B------:R-:W-:Y:S01]  /*1a50*/  ISETP.GE.AND P2, PT, R29, RZ, PT ;  /* 0x000000ff1d00720c */ /* 0x000fe20003f46270 */
[----:B------:R-:W-:Y:S01]  /*1a60*/  DSETP.NEU.AND P0, PT, |R28|, 0.5, !P1 ;  /* 0x3fe000001c00742a */ /* 0x000fe20004f0d200 */
[----:B------:R-:W-:-:S05]  /*1a70*/  IMAD.MOV.U32 R12, RZ, RZ, RZ ;  /* 0x000000ffff0c7224 */ /* 0x000fca00078e00ff */
[----:B------:R-:W-:-:S06]  /*1a80*/  SEL R13, R17, RZ, P0 ;  /* 0x000000ff110d7207 */ /* 0x000fcc0000000000 */
[----:B------:R-:W-:-:S07]  /*1a90*/  @!P2 LOP3.LUT R13, R13, 0x7ff00000, RZ, 0xfc, !PT ;  /* 0x7ff000000d0da812 */ /* 0x000fce00078efcff */
.L_x_1605:
[----:B------:R-:W-:Y:S05]  /*1aa0*/  BSYNC B0 ;  /* 0x0000000000007941 */ /* 0x000fea0003800000 */
.L_x_1603:
        /* <DEDUP_REMOVED lines=13> */
[----:B------:R-:W-:-:S03]  /*1b80*/  IMAD.MOV.U32 R12, RZ, RZ, RZ ;  /* 0x000000ffff0c7224 */ /* 0x000fc600078e00ff */
[----:B------:R-:W-:-:S04]  /*1b90*/  ISETP.NE.AND P0, PT, R4, 0x3fe00000, P0 ;  /* 0x3fe000000400780c */ /* 0x000fc80000705270 */
[----:B------:R-:W-:Y:S01]  /*1ba0*/  SEL R13, R3, R8, P0 ;  /* 0x00000008030d7207 */ /* 0x000fe20000000000 */
[----:B------:R-:W-:Y:S08]  /*1bb0*/  BRA `(.L_x_1607) ;  /* 0x0000000000247947 */ /* 0x000ff00003800000 */
.L_x_1609:
        /* <DEDUP_REMOVED lines=8> */
.L_x_1608:
[----:B------:R-:W-:-:S11]  /*1c40*/  DADD R12, R28, R16 ;  /* 0x000000001c0c7229 */ /* 0x000fd60000000010 */
.L_x_1607:
[----:B------:R-:W-:Y:S05]  /*1c50*/  BSYNC B0 ;  /* 0x0000000000007941 */ /* 0x000fea0003800000 */
.L_x_1606:
        /* <DEDUP_REMOVED lines=11> */
.L_x_1610:
        /* <DEDUP_REMOVED lines=20> */
.L_x_1612:
[----:B------:R-:W-:Y:S01]  /*1e50*/  ISETP.GE.AND P3, PT, R29, RZ, PT ;  /* 0x000000ff1d00720c */ /* 0x000fe20003f66270 */
[----:B------:R-:W-:Y:S01]  /*1e60*/  DSETP.NEU.AND P0, PT, |R28|, 0.5, !P1 ;  /* 0x3fe000001c00742a */ /* 0x000fe20004f0d200 */
[----:B------:R-:W-:-:S05]  /*1e70*/  IMAD.MOV.U32 R12, RZ, RZ, RZ ;  /* 0x000000ffff0c7224 */ /* 0x000fca00078e00ff */
[----:B------:R-:W-:-:S06]  /*1e80*/  SEL R13, R19, RZ, P0 ;  /* 0x000000ff130d7207 */ /* 0x000fcc0000000000 */
[----:B------:R-:W-:-:S07]  /*1e90*/  @!P3 LOP3.LUT R13, R13, 0x7ff00000, RZ, 0xfc, !PT ;  /* 0x7ff000000d0db812 */ /* 0x000fce00078efcff */
.L_x_1613:
[----:B------:R-:W-:Y:S05]  /*1ea0*/  BSYNC B0 ;  /* 0x0000000000007941 */ /* 0x000fea0003800000 */
.L_x_1611:
        /* <DEDUP_REMOVED lines=17> */
.L_x_1617:
        /* <DEDUP_REMOVED lines=8> */
.L_x_1616:
[----:B------:R-:W-:-:S11]  /*2040*/  DADD R12, R28, R18 ;  /* 0x000000001c0c7229 */ /* 0x000fd60000000012 */
.L_x_1615:
[----:B------:R-:W-:Y:S05]  /*2050*/  BSYNC B0 ;  /* 0x0000000000007941 */ /* 0x000fea0003800000 */
.L_x_1614:
[----:B------:R-:W-:Y:S01]  /*2060*/  DSETP.EQ.OR P0, PT, R18, 1, !P2 ;  /* 0x3ff000001200742a */ /* 0x000fe20005702400 */
[----:B------:R-:W-:Y:S01]  /*2070*/  BSSY B0, `(.L_x_1618) ;  /* 0x0000008000007945 */ /* 0x000fe20003800000 */
[----:B------:R-:W-:Y:S01]  /*2080*/  DADD R32, -RZ, |R20| ;  /* 0x00000000ff207229 */ /* 0x000fe20000000514 */
[----:B------:R-:W-:Y:S02]  /*2090*/  IMAD.MOV.U32 R10, RZ, RZ, R28 ;  /* 0x000000ffff0a7224 */ /* 0x000fe400078e001c */
[----:B------:R-:W-:Y:S01]  /*20a0*/  IMAD.MOV.U32 R7, RZ, RZ, R29 ;  /* 0x000000ffff077224 */ /* 0x000fe200078e001d */
[----:B------:R-:W-:Y:S02]  /*20b0*/  FSEL R16, R12, RZ, !P0 ;  /* 0x000000ff0c107208 */ /* 0x000fe40004000000 */
[----:B------:R-:W-:Y:S02]  /*20c0*/  FSEL R17, R13, 1.875, !P0 ;  /* 0x3ff000000d117808 */ /* 0x000fe40004000000 */
[----:B------:R-:W-:-:S07]  /*20d0*/  MOV R12, 0x20f0 ;  /* 0x000020f0000c7802 */ /* 0x000fce0000000f00 */
[----:B------:R-:W-:Y:S05]  /*20e0*/  CALL.REL.NOINC `($_ZN2at6native61_GLOBAL__N__44eb8e94_28_ForeachBinaryOpScalarList_cu_dda10a6925multi_tensor_apply_kernelINS1_28TensorListScalarListMetadataIdLi2EEENS1_25BinaryOpScalarListFunctorIdLi2ELi1ELi1EEEJNS1_13power_functorIdEEEEEvT_T0_DpT1_$__internal_accurate_pow) ;  /* 0x0000000800387944 */ /* 0x000fea0003c00000 */
[----:B------:R-:W-:Y:S05]  /*20f0*/  BSYNC B0 ;  /* 0x0000000000007941 */ /* 0x000fea0003800000 */
.L_x_1618:
        /* <DEDUP_REMOVED lines=20> */
.L_x_1620:
[----:B------:R-:W-:Y:S01]  /*2240*/  ISETP.GE.AND P3, PT, R29, RZ, PT ;  /* 0x000000ff1d00720c */ /* 0x000fe20003f66270 */
[----:B------:R-:W-:Y:S01]  /*2250*/  DSETP.NEU.AND P0, PT, |R28|, 0.5, !P1 ;  /* 0x3fe000001c00742a */ /* 0x000fe20004f0d200 */
[----:B------:R-:W-:-:S05]  /*2260*/  IMAD.MOV.U32 R12, RZ, RZ, RZ ;  /* 0x000000ffff0c7224 */ /* 0x000fca00078e00ff */
[----:B------:R-:W-:-:S06]  /*2270*/  SEL R13, R21, RZ, P0 ;  /* 0x000000ff150d7207 */ /* 0x000fcc0000000000 */
[----:B------:R-:W-:-:S07]  /*2280*/  @!P3 LOP3.LUT R13, R13, 0x7ff00000, RZ, 0xfc, !PT ;  /* 0x7ff000000d0db812 */ /* 0x000fce00078efcff */
.L_x_1621:
[----:B------:R-:W-:Y:S05]  /*2290*/  BSYNC B0 ;  /* 0x0000000000007941 */ /* 0x000fea0003800000 */
.L_x_1619:
        /* <DEDUP_REMOVED lines=17> */
.L_x_1625:
        /* <DEDUP_REMOVED lines=8> */
.L_x_1624:
[----:B------:R-:W-:-:S11]  /*2430*/  DADD R12, R28, R20 ;  /* 0x000000001c0c7229 */ /* 0x000fd60000000014 */
.L_x_1623:
[----:B------:R-:W-:Y:S05]  /*2440*/  BSYNC B0 ;  /* 0x0000000000007941 */ /* 0x000fea0003800000 */
.L_x_1622:
        /* <DEDUP_REMOVED lines=10> */
.L_x_1626:
        /* <DEDUP_REMOVED lines=20> */
.L_x_1628:
[----:B------:R-:W-:Y:S01]  /*2630*/  ISETP.GE.AND P3, PT, R29, RZ, PT ;  /* 0x000000ff1d00720c */ /* 0x000fe20003f66270 */
[----:B------:R-:W-:Y:S01]  /*2640*/  DSETP.NEU.AND P0, PT, |R28|, 0.5, !P1 ;  /* 0x3fe000001c00742a */ /* 0x000fe20004f0d200 */
[----:B------:R-:W-:-:S05]  /*2650*/  IMAD.MOV.U32 R12, RZ, RZ, RZ ;  /* 0x000000ffff0c7224 */ /* 0x000fca00078e00ff */
[----:B------:R-:W-:-:S06]  /*2660*/  SEL R13, R23, RZ, P0 ;  /* 0x000000ff170d7207 */ /* 0x000fcc0000000000 */
[----:B------:R-:W-:-:S07]  /*2670*/  @!P3 LOP3.LUT R13, R13, 0x7ff00000, RZ, 0xfc, !PT ;  /* 0x7ff000000d0db812 */ /* 0x000fce00078efcff */
.L_x_1629:
[----:B------:R-:W-:Y:S05]  /*2680*/  BSYNC B0 ;  /* 0x0000000000007941 */ /* 0x000fea0003800000 */
.L_x_1627:
        /* <DEDUP_REMOVED lines=17> */
.L_x_1633:
        /* <DEDUP_REMOVED lines=8> */
.L_x_1632:
[----:B------:R-:W-:-:S11]  /*2820*/  DADD R12, R28, R22 ;  /* 0x000000001c0c7229 */ /* 0x000fd60000000016 */
.L_x_1631:
[----:B------:R-:W-:Y:S05]  /*2830*/  BSYNC B0 ;  /* 0x0000000000007941 */ /* 0x000fea0003800000 */
.L_x_1630:
[----:B------:R-:W-:Y:S01]  /*2840*/  DSETP.EQ.OR P2, PT, R22, 1, !P2 ;  /* 0x3ff000001600742a */ /* 0x000fe20005742400 */
[----:B------:R-:W-:-:S05]  /*2850*/  IADD3 R20, P0, R26, R2, RZ ;  /* 0x000000021a147210 */ /* 0x000fca0007f1e0ff */
[----:B------:R-:W-:Y:S01]  /*2860*/  IMAD.X R21, R27, 0x1, R0, P0 ;  /* 0x000000011b157824 */ /* 0x000fe200000e0600 */
[----:B------:R-:W-:Y:S01]  /*2870*/  FSEL R0, R12, RZ, !P2 ;  /* 0x000000ff0c007208 */ /* 0x000fe20005000000 */
[----:B------:R-:W-:Y:S01]  /*2880*/  IMAD.MOV.U32 R12, RZ, RZ, R14 ;  /* 0x000000ffff0c7224 */ /* 0x000fe200078e000e */
[----:B------:R-:W-:Y:S01]  /*2890*/  FSEL R7, R13, 1.875, !P2 ;  /* 0x3ff000000d077808 */ /* 0x000fe20005000000 */
[----:B------:R-:W-:Y:S01]  /*28a0*/  IMAD.MOV.U32 R13, RZ, RZ, R15 ;  /* 0x000000ffff0d7224 */ /* 0x000fe200078e000f */
[----:B------:R-:W-:Y:S01]  /*28b0*/  IADD3 R6, P0, R6, UR6, RZ ;  /* 0x0000000606067c10 */ /* 0x000fe2000ff1e0ff */
[----:B------:R-:W-:Y:S02]  /*28c0*/  IMAD.MOV.U32 R14, RZ, RZ, R16 ;  /* 0x000000ffff0e7224 */ /* 0x000fe400078e0010 */
[----:B------:R-:W-:Y:S01]  /*28d0*/  IMAD.MOV.U32 R15, RZ, RZ, R17 ;  /* 0x000000ffff0f7224 */ /* 0x000fe200078e0011 */
[----:B------:R-:W-:Y:S01]  /*28e0*/  ISETP.LT.U32.AND P2, PT, R6, 0x4000, PT ;  /* 0x000040000600780c */ /* 0x000fe20003f41070 */
[----:B------:R-:W-:-:S03]  /*28f0*/  IMAD.X R5, RZ, RZ, R5, P0 ;  /* 0x000000ffff057224 */ /* 0x000fc600000e0605 */
[----:B------:R0:W-:Y:S02]  /*2900*/  STG.E.128 desc[UR4][R20.64], R12 ;  /* 0x0000000c14007986 */ /* 0x0001e4000c101d04 */
        /* <DEDUP_REMOVED lines=12> */
        .type           $_ZN2at6native61_GLOBAL__N__44eb8e94_28_ForeachBinaryOpScalarList_cu_dda10a6925multi_tensor_apply_kernelINS1_28TensorListScalarListMetadataIdLi2EEENS1_25BinaryOpScalarListFunctorIdLi2ELi1ELi1EEEJNS1_13power_functorIdEEEEEvT_T0_DpT1_$__internal_accurate_pow,@function
        .size           $_ZN2at6native61_GLOBAL__N__44eb8e94_28_ForeachBinaryOpScalarList_cu_dda10a6925multi_tensor_apply_kernelINS1_28TensorListScalarListMetadataIdLi2EEENS1_25BinaryOpScalarListFunctorIdLi2ELi1ELi1EEEJNS1_13power_functorIdEEEEEvT_T0_DpT1_$__internal_accurate_pow,(.L_x_3994 - $_ZN2at6native61_GLOBAL__N__44eb8e94_28_ForeachBinaryOpScalarList_cu_dda10a6925multi_tensor_apply_kernelINS1_28TensorListScalarListMetadataIdLi2EEENS1_25BinaryOpScalarListFunctorIdLi2ELi1ELi1EEEJNS1_13power_functorIdEEEEEvT_T0_DpT1_$__internal_accurate_pow)
$_ZN2at6native61_GLOBAL__N__44eb8e94_28_ForeachBinaryOpScalarList_cu_dda10a6925multi_tensor_apply_kernelINS1_28TensorListScalarListMetadataIdLi2EEENS1_25BinaryOpScalarListFunctorIdLi2ELi1ELi1EEEJNS1_13power_functorIdEEEEEvT_T0_DpT1_$__internal_accurate_pow:
[----:B------:R-:W-:Y:S01]  /*29d0*/  SHF.R.U32.HI R13, RZ, 0x14, R33 ;  /* 0x00000014ff0d7819 */ /* 0x000fe20000011621 */
[----:B------:R-:W-:Y:S01]  /*29e0*/  UMOV UR8, 0x7d2cafe2 ;  /* 0x7d2cafe200087882 */ /* 0x000fe20000000000 */
[----:B------:R-:W-:Y:S02]  /*29f0*/  UMOV UR9, 0x3eb0f5ff ;  /* 0x3eb0f5ff00097882 */ /* 0x000fe40000000000 */
[----:B------:R-:W-:-:S13]  /*2a00*/  ISETP.NE.AND P0, PT, R13, RZ, PT ;  /* 0x000000ff0d00720c */ /* 0x000fda0003f05270 */
[----:B------:R-:W-:-:S10]  /*2a10*/  @!P0 DMUL R34, R32, 1.80143985094819840000e+16 ;  /* 0x4350000020228828 */ /* 0x000fd40000000000 */
[----:B------:R-:W-:Y:S01]  /*2a20*/  @!P0 IMAD.MOV.U32 R33, RZ, RZ, R35 ;  /* 0x000000ffff218224 */ /* 0x000fe200078e0023 */
[----:B------:R-:W-:Y:S01]  /*2a30*/  @!P0 LEA.HI R13, R35, 0xffffffca, RZ, 0xc ;  /* 0xffffffca230d8811 */ /* 0x000fe200078f60ff */
[----:B------:R-:W-:-:S03]  /*2a40*/  @!P0 IMAD.MOV.U32 R32, RZ, RZ, R34 ;  /* 0x000000ffff208224 */ /* 0x000fc600078e0022 */
[----:B------:R-:W-:-:S04]  /*2a50*/  LOP3.LUT R30, R33, 0x800fffff, RZ, 0xc0, !PT ;  /* 0x800fffff211e7812 */ /* 0x000fc800078ec0ff */
[----:B------:R-:W-:-:S04]  /*2a60*/  LOP3.LUT R33, R30, 0x3ff00000, RZ, 0xfc, !PT ;  /* 0x3ff000001e217812 */ /* 0x000fc800078efcff */
[----:B------:R-:W-:-:S13]  /*2a70*/  ISETP.GE.U32.AND P0, PT, R33, 0x3ff6a09f, PT ;  /* 0x3ff6a09f2100780c */ /* 0x000fda0003f06070 */
[----:B------:R-:W-:-:S04]  /*2a80*/  @P0 VIADD R30, R33, 0xfff00000 ;  /* 0xfff00000211e0836 */ /* 0x000fc80000000000 */
[----:B------:R-:W-:Y:S02]  /*2a90*/  @P0 IMAD.MOV.U32 R33, RZ, RZ, R30 ;  /* 0x000000ffff210224 */ /* 0x000fe400078e001e */
[----:B------:R-:W-:-:S04]  /*2aa0*/  IMAD.MOV.U32 R30, RZ, RZ, RZ ;  /* 0x000000ffff1e7224 */ /* 0x000fc800078e00ff */
[C---:B------:R-:W-:Y:S02]  /*2ab0*/  DADD R38, R32.reuse, 1 ;  /* 0x3ff0000020267429 */ /* 0x040fe40000000000 */
[----:B------:R-:W-:-:S04]  /*2ac0*/  DADD R44, R32, -1 ;  /* 0xbff00000202c7429 */ /* 0x000fc80000000000 */
[----:B------:R-:W0:Y:S02]  /*2ad0*/  MUFU.RCP64H R31, R39 ;  /* 0x00000027001f7308 */ /* 0x000e240000001800 */
[----:B0-----:R-:W-:-:S08]  /*2ae0*/  DFMA R36, -R38, R30, 1 ;  /* 0x3ff000002624742b */ /* 0x001fd0000000011e */
[----:B------:R-:W-:-:S08]  /*2af0*/  DFMA R36, R36, R36, R36 ;  /* 0x000000242424722b */ /* 0x000fd00000000024 */
[----:B------:R-:W-:Y:S01]  /*2b00*/  DFMA R36, R30, R36, R30 ;  /* 0x000000241e24722b */ /* 0x000fe2000000001e */
[----:B------:R-:W-:Y:S02]  /*2b10*/  IMAD.MOV.U32 R30, RZ, RZ, 0x41ad3b5a ;  /* 0x41ad3b5aff1e7424 */ /* 0x000fe400078e00ff */
[----:B------:R-:W-:-:S05]  /*2b20*/  IMAD.MOV.U32 R31, RZ, RZ, 0x3ed0f5d2 ;  /* 0x3ed0f5d2ff1f7424 */ /* 0x000fca00078e00ff */
[----:B------:R-:W-:-:S08]  /*2b30*/  DMUL R34, R36, R44 ;  /* 0x0000002c24227228 */ /* 0x000fd00000000000 */
[----:B------:R-:W-:-:S08]  /*2b40*/  DFMA R34, R36, R44, R34 ;  /* 0x0000002c2422722b */ /* 0x000fd00000000022 */
[----:B------:R-:W-:Y:S02]  /*2b50*/  DMUL R42, R34, R34 ;  /* 0x00000022222a7228 */ /* 0x000fe40000000000 */
[----:B------:R-:W-:-:S06]  /*2b60*/  DADD R32, R44, -R34 ;  /* 0x000000002c207229 */ /* 0x000fcc0000000822 */
[----:B------:R-:W-:Y:S01]  /*2b70*/  DFMA R30, R42, UR8, R30 ;  /* 0x000000082a1e7c2b */ /* 0x000fe2000800001e */
[----:B------:R-:W-:Y:S01]  /*2b80*/  UMOV UR8, 0x75488a3f ;  /* 0x75488a3f00087882 */ /* 0x000fe20000000000 */
[----:B------:R-:W-:Y:S01]  /*2b90*/  UMOV UR9, 0x3ef3b20a ;  /* 0x3ef3b20a00097882 */ /* 0x000fe20000000000 */
[----:B------:R-:W-:-:S05]  /*2ba0*/  DADD R32, R32, R32 ;  /* 0x0000000020207229 */ /* 0x000fca0000000020 */
[----:B------:R-:W-:Y:S01]  /*2bb0*/  DFMA R40, R42, R30, UR8 ;  /* 0x000000082a287e2b */ /* 0x000fe2000800001e */
[----:B------:R-:W-:Y:S01]  /*2bc0*/  UMOV UR8, 0xe4faecd5 ;  /* 0xe4faecd500087882 */ /* 0x000fe20000000000 */
[----:B------:R-:W-:Y:S01]  /*2bd0*/  UMOV UR9, 0x3f1745cd ;  /* 0x3f1745cd00097882 */ /* 0x000fe20000000000 */
[----:B------:R-:W-:-:S05]  /*2be0*/  DFMA R32, R44, -R34, R32 ;  /* 0x800000222c20722b */ /* 0x000fca0000000020 */
[----:B------:R-:W-:Y:S01]  /*2bf0*/  DFMA R40, R42, R40, UR8 ;  /* 0x000000082a287e2b */ /* 0x000fe20008000028 */
[----:B------:R-:W-:Y:S01]  /*2c00*/  UMOV UR8, 0x258a578b ;  /* 0x258a578b00087882 */ /* 0x000fe20000000000 */
[----:B------:R-:W-:Y:S01]  /*2c10*/  UMOV UR9, 0x3f3c71c7 ;  /* 0x3f3c71c700097882 */ /* 0x000fe20000000000 */
[----:B------:R-:W-:-:S05]  /*2c20*/  DMUL R32, R36, R32 ;  /* 0x0000002024207228 */ /* 0x000fca0000000000 */
[----:B------:R-:W-:Y:S01]  /*2c30*/  DFMA R40, R42, R40, UR8 ;  /* 0x000000082a287e2b */ /* 0x000fe20008000028 */
[----:B------:R-:W-:Y:S01]  /*2c40*/  UMOV UR8, 0x9242b910 ;  /* 0x9242b91000087882 */ /* 0x000fe20000000000 */
[----:B------:R-:W-:-:S03]  /*2c50*/  UMOV UR9, 0x3f624924 ;  /* 0x3f62492400097882 */ /* 0x000fc60000000000 */
[----:B------:R-:W-:Y:S02]  /*2c60*/  VIADD R47, R33, 0x100000 ;  /* 0x00100000212f7836 */ /* 0x000fe40000000000 */
[----:B------:R-:W-:Y:S01]  /*2c70*/  IMAD.MOV.U32 R46, RZ, RZ, R32 ;  /* 0x000000ffff2e7224 */ /* 0x000fe200078e0020 */
[----:B------:R-:W-:Y:S01]  /*2c80*/  DFMA R40, R42, R40, UR8 ;  /* 0x000000082a287e2b */ /* 0x000fe20008000028 */
[----:B------:R-:W-:Y:S01]  /*2c90*/  UMOV UR8, 0x99999dfb ;  /* 0x99999dfb00087882 */ /* 0x000fe20000000000 */
[----:B------:R-:W-:-:S06]  /*2ca0*/  UMOV UR9, 0x3f899999 ;  /* 0x3f89999900097882 */ /* 0x000fcc0000000000 */
[----:B------:R-:W-:Y:S01]  /*2cb0*/  DFMA R40, R42, R40, UR8 ;  /* 0x000000082a287e2b */ /* 0x000fe20008000028 */
[----:B------:R-:W-:Y:S01]  /*2cc0*/  UMOV UR8, 0x55555555 ;  /* 0x5555555500087882 */ /* 0x000fe20000000000 */
[----:B------:R-:W-:-:S06]  /*2cd0*/  UMOV UR9, 0x3fb55555 ;  /* 0x3fb5555500097882 */ /* 0x000fcc0000000000 */
[----:B------:R-:W-:-:S08]  /*2ce0*/  DFMA R30, R42, R40, UR8 ;  /* 0x000000082a1e7e2b */ /* 0x000fd00008000028 */
[----:B------:R-:W-:Y:S01]  /*2cf0*/  DADD R38, -R30, UR8 ;  /* 0x000000081e267e29 */ /* 0x000fe20008000100 */
[----:B------:R-:W-:Y:S01]  /*2d00*/  UMOV UR8, 0xb9e7b0 ;  /* 0x00b9e7b000087882 */ /* 0x000fe20000000000 */
[----:B------:R-:W-:-:S06]  /*2d10*/  UMOV UR9, 0x3c46a4cb ;  /* 0x3c46a4cb00097882 */ /* 0x000fcc0000000000 */
[----:B------:R-:W-:Y:S02]  /*2d20*/  DFMA R38, R42, R40, R38 ;  /* 0x000000282a26722b */ /* 0x000fe40000000026 */
[----:B------:R-:W-:-:S06]  /*2d30*/  DMUL R40, R34, R34 ;  /* 0x0000002222287228 */ /* 0x000fcc0000000000 */
[----:B------:R-:W-:Y:S02]  /*2d40*/  DADD R38, RZ, R38 ;  /* 0x00000000ff267229 */ /* 0x000fe40000000026 */
[C---:B------:R-:W-:Y:S02]  /*2d50*/  DMUL R36, R34.reuse, R40 ;  /* 0x0000002822247228 */ /* 0x040fe40000000000 */
[----:B------:R-:W-:-:S04]  /*2d60*/  DFMA R44, R34, R34, -R40 ;  /* 0x00000022222c722b */ /* 0x000fc80000000828 */
[----:B------:R-:W-:Y:S01]  /*2d70*/  DADD R38, R38, -UR8 ;  /* 0x8000000826267e29 */ /* 0x000fe20008000000 */
[----:B------:R-:W-:Y:S01]  /*2d80*/  UMOV UR8, 0x80000000 ;  /* 0x8000000000087882 */ /* 0x000fe20000000000 */
[C---:B------:R-:W-:Y:S01]  /*2d90*/  DFMA R42, R34.reuse, R40, -R36 ;  /* 0x00000028222a722b */ /* 0x040fe20000000824 */
[----:B------:R-:W-:Y:S01]  /*2da0*/  UMOV UR9, 0x43300000 ;  /* 0x4330000000097882 */ /* 0x000fe20000000000 */
[----:B------:R-:W-:-:S06]  /*2db0*/  DFMA R44, R34, R46, R44 ;  /* 0x0000002e222c722b */ /* 0x000fcc000000002c */
[----:B------:R-:W-:Y:S02]  /*2dc0*/  DFMA R42, R32, R40, R42 ;  /* 0x00000028202a722b */ /* 0x000fe4000000002a */
[----:B------:R-:W-:-:S06]  /*2dd0*/  DADD R40, R30, R38 ;  /* 0x000000001e287229 */ /* 0x000fcc0000000026 */
[----:B------:R-:W-:Y:S02]  /*2de0*/  DFMA R44, R34, R44, R42 ;  /* 0x0000002c222c722b */ /* 0x000fe4000000002a */
[----:B------:R-:W-:Y:S02]  /*2df0*/  DMUL R42, R40, R36 ;  /* 0x00000024282a7228 */ /* 0x000fe40000000000 */
[----:B------:R-:W-:-:S06]  /*2e00*/  DADD R30, R30, -R40 ;  /* 0x000000001e1e7229 */ /* 0x000fcc0000000828 */
[----:B------:R-:W-:Y:S02]  /*2e10*/  DFMA R46, R40, R36, -R42 ;  /* 0x00000024282e722b */ /* 0x000fe4000000082a */
[----:B------:R-:W-:-:S06]  /*2e20*/  DADD R30, R38, R30 ;  /* 0x00000000261e7229 */ /* 0x000fcc000000001e */
[----:B------:R-:W-:-:S08]  /*2e30*/  DFMA R44, R40, R44, R46 ;  /* 0x0000002c282c722b */ /* 0x000fd0000000002e */
[----:B------:R-:W-:-:S08]  /*2e40*/  DFMA R44, R30, R36, R44 ;  /* 0x000000241e2c722b */ /* 0x000fd0000000002c */
[----:B------:R-:W-:-:S08]  /*2e50*/  DADD R30, R42, R44 ;  /* 0x000000002a1e7229 */ /* 0x000fd0000000002c */
[--C-:B------:R-:W-:Y:S02]  /*2e60*/  DADD R36, R34, R30.reuse ;  /* 0x0000000022247229 */ /* 0x100fe4000000001e */
[----:B------:R-:W-:-:S06]  /*2e70*/  DADD R42, R42, -R30 ;  /* 0x000000002a2a7229 */ /* 0x000fcc000000081e */
[----:B------:R-:W-:Y:S02]  /*2e80*/  DADD R34, R34, -R36 ;  /* 0x0000000022227229 */ /* 0x000fe40000000824 */
[----:B------:R-:W-:-:S06]  /*2e90*/  DADD R42, R44, R42 ;  /* 0x000000002c2a7229 */ /* 0x000fcc000000002a */
[----:B------:R-:W-:Y:S01]  /*2ea0*/  DADD R34, R30, R34 ;  /* 0x000000001e227229 */ /* 0x000fe20000000022 */
[C---:B------:R-:W-:Y:S02]  /*2eb0*/  VIADD R30, R13.reuse, 0xfffffc01 ;  /* 0xfffffc010d1e7836 */ /* 0x040fe40000000000 */
[----:B------:R-:W-:Y:S02]  /*2ec0*/  @P0 VIADD R30, R13, 0xfffffc02 ;  /* 0xfffffc020d1e0836 */ /* 0x000fe40000000000 */
[----:B------:R-:W-:-:S03]  /*2ed0*/  IMAD.MOV.U32 R31, RZ, RZ, 0x43300000 ;  /* 0x43300000ff1f7424 */ /* 0x000fc600078e00ff */
[----:B------:R-:W-:Y:S01]  /*2ee0*/  DADD R42, R42, R34 ;  /* 0x000000002a2a7229 */ /* 0x000fe20000000022 */
[----:B------:R-:W-:-:S06]  /*2ef0*/  LOP3.LUT R30, R30, 0x80000000, RZ, 0x3c, !PT ;  /* 0x800000001e1e7812 */ /* 0x000fcc00078e3cff */
[----:B------:R-:W-:Y:S01]  /*2f00*/  DADD R34, R30, -UR8 ;  /* 0x800000081e227e29 */ /* 0x000fe20008000000 */
[----:B------:R-:W-:Y:S01]  /*2f10*/  UMOV UR8, 0xfefa39ef ;  /* 0xfefa39ef00087882 */ /* 0x000fe20000000000 */
[----:B------:R-:W-:Y:S01]  /*2f20*/  DADD R32, R32, R42 ;  /* 0x0000000020207229 */ /* 0x000fe2000000002a */
[----:B------:R-:W-:-:S07]  /*2f30*/  UMOV UR9, 0x3fe62e42 ;  /* 0x3fe62e4200097882 */ /* 0x000fce0000000000 */
[----:B------:R-:W-:-:S08]  /*2f40*/  DADD R38, R36, R32 ;  /* 0x0000000024267229 */ /* 0x000fd00000000020 */
[--C-:B------:R-:W-:Y:S02]  /*2f50*/  DFMA R30, R34, UR8, R38.reuse ;  /* 0x00000008221e7c2b */ /* 0x100fe40008000026 */
[----:B------:R-:W-:-:S06]  /*2f60*/  DADD R40, R36, -R38 ;  /* 0x0000000024287229 */ /* 0x000fcc0000000826 */
[----:B------:R-:W-:Y:S01]  /*2f70*/  DFMA R36, -R34, UR8, R30 ;  /* 0x0000000822247c2b */ /* 0x000fe2000800011e */
[----:B------:R-:W-:Y:S01]  /*2f80*/  UMOV UR8, 0x3b39803f ;  /* 0x3b39803f00087882 */ /* 0x000fe20000000000 */
[----:B------:R-:W-:Y:S01]  /*2f90*/  DADD R40, R32, R40 ;  /* 0x0000000020287229 */ /* 0x000fe20000000028 */
[----:B------:R-:W-:Y:S01]  /*2fa0*/  UMOV UR9, 0x3c7abc9e ;  /* 0x3c7abc9e00097882 */ /* 0x000fe20000000000 */
[----:B------:R-:W-:Y:S02]  /*2fb0*/  IMAD.MOV.U32 R33, RZ, RZ, R7 ;  /* 0x000000ffff217224 */ /* 0x000fe400078e0007 */
[----:B------:R-:W-:Y:S02]  /*2fc0*/  IMAD.MOV.U32 R32, RZ, RZ, R10 ;  /* 0x000000ffff207224 */ /* 0x000fe400078e000a */
[----:B------:R-:W-:Y:S01]  /*2fd0*/  DADD R36, -R38, R36 ;  /* 0x0000000026247229 */ /* 0x000fe20000000124 */
[C---:B------:R-:W-:Y:S01]  /*2fe0*/  IMAD.SHL.U32 R7, R33.reuse, 0x2, RZ ;  /* 0x0000000221077824 */ /* 0x040fe200078e00ff */
[----:B------:R-:W-:Y:S01]  /*2ff0*/  LOP3.LUT R10, R33, 0xff0fffff, RZ, 0xc0, !PT ;  /* 0xff0fffff210a7812 */ /* 0x000fe200078ec0ff */
[----:B------:R-:W-:-:S03]  /*3000*/  IMAD.MOV.U32 R38, RZ, RZ, R32 ;  /* 0x000000ffff267224 */ /* 0x000fc600078e0020 */
[----:B------:R-:W-:Y:S02]  /*3010*/  ISETP.GT.U32.AND P0, PT, R7, -0x2000001, PT ;  /* 0xfdffffff0700780c */ /* 0x000fe40003f04070 */
[----:B------:R-:W-:Y:S02]  /*3020*/  DADD R36, R40, -R36 ;  /* 0x0000000028247229 */ /* 0x000fe40000000824 */
[----:B------:R-:W-:-:S06]  /*3030*/  SEL R39, R10, R33, P0 ;  /* 0x000000210a277207 */ /* 0x000fcc0000000000 */
[----:B------:R-:W-:Y:S01]  /*3040*/  DFMA R34, R34, UR8, R36 ;  /* 0x0000000822227c2b */ /* 0x000fe20008000024 */
[----:B------:R-:W-:Y:S01]  /*3050*/  UMOV UR8, 0xfefa39ef ;  /* 0xfefa39ef00087882 */ /* 0x000fe20000000000 */
[----:B------:R-:W-:-:S06]  /*3060*/  UMOV UR9, 0x3fe62e42 ;  /* 0x3fe62e4200097882 */ /* 0x000fcc0000000000 */
[----:B------:R-:W-:-:S08]  /*3070*/  DADD R36, R30, R34 ;  /* 0x000000001e247229 */ /* 0x000fd00000000022 */
[----:B------:R-:W-:Y:S02]  /*3080*/  DADD R30, R30, -R36 ;  /* 0x000000001e1e7229 */ /* 0x000fe40000000824 */
[----:B------:R-:W-:-:S06]  /*3090*/  DMUL R32, R36, R38 ;  /* 0x0000002624207228 */ /* 0x000fcc0000000000 */
[----:B------:R-:W-:Y:S02]  /*30a0*/  DADD R34, R34, R30 ;  /* 0x0000000022227229 */ /* 0x000fe4000000001e */
[----:B------:R-:W-:-:S08]  /*30b0*/  DFMA R36, R36, R38, -R32 ;  /* 0x000000262424722b */ /* 0x000fd00000000820 */
[----:B------:R-:W-:Y:S01]  /*30c0*/  DFMA R34, R34, R38, R36 ;  /* 0x000000262222722b */ /* 0x000fe20000000024 */
[----:B------:R-:W-:Y:S02]  /*30d0*/  IMAD.MOV.U32 R38, RZ, RZ, 0x652b82fe ;  /* 0x652b82feff267424 */ /* 0x000fe400078e00ff */
[----:B------:R-:W-:-:S05]  /*30e0*/  IMAD.MOV.U32 R39, RZ, RZ, 0x3ff71547 ;  /* 0x3ff71547ff277424 */ /* 0x000fca00078e00ff */
[----:B------:R-:W-:-:S08]  /*30f0*/  DADD R40, R32, R34 ;  /* 0x0000000020287229 */ /* 0x000fd00000000022 */
[----:B------:R-:W-:Y:S02]  /*3100*/  DFMA R38, R40, R38, 6.75539944105574400000e+15 ;  /* 0x433800002826742b */ /* 0x000fe40000000026 */
[----:B------:R-:W-:Y:S01]  /*3110*/  FSETP.GEU.FTZ.AND P0, PT, |R41|, 4.1917929649353027344, PT ;  /* 0x4086232b2900780b */ /* 0x000fe20003f1e200 */
[----:B------:R-:W-:-:S05]  /*3120*/  DADD R32, R32, -R40 ;  /* 0x0000000020207229 */ /* 0x000fca0000000828 */
        /* <DEDUP_REMOVED lines=39> */
[C---:B------:R-:W-:Y:S02]  /*33a0*/  DADD R30, R40.reuse, +INF ;  /* 0x7ff00000281e7429 */ /* 0x040fe40000000000 */
[----:B------:R-:W-:-:S08]  /*33b0*/  DSETP.GEU.AND P0, PT, R40, RZ, PT ;  /* 0x000000ff2800722a */ /* 0x000fd00003f0e000 */
[----:B------:R-:W-:Y:S02]  /*33c0*/  FSEL R30, R30, RZ, P0 ;  /* 0x000000ff1e1e7208 */ /* 0x000fe40000000000 */
[----:B------:R-:W-:Y:S02]  /*33d0*/  FSEL R31, R31, RZ, P0 ;  /* 0x000000ff1f1f7208 */ /* 0x000fe40000000000 */
[----:B------:R-:W-:-:S13]  /*33e0*/  FSETP.GEU.FTZ.AND P0, PT, |R41|, 4.2275390625, PT ;  /* 0x408748002900780b */ /* 0x000fda0003f1e200 */
[----:B------:R-:W-:-:S04]  /*33f0*/  @!P0 LEA.HI R7, R38, R38, RZ, 0x1 ;  /* 0x0000002626078211 */ /* 0x000fc800078f08ff */
[----:B------:R-:W-:-:S05]  /*3400*/  @!P0 SHF.R.S32.HI R7, RZ, 0x1, R7 ;  /* 0x00000001ff078819 */ /* 0x000fca0000011407 */
[----:B------:R-:W-:Y:S02]  /*3410*/  @!P0 IMAD R37, R7, 0x100000, R37 ;  /* 0x0010000007258824 */ /* 0x000fe400078e0225 */
[----:B------:R-:W-:Y:S02]  /*3420*/  @!P0 IMAD.IADD R7, R38, 0x1, -R7 ;  /* 0x0000000126078824 */ /* 0x000fe400078e0a07 */
[----:B------:R-:W-:-:S03]  /*3430*/  @!P0 IMAD.MOV.U32 R38, RZ, RZ, RZ ;  /* 0x000000ffff268224 */ /* 0x000fc600078e00ff */
[----:B------:R-:W-:-:S06]  /*3440*/  @!P0 LEA R39, R7, 0x3ff00000, 0x14 ;  /* 0x3ff0000007278811 */ /* 0x000fcc00078ea0ff */
[----:B------:R-:W-:-:S11]  /*3450*/  @!P0 DMUL R30, R36, R38 ;  /* 0x00000026241e8228 */ /* 0x000fd60000000000 */
.L_x_1635:
[----:B------:R-:W-:Y:S01]  /*3460*/  DSETP.NEU.AND P0, PT, |R30|, +INF , PT ;  /* 0x7ff000001e00742a */ /* 0x000fe20003f0d200 */
[----:B------:R-:W-:Y:S01]  /*3470*/  IMAD.MOV.U32 R13, RZ, RZ, 0x0 ;  /* 0x00000000ff0d7424 */ /* 0x000fe200078e00ff */
[----:B------:R-:W-:-:S12]  /*3480*/  DADD R32, R34, R32 ;  /* 0x0000000022207229 */ /* 0x000fd80000000020 */
[----:B------:R-:W-:Y:S01]  /*3490*/  @P0 DFMA R30, R32, R30, R30 ;  /* 0x0000001e201e022b */ /* 0x000fe2000000001e */
[----:B------:R-:W-:Y:S10]  /*34a0*/  RET.REL.NODEC R12 `(_ZN2at6native61_GLOBAL__N__44eb8e94_28_ForeachBinaryOpScalarList_cu_dda10a6925multi_tensor_apply_kernelINS1_28TensorListScalarListMetadataIdLi2EEENS1_25BinaryOpScalarListFunctorIdLi2ELi1ELi1EEEJNS1_13power_functorIdEEEEEvT_T0_DpT1_) ;  /* 0xffffffc80cd47950 */ /* 0x000ff40003c3ffff */
.L_x_1636:
        /* <DEDUP_REMOVED lines=13> */
.L_x_3994:


//--------------------- .text._ZN2at6native61_GLOBAL__N__44eb8e94_28_ForeachBinaryOpScalarList_cu_dda10a6925multi_tensor_apply_kernelINS1_28TensorListScalarListMetadataIsLi2EEENS1_25BinaryOpScalarListFunctorIsLi2ELi1ELi1EEEJNS1_13power_functorIsEEEEEvT_T0_DpT1_ --------------------------
	.section	.text._ZN2at6native61_GLOBAL__N__44eb8e94_28_ForeachBinaryOpScalarList_cu_dda10a6925multi_tensor_apply_kernelINS1_28TensorListScalarListMetadataIsLi2EEENS1_25BinaryOpScalarListFunctorIsLi2ELi1ELi1EEEJNS1_13power_functorIsEEEEEvT_T0_DpT1_,"ax",@progbits
	.align	128
.text._ZN2at6native61_GLOBAL__N__44eb8e94_28_ForeachBinaryOpScalarList_cu_dda10a6925multi_tensor_apply_kernelINS1_28TensorListScalarListMetadataIsLi2EEENS1_25BinaryOpScalarListFunctorIsLi2ELi1ELi1EEEJNS1_13power_functorIsEEEEEvT_T0_DpT1_:
        .type           _ZN2at6native61_GLOBAL__N__44eb8e94_28_ForeachBinaryOpScalarList_cu_dda10a6925multi_tensor_apply_kernelINS1_28TensorListScalarListMetadataIsLi2EEENS1_25BinaryOpScalarListFunctorIsLi2ELi1ELi1EEEJNS1_13power_functorIsEEEEEvT_T0_DpT1_,@function
        .size           _ZN2at6native61_GLOBAL__N__44eb8e94_28_ForeachBinaryOpScalarList_cu_dda10a6925multi_tensor_apply_kernelINS1_28TensorListScalarListMetadataIsLi2EEENS1_25BinaryOpScalarListFunctorIsLi2ELi1ELi1EEEJNS1_13power_functorIsEEEEEvT_T0_DpT1_,(.L_x_3996 - _ZN2at6native61_GLOBAL__N__44eb8e94_28_ForeachBinaryOpScalarList_cu_dda10a6925multi_tensor_apply_kernelINS1_28TensorListScalarListMetadataIsLi2EEENS1_25BinaryOpScalarListFunctorIsLi2ELi1ELi1EEEJNS1_13power_functorIsEEEEEvT_T0_DpT1_)
        .other          _ZN2at6native61_GLOBAL__N__44eb8e94_28_ForeachBinaryOpScalarList_cu_dda10a6925multi_tensor_apply_kernelINS1_28TensorListScalarListMetadataIsLi2EEENS1_25BinaryOpScalarListFunctorIsLi2ELi1ELi1EEEJNS1_13power_functorIsEEEEEvT_T0_DpT1_,@"STO_CUDA_ENTRY STV_DEFAULT"
_ZN2at6native61_GLOBAL__N__44eb8e94_28_ForeachBinaryOpScalarList_cu_dda10a6925multi_tensor_apply_kernelINS1_28TensorListScalarListMetadataIsLi2EEENS1_25BinaryOpScalarListFunctorIsLi2ELi1ELi1EEEJNS1_13power_functorIsEEEEEvT_T0_DpT1_:
        /* <DEDUP_REMOVED lines=15> */
[----:B------:R-:W-:-:S04]  /*00f0*/  ULOP3.LUT UR8, UR6, 0x7, UR4, 0xc8, !UPT ;  /* 0x0000000706087892 */ /* 0x000fc8000f8ec804 */
[----:B------:R-:W-:-:S03]  /*0100*/  ULOP3.LUT UP0, URZ, UR8, 0x3, UR13, 0xf8, !UPT ;  /* 0x00000003083f7892 */ /* 0x000fc6000f80f80d */
[----:B------:R-:W-:Y:S01]  /*0110*/  UMOV UR8, 0x600 ;  /* 0x0000060000087882 */ /* 0x000fe20000000000 */
[----:B------:R-:W-:Y:S02]  /*0120*/  ULOP3.LUT UP0, URZ, URZ, URZ, URZ, 0xfc, UP0 ;  /* 0x0000003f3f3f7292 */ /* 0x000fe4000800fc3f */
[----:B------:R-:W-:Y:S02]  /*0130*/  ULEA UR12, UR12, UR8, 0x1 ;  /* 0x000000080c0c7291 */ /* 0x000fe4000f8e083f */
[----:B------:R-:W-:Y:S02]  /*0140*/  UIADD3.X UR8, ~UR9, UR11, URZ, UP1, !UPT ;  /* 0x0000000b09087290 */ /* 0x000fe40008ffe53f */
[----:B------:R-:W-:-:S08]  /*0150*/  PLOP3.LUT P0, PT, PT, PT, UP0, 0x80, 0x0 ;  /* 0x000000000000781c */ /* 0x000fd00003f0f008 */
[----:B------:R-:W-:-:S05]  /*0160*/  ULDC.U16 UR9, c[0x0][UR12+0x210] ;  /* 0x000084000c097abb */ /* 0x000fca0008000400 */
        /* <DEDUP_REMOVED lines=8> */
.L_x_1654:
[----:B0-----:R-:W-:Y:S01]  /*01f0*/  IADD3 R19, P0, R17, R14, RZ ;  /* 0x0000000e11137210 */ /* 0x001fe20007f1e0ff */
[C---:B-1----:R-:W-:Y:S01]  /*0200*/  IMAD R0, R16.reuse, 0x3, RZ ;  /* 0x0000000310007824 */ /* 0x042fe200078e02ff */
[----:B------:R-:W-:Y:S02]  /*0210*/  PRMT R23, RZ, 0x7610, R23 ;  /* 0x00007610ff177816 */ /* 0x000fe40000000017 */
[C---:B------:R-:W-:Y:S01]  /*0220*/  ISETP.GE.U32.AND P3, PT, R19.reuse, 0x10000, PT ;  /* 0x000100001300780c */ /* 0x040fe20003f66070 */
[----:B------:R-:W-:Y:S01]  /*0230*/  IMAD.X R8, RZ, RZ, R15, P0 ;  /* 0x000000ffff087224 */ /* 0x000fe200000e060f */
[-C--:B------:R-:W-:Y:S02]  /*0240*/  IADD3 R13, P1, R16, R19.reuse, RZ ;  /* 0x00000013100d7210 */ /* 0x080fe40007f3e0ff */
[-C--:B------:R-:W-:Y:S02]  /*0250*/  IADD3 R11, P2, R0, R19.reuse, RZ ;  /* 0x00000013000b7210 */ /* 0x080fe40007f5e0ff */
[----:B------:R-:W-:Y:S01]  /*0260*/  LEA R12, P6, R16, R19, 0x1 ;  /* 0x00000013100c7211 */ /* 0x000fe200078c08ff */
[--C-:B------:R-:W-:Y:S01]  /*0270*/  IMAD.X R10, RZ, RZ, R8.reuse, P1 ;  /* 0x000000ffff0a7224 */ /* 0x100fe200008e0608 */
[----:B------:R-:W-:Y:S01]  /*0280*/  ISETP.LT.U32.AND P0, PT, R19, UR13, PT ;  /* 0x0000000d13007c0c */ /* 0x000fe2000bf01070 */
[--C-:B------:R-:W-:Y:S01]  /*0290*/  IMAD.X R0, RZ, RZ, R8.reuse, P2 ;  /* 0x000000ffff007224 */ /* 0x100fe200010e0608 */
[----:B------:R-:W-:Y:S01]  /*02a0*/  ISETP.GE.U32.AND.EX P3, PT, R8, RZ, PT, P3 ;  /* 0x000000ff0800720c */ /* 0x000fe20003f66130 */
[----:B------:R-:W-:Y:S01]  /*02b0*/  IMAD.X R9, RZ, RZ, R8, P6 ;  /* 0x000000ffff097224 */ /* 0x000fe200030e0608 */
[----:B------:R-:W-:-:S02]  /*02c0*/  ISETP.GE.U32.AND P4, PT, R13, 0x10000, PT ;  /* 0x000100000d00780c */ /* 0x000fc40003f86070 */
[----:B------:R-:W-:Y:S02]  /*02d0*/  ISETP.LT.AND.EX P0, PT, R8, UR8, !P3, P0 ;  /* 0x0000000808007c0c */ /* 0x000fe4000df01300 */
[C---:B------:R-:W-:Y:S02]  /*02e0*/  ISETP.GE.U32.AND P3, PT, R12.reuse, 0x10000, PT ;  /* 0x000100000c00780c */ /* 0x040fe40003f66070 */
[----:B------:R-:W-:Y:S02]  /*02f0*/  ISETP.GE.U32.AND P6, PT, R11, 0x10000, PT ;  /* 0x000100000b00780c */ /* 0x000fe40003fc6070 */
[----:B------:R-:W-:Y:S02]  /*0300*/  ISETP.LT.U32.AND P5, PT, R13, UR13, PT ;  /* 0x0000000d0d007c0c */ /* 0x000fe4000bfa1070 */
[----:B------:R-:W-:Y:S02]  /*0310*/  ISETP.LT.U32.AND P1, PT, R12, UR13, PT ;  /* 0x0000000d0c007c0c */ /* 0x000fe4000bf21070 */
[----:B------:R-:W-:-:S02]  /*0320*/  ISETP.GE.U32.AND.EX P4, PT, R10, RZ, PT, P4 ;  /* 0x000000ff0a00720c */ /* 0x000fc40003f86140 */
[----:B------:R-:W-:Y:S02]  /*0330*/  ISETP.GE.U32.AND.EX P3, PT, R9, RZ, PT, P3 ;  /* 0x000000ff0900720c */ /* 0x000fe40003f66130 */
[----:B------:R-:W-:Y:S02]  /*0340*/  ISETP.LT.U32.AND P2, PT, R11, UR13, PT ;  /* 0x0000000d0b007c0c */ /* 0x000fe4000bf41070 */
[----:B------:R-:W-:Y:S02]  /*0350*/  ISETP.GE.U32.AND.EX P6, PT, R0, RZ, PT, P6 ;  /* 0x000000ff0000720c */ /* 0x000fe40003fc6160 */
[----:B------:R-:W-:Y:S02]  /*0360*/  ISETP.LT.AND.EX P4, PT, R10, UR8, !P4, P5 ;  /* 0x000000080a007c0c */ /* 0x000fe4000e781350 */
[----:B------:R-:W-:Y:S02]  /*0370*/  ISETP.LT.AND.EX P1, PT, R9, UR8, !P3, P1 ;  /* 0x0000000809007c0c */ /* 0x000fe4000df21310 */
[----:B------:R-:W-:-:S02]  /*0380*/  ISETP.LT.AND.EX P2, PT, R0, UR8, !P6, P2 ;  /* 0x0000000800007c0c */ /* 0x000fc4000f741320 */
[----:B------:R-:W-:-:S04]  /*0390*/  @P0 LEA R24, P3, R19, UR4, 0x1 ;  /* 0x0000000413180c11 */ /* 0x000fc8000f8608ff */
[----:B------:R-:W-:-:S03]  /*03a0*/  @P0 LEA.HI.X R25, R19, UR5, R8, 0x1, P3 ;  /* 0x0000000513190c11 */ /* 0x000fc600098f0c08 */
[----:B------:R-:W-:Y:S02]  /*03b0*/  @P4 LEA R2, P3, R13, UR4, 0x1 ;  /* 0x000000040d024c11 */ /* 0x000fe4000f8608ff */
[----:B------:R-:W-:Y:S02]  /*03c0*/  @P1 LEA R4, P5, R12, UR4, 0x1 ;  /* 0x000000040c041c11 */ /* 0x000fe4000f8a08ff */
[----:B------:R-:W-:Y:S02]  /*03d0*/  PRMT R22, RZ, 0x7610, R22 ;  /* 0x00007610ff167816 */ /* 0x000fe40000000016 */
[----:B------:R-:W-:Y:S02]  /*03e0*/  PRMT R20, RZ, 0x7610, R20 ;  /* 0x00007610ff147816 */ /* 0x000fe40000000014 */
[----:B------:R-:W-:Y:S01]  /*03f0*/  PRMT R18, RZ, 0x7610, R18 ;  /* 0x00007610ff127816 */ /* 0x000fe20000000012 */
[----:B------:R-:W-:Y:S01]  /*0400*/  UPRMT UR10, UR9, 0x9910, URZ ;  /* 0x00009910090a7896 */ /* 0x000fe2000800003f */
[----:B------:R-:W-:Y:S01]  /*0410*/  @P2 LEA R6, P6, R11, UR4, 0x1 ;  /* 0x000000040b062c11 */ /* 0x000fe2000f8c08ff */
[----:B------:R0:W5:Y:S01]  /*0420*/  @P0 LDG.E.U16 R23, desc[UR14][R24.64] ;  /* 0x0000000e18170981 */ /* 0x000162000c1e1500 */
[----:B------:R-:W-:-:S02]  /*0430*/  @P4 LEA.HI.X R3, R13, UR5, R10, 0x1, P3 ;  /* 0x000000050d034c11 */ /* 0x000fc400098f0c0a */
[----:B------:R-:W-:Y:S02]  /*0440*/  @P1 LEA.HI.X R5, R12, UR5, R9, 0x1, P5 ;  /* 0x000000050c051c11 */ /* 0x000fe4000a8f0c09 */
[----:B------:R-:W-:Y:S01]  /*0450*/  @P2 LEA.HI.X R7, R11, UR5, R0, 0x1, P6 ;  /* 0x000000050b072c11 */ /* 0x000fe2000b0f0c00 */
[----:B------:R1:W5:Y:S04]  /*0460*/  @P4 LDG.E.U16 R22, desc[UR14][R2.64] ;  /* 0x0000000e02164981 */ /* 0x000368000c1e1500 */
[----:B------:R1:W5:Y:S04]  /*0470*/  @P1 LDG.E.U16 R20, desc[UR14][R4.64] ;  /* 0x0000000e04141981 */ /* 0x000368000c1e1500 */
[----:B------:R1:W5:Y:S01]  /*0480*/  @P2 LDG.E.U16 R18, desc[UR14][R6.64] ;  /* 0x0000000e06122981 */ /* 0x000362000c1e1500 */
[----:B------:R-:W-:Y:S01]  /*0490*/  ISETP.LE.AND P3, PT, RZ, UR10, PT ;  /* 0x0000000aff007c0c */ /* 0x000fe2000bf63270 */
[----:B0-----:R-:W-:-:S12]  /*04a0*/  IMAD.MOV.U32 R24, RZ, RZ, 0x1 ;  /* 0x00000001ff187424 */ /* 0x001fd800078e00ff */
[----:B-1----:R-:W-:Y:S05]  /*04b0*/  @!P3 BRA `(.L_x_1638) ;  /* 0x0000000000b0b947 */ /* 0x002fea0003800000 */
[----:B------:R-:W-:Y:S01]  /*04c0*/  ISETP.NE.AND P5, PT, RZ, UR9, PT ;  /* 0x00000009ff007c0c */ /* 0x000fe2000bfa5270 */
[----:B------:R-:W-:-:S12]  /*04d0*/  IMAD.MOV.U32 R21, RZ, RZ, 0x1 ;  /* 0x00000001ff157424 */ /* 0x000fd800078e00ff */
[----:B------:R-:W-:Y:S05]  /*04e0*/  @!P5 BRA `(.L_x_1639) ;  /* 0x0000000000d4d947 */ /* 0x000fea0003800000 */
[----:B------:R-:W-:-:S04]  /*04f0*/  ULOP3.LUT UR10, UR9, 0x1, URZ, 0xc0, !UPT ;  /* 0x00000001090a7892 */ /* 0x000fc8000f8ec03f */
[----:B------:R-:W-:Y:S02]  /*0500*/  UISETP.NE.U32.AND UP0, UPT, UR10, 0x1, UPT ;  /* 0x000000010a00788c */ /* 0x000fe4000bf05070 */
[----:B------:R-:W-:-:S04]  /*0510*/  UIADD3 UR10, UR9, 0x1, URZ ;  /* 0x00000001090a7890 */ /* 0x000fc8000fffe03f */
[----:B------:R-:W-:Y:S01]  /*0520*/  ULOP3.LUT UR10, UR10, 0xffff, URZ, 0xc0, !UPT ;  /* 0x0000ffff0a0a7892 */ /* 0x000fe2000f8ec03f */
[----:B------:R-:W-:-:S03]  /*0530*/  PLOP3.LUT P5, PT, PT, PT, UP0, 0x80, 0x0 ;  /* 0x000000000000781c */ /* 0x000fc60003faf008 */
[----:B------:R-:W-:Y:S01]  /*0540*/  UISETP.GE.U32.AND UP0, UPT, UR10, 0x3, UPT ;  /* 0x000000030a00788c */ /* 0x000fe2000bf06070 */
[C---:B-----5:R-:W-:Y:S02]  /*0550*/  SEL R2, R23.reuse, 0x1, !P5 ;  /* 0x0000000117027807 */ /* 0x060fe40006800000 */
[----:B------:R-:W-:Y:S02]  /*0560*/  PRMT R23, R23, 0x9910, RZ ;  /* 0x0000991017177816 */ /* 0x000fe400000000ff */
[----:B------:R-:W-:Y:S02]  /*0570*/  PRMT R21, R2, 0x9910, RZ ;  /* 0x0000991002157816 */ /* 0x000fe400000000ff */
[----:B------:R-:W-:Y:S01]  /*0580*/  PLOP3.LUT P5, PT, PT, PT, UP0, 0x80, 0x0 ;  /* 0x000000000000781c */ /* 0x000fe20003faf008 */
[----:B------:R-:W-:-:S04]  /*0590*/  IMAD.MOV.U32 R2, RZ, RZ, R23 ;  /* 0x000000ffff027224 */ /* 0x000fc800078e0017 */
[----:B------:R-:W-:-:S08]  /*05a0*/  IMAD R2, R2, R2, RZ ;  /* 0x0000000202027224 */ /* 0x000fd000078e02ff */
[----:B------:R-:W-:Y:S05]  /*05b0*/  @!P5 BRA `(.L_x_1639) ;  /* 0x0000000000a0d947 */ /* 0x000fea0003800000 */
[----:B------:R-:W-:Y:S01]  /*05c0*/  ULEA.HI UR10, UR9, UR9, URZ, 0x11 ;  /* 0x00000009090a7291 */ /* 0x000fe2000f8f883f */
[----:B------:R-:W-:-:S03]  /*05d0*/  PRMT R6, R2, 0x7610, R6 ;  /* 0x0000761002067816 */ /* 0x000fc60000000006 */
[----:B------:R-:W-:-:S04]  /*05e0*/  UPRMT UR10, UR10, 0x9910, URZ ;  /* 0x000099100a0a7896 */ /* 0x000fc8000800003f */
[----:B------:R-:W-:-:S06]  /*05f0*/  USHF.R.S32.HI UR10, URZ, 0x1, UR10 ;  /* 0x000000013f0a7899 */ /* 0x000fcc000801140a */
[----:B------:R-:W-:-:S05]  /*0600*/  IMAD.U32 R3, RZ, RZ, UR10 ;  /* 0x0000000aff037e24 */ /* 0x000fca000f8e00ff */
[----:B------:R-:W-:-:S07]  /*0610*/  PRMT R2, R3, 0x7610, R2 ;  /* 0x0000761003027816 */ /* 0x000fce0000000002 */
.L_x_1640:
[C---:B------:R-:W-:Y:S01]  /*0620*/  LOP3.LUT R3, R2.reuse, 0x1, RZ, 0xc0, !PT ;  /* 0x0000000102037812 */ /* 0x040fe200078ec0ff */
[C---:B------:R-:W-:Y:S01]  /*0630*/  VIADD R4, R2.reuse, 0x1 ;  /* 0x0000000102047836 */ /* 0x040fe20000000000 */
[----:B------:R-:W-:Y:S02]  /*0640*/  LOP3.LUT R5, R2, 0xffff, RZ, 0xc0, !PT ;  /* 0x0000ffff02057812 */ /* 0x000fe400078ec0ff */
[----:B------:R-:W-:Y:S02]  /*0650*/  ISETP.NE.U32.AND P5, PT, R3, 0x1, PT ;  /* 0x000000010300780c */ /* 0x000fe40003fa5070 */
[C---:B------:R-:W-:Y:S02]  /*0660*/  PRMT R7, R6.reuse, 0x9910, RZ ;  /* 0x0000991006077816 */ /* 0x040fe400000000ff */
[----:B------:R-:W-:Y:S02]  /*0670*/  LEA.HI R5, R5, R2, RZ, 0x11 ;  /* 0x0000000205057211 */ /* 0x000fe400078f88ff */
[----:B------:R-:W-:Y:S01]  /*0680*/  SEL R3, R6, 0x1, !P5 ;  /* 0x0000000106037807 */ /* 0x000fe20006800000 */
[----:B------:R-:W-:Y:S01]  /*0690*/  IMAD.MOV.U32 R6, RZ, RZ, R7 ;  /* 0x000000ffff067224 */ /* 0x000fe200078e0007 */
[----:B------:R-:W-:-:S02]  /*06a0*/  PRMT R7, R5, 0x9910, RZ ;  /* 0x0000991005077816 */ /* 0x000fc400000000ff */
[----:B------:R-:W-:Y:S01]  /*06b0*/  LOP3.LUT R5, R4, 0xffff, RZ, 0xc0, !PT ;  /* 0x0000ffff04057812 */ /* 0x000fe200078ec0ff */
[----:B------:R-:W-:Y:S01]  /*06c0*/  IMAD R6, R6, R6, RZ ;  /* 0x0000000606067224 */ /* 0x000fe200078e02ff */
[----:B------:R-:W-:Y:S01]  /*06d0*/  PRMT R21, R21, 0x9910, RZ ;  /* 0x0000991015157816 */ /* 0x000fe200000000ff */
[----:B------:R-:W-:Y:S01]  /*06e0*/  IMAD.MOV.U32 R4, RZ, RZ, R7 ;  /* 0x000000ffff047224 */ /* 0x000fe200078e0007 */
[----:B------:R-:W-:Y:S02]  /*06f0*/  ISETP.GE.U32.AND P5, PT, R5, 0x3, PT ;  /* 0x000000030500780c */ /* 0x000fe40003fa6070 */
[----:B------:R-:W-:Y:S01]  /*0700*/  PRMT R3, R3, 0x9910, RZ ;  /* 0x0000991003037816 */ /* 0x000fe200000000ff */
[----:B------:R-:W-:Y:S01]  /*0710*/  IMAD.MOV.U32 R2, RZ, RZ, R21 ;  /* 0x000000ffff027224 */ /* 0x000fe200078e0015 */
[----:B------:R-:W-:-:S03]  /*0720*/  SHF.R.S32.HI R4, RZ, 0x1, R4 ;  /* 0x00000001ff047819 */ /* 0x000fc60000011404 */
[----:B------:R-:W-:Y:S01]  /*0730*/  IMAD R3, R2, R3, RZ ;  /* 0x0000000302037224 */ /* 0x000fe200078e02ff */
[----:B------:R-:W-:-:S04]  /*0740*/  PRMT R2, R4, 0x7610, R2 ;  /* 0x0000761004027816 */ /* 0x000fc80000000002 */
[----:B------:R-:W-:Y:S01]  /*0750*/  PRMT R21, R3, 0x7610, R21 ;  /* 0x0000761003157816 */ /* 0x000fe20000000015 */
[----:B------:R-:W-:Y:S06]  /*0760*/  @P5 BRA `(.L_x_1640) ;  /* 0xfffffffc00ac5947 */ /* 0x000fec000383ffff */
[----:B------:R-:W-:Y:S05]  /*0770*/  BRA `(.L_x_1639) ;  /* 0x0000000000307947 */ /* 0x000fea0003800000 */
.L_x_1638:
[----:B-----5:R-:W-:Y:S01]  /*0780*/  PRMT R2, R23, 0x9910, RZ ;  /* 0x0000991017027816 */ /* 0x020fe200000000ff */
[----:B------:R-:W-:Y:S01]  /*0790*/  BSSY B0, `(.L_x_1639) ;  /* 0x000000a000007945 */ /* 0x000fe20003800000 */
[----:B------:R-:W-:Y:S02]  /*07a0*/  IMAD.MOV.U32 R21, RZ, RZ, 0x1 ;  /* 0x00000001ff157424 */ /* 0x000fe400078e00ff */
[----:B------:R-:W-:-:S13]  /*07b0*/  ISETP.NE.AND P5, PT, R2, 0x1, PT ;  /* 0x000000010200780c */ /* 0x000fda0003fa5270 */
[----:B------:R-:W-:Y:S05]  /*07c0*/  @!P5 BRA `(.L_x_1641) ;  /* 0x000000000018d947 */ /* 0x000fea0003800000 */
[----:B------:R-:W-:Y:S01]  /*07d0*/  ISETP.NE.AND P5, PT, R2, -0x1, PT ;  /* 0xffffffff0200780c */ /* 0x000fe20003fa5270 */
[----:B------:R-:W-:-:S12]  /*07e0*/  IMAD.U32 R2, RZ, RZ, UR9 ;  /* 0x00000009ff027e24 */ /* 0x000fd8000f8e00ff */
[----:B------:R-:W-:-:S04]  /*07f0*/  @!P5 LOP3.LUT R2, R2, 0x1, RZ, 0xc0, !PT ;  /* 0x000000010202d812 */ /* 0x000fc800078ec0ff */
[----:B------:R-:W-:-:S04]  /*0800*/  @!P5 ISETP.NE.U32.AND P6, PT, R2, 0x1, PT ;  /* 0x000000010200d80c */ /* 0x000fc80003fc5070 */
[----:B------:R-:W-:-:S04]  /*0810*/  @!P5 SEL R21, R24, 0xffff, P6 ;  /* 0x0000ffff1815d807 */ /* 0x000fc80003000000 */
[----:B------:R-:W-:-:S07]  /*0820*/  @P5 PRMT R21, RZ, 0x7610, R21 ;  /* 0x00007610ff155816 */ /* 0x000fce0000000015 */
.L_x_1641:
[----:B------:R-:W-:Y:S05]  /*0830*/  BSYNC B0 ;  /* 0x0000000000007941 */ /* 0x000fea0003800000 */
.L_x_1639:
[----:B------:R-:W-:Y:S05]  /*0840*/  @!P3 BRA `(.L_x_1642) ;  /* 0x0000000000b0b947 */ /* 0x000fea0003800000 */
[----:B------:R-:W-:Y:S01]  /*0850*/  ISETP.NE.AND P5, PT, RZ, UR9, PT ;  /* 0x00000009ff007c0c */ /* 0x000fe2000bfa5270 */
[----:B-----5:R-:W-:-:S12]  /*0860*/  IMAD.MOV.U32 R23, RZ, RZ, 0x1 ;  /* 0x00000001ff177424 */ /* 0x020fd800078e00ff */
[----:B------:R-:W-:Y:S05]  /*0870*/  @!P5 BRA `(.L_x_1643) ;  /* 0x0000000000d4d947 */ /* 0x000fea0003800000 */
[----:B------:R-:W-:-:S04]  /*0880*/  ULOP3.LUT UR10, UR9, 0x1, URZ, 0xc0, !UPT ;  /* 0x00000001090a7892 */ /* 0x000fc8000f8ec03f */
[----:B------:R-:W-:Y:S02]  /*0890*/  UISETP.NE.U32.AND UP0, UPT, UR10, 0x1, UPT ;  /* 0x000000010a00788c */ /* 0x000fe4000bf05070 */
[----:B------:R-:W-:-:S04]  /*08a0*/  UIADD3 UR10, UR9, 0x1, URZ ;  /* 0x00000001090a7890 */ /* 0x000fc8000fffe03f */
[----:B------:R-:W-:Y:S01]  /*08b0*/  ULOP3.LUT UR10, UR10, 0xffff, URZ, 0xc0, !UPT ;  /* 0x0000ffff0a0a7892 */ /* 0x000fe2000f8ec03f */
[----:B------:R-:W-:-:S03]  /*08c0*/  PLOP3.LUT P5, PT, PT, PT, UP0, 0x80, 0x0 ;  /* 0x000000000000781c */ /* 0x000fc60003faf008 */
[----:B------:R-:W-:Y:S01]  /*08d0*/  UISETP.GE.U32.AND UP0, UPT, UR10, 0x3, UPT ;  /* 0x000000030a00788c */ /* 0x000fe2000bf06070 */
[C---:B------:R-:W-:Y:S02]  /*08e0*/  SEL R2, R22.reuse, 0x1, !P5 ;  /* 0x0000000116027807 */ /* 0x040fe40006800000 */
        /* <DEDUP_REMOVED lines=12> */
.L_x_1644:
        /* <DEDUP_REMOVED lines=22> */
.L_x_1642:
        /* <DEDUP_REMOVED lines=11> */
.L_x_1645:
[----:B------:R-:W-:Y:S05]  /*0bc0*/  BSYNC B0 ;  /* 0x0000000000007941 */ /* 0x000fea0003800000 */
.L_x_1643:
[----:B------:R-:W-:Y:S05]  /*0bd0*/  @!P3 BRA `(.L_x_1646) ;  /* 0x0000000000b0b947 */ /* 0x000fea0003800000 */
        /* <DEDUP_REMOVED lines=22> */
.L_x_1648:
        /* <DEDUP_REMOVED lines=22> */
.L_x_1646:
[----:B------:R-:W-:Y:S01]  /*0ea0*/  PRMT R2, R20, 0x9910, RZ ;  /* 0x0000991014027816 */ /* 0x000fe200000000ff */
        /* <DEDUP_REMOVED lines=10> */
.L_x_1649:
[----:B------:R-:W-:Y:S05]  /*0f50*/  BSYNC B0 ;  /* 0x0000000000007941 */ /* 0x000fea0003800000 */
.L_x_1647:
        /* <DEDUP_REMOVED lines=23> */
.L_x_1652:
        /* <DEDUP_REMOVED lines=22> */
.L_x_1650:
        /* <DEDUP_REMOVED lines=10> */
[----:B------:R-:W-:-:S04]  /*12d0*/  @!P3 PRMT R27, R24, 0x7610, R27 ;  /* 0x00007610181bb816 */ /* 0x000fc8000000001b */
[----:B------:R-:W-:-:S07]  /*12e0*/  @P3 PRMT R27, RZ, 0x7610, R27 ;  /* 0x00007610ff1b3816 */ /* 0x000fce000000001b */
.L_x_1653:
[----:B------:R-:W-:Y:S05]  /*12f0*/  BSYNC B0 ;  /* 0x0000000000007941 */ /* 0x000fea0003800000 */
.L_x_1651:
[----:B------:R-:W-:Y:S01]  /*1300*/  @P0 LEA R2, P6, R19, UR6, 0x1 ;  /* 0x0000000613020c11 */ /* 0x000fe2000f8c08ff */
[----:B------:R-:W-:Y:S01]  /*1310*/  IMAD.WIDE.U32 R14, R16, 0x4, R14 ;  /* 0x00000004100e7825 */ /* 0x000fe200078e000e */
[----:B------:R-:W-:Y:S02]  /*1320*/  @P4 LEA R4, P5, R13, UR6, 0x1 ;  /* 0x000000060d044c11 */ /* 0x000fe4000f8a08ff */
[C---:B------:R-:W-:Y:S02]  /*1330*/  @P1 LEA R6, P3, R12.reuse, UR6, 0x1 ;  /* 0x000000060c061c11 */ /* 0x040fe4000f8608ff */
[----:B------:R-:W-:Y:S02]  /*1340*/  @P0 LEA.HI.X R3, R19, UR7, R8, 0x1, P6 ;  /* 0x0000000713030c11 */ /* 0x000fe4000b0f0c08 */
[----:B------:R-:W-:Y:S02]  /*1350*/  @P2 LEA R8, P6, R11, UR6, 0x1 ;  /* 0x000000060b082c11 */ /* 0x000fe4000f8c08ff */
[----:B------:R-:W-:Y:S01]  /*1360*/  @P4 LEA.HI.X R5, R13, UR7, R10, 0x1, P5 ;  /* 0x000000070d054c11 */ /* 0x000fe2000a8f0c0a */
[----:B------:R2:W-:Y:S01]  /*1370*/  @P0 STG.E.U16 desc[UR14][R2.64], R21 ;  /* 0x0000001502000986 */ /* 0x0005e2000c10150e */
[----:B------:R-:W-:-:S02]  /*1380*/  @P1 LEA.HI.X R7, R12, UR7, R9, 0x1, P3 ;  /* 0x000000070c071c11 */ /* 0x000fc400098f0c09 */
[----:B------:R-:W-:Y:S01]  /*1390*/  @P2 LEA.HI.X R9, R11, UR7, R0, 0x1, P6 ;  /* 0x000000070b092c11 */ /* 0x000fe2000b0f0c00 */
[----:B------:R2:W-:Y:S01]  /*13a0*/  @P4 STG.E.U16 desc[UR14][R4.64], R23 ;  /* 0x0000001704004986 */ /* 0x0005e2000c10150e */
[----:B------:R-:W-:-:S03]  /*13b0*/  ISETP.GE.U32.AND P0, PT, R14, 0x10000, PT ;  /* 0x000100000e00780c */ /* 0x000fc60003f06070 */
[----:B------:R2:W-:Y:S01]  /*13c0*/  @P1 STG.E.U16 desc[UR14][R6.64], R25 ;  /* 0x0000001906001986 */ /* 0x0005e2000c10150e */
[----:B------:R-:W-:Y:S02]  /*13d0*/  ISETP.LT.U32.AND P1, PT, R14, UR13, PT ;  /* 0x0000000d0e007c0c */ /* 0x000fe4000bf21070 */
[C---:B------:R-:W-:Y:S01]  /*13e0*/  ISETP.GE.U32.AND.EX P0, PT, R15.reuse, RZ, PT, P0 ;  /* 0x000000ff0f00720c */ /* 0x040fe20003f06100 */
[----:B------:R2:W-:Y:S01]  /*13f0*/  @P2 STG.E.U16 desc[UR14][R8.64], R27 ;  /* 0x0000001b08002986 */ /* 0x0005e2000c10150e */
[----:B------:R-:W-:-:S13]  /*1400*/  ISETP.LT.AND.EX P1, PT, R15, UR8, PT, P1 ;  /* 0x000000080f007c0c */ /* 0x000fda000bf21310 */
[----:B--2---:R-:W-:Y:S05]  /*1410*/  @!P0 BRA P1, `(.L_x_1654) ;  /* 0xffffffec00748947 */ /* 0x004fea000083ffff */
[----:B------:R-:W-:Y:S05]  /*1420*/  EXIT ;  /* 0x000000000000794d */ /* 0x000fea0003800000 */
.L_x_1637:
[----:B------:R-:W0:Y:S02]  /*1430*/  S2R R0, SR_TID.X ;  /* 0x0000000000007919 */ /* 0x000e240000002100 */
[----:B0-----:R-:W-:-:S03]  /*1440*/  IMAD.WIDE.U32 R2, R0, 0x4, RZ ;  /* 0x0000000400027825 */ /* 0x001fc600078e00ff */
[----:B------:R-:W-:-:S04]  /*1450*/  ISETP.GE.U32.AND P0, PT, R2, UR13, PT ;  /* 0x0000000d02007c0c */ /* 0x000fc8000bf06070 */
[----:B------:R-:W-:-:S04]  /*1460*/  ISETP.GE.AND.EX P0, PT, R3, UR8, PT, P0 ;  /* 0x0000000803007c0c */ /* 0x000fc8000bf06300 */
[----:B------:R-:W-:-:S13]  /*1470*/  ISETP.GT.U32.OR P0, PT, R0, 0x3fff, P0 ;  /* 0x00003fff0000780c */ /* 0x000fda0000704470 */
[----:B------:R-:W-:Y:S05]  /*1480*/  @P0 EXIT ;  /* 0x000000000000094d */ /* 0x000fea0003800000 */
[----:B------:R-:W-:Y:S01]  /*1490*/  ULOP3.LUT UR10, UR9, 0x1, URZ, 0xc0, !UPT ;  /* 0x00000001090a7892 */ /* 0x000fe2000f8ec03f */
[----:B------:R-:W-:Y:S01]  /*14a0*/  IMAD.MOV.U32 R5, RZ, RZ, RZ ;  /* 0x000000ffff057224 */ /* 0x000fe200078e00ff */
[----:B------:R-:W-:Y:S02]  /*14b0*/  ULDC UR12, c[0x0][0x0] ;  /* 0x00000000000c7ab9 */ /* 0x000fe40000000800 */
[----:B------:R-:W-:-:S03]  /*14c0*/  UISETP.NE.U32.AND UP0, UPT, UR10, 0x1, UPT ;  /* 0x000000010a00788c */ /* 0x000fc6000bf05070 */
[----:B------:R-:W-:Y:S02]  /*14d0*/  UMOV UR10, 0x1 ;  /* 0x00000001000a7882 */ /* 0x000fe40000000000 */
[----:B------:R-:W-:-:S12]  /*14e0*/  USEL UR10, UR10, 0xffff, UP0 ;  /* 0x0000ffff0a0a7887 */ /* 0x000fd80008000000 */
.L_x_1671:
[C---:B------:R-:W-:Y:S01]  /*14f0*/  IMAD.SHL.U32 R4, R0.reuse, 0x8, RZ ;  /* 0x0000000800047824 */ /* 0x040fe200078e00ff */
[----:B------:R-:W-:-:S04]  /*1500*/  SHF.L.U64.HI R10, R0, 0x3, R5 ;  /* 0x00000003000a7819 */ /* 0x000fc80000010205 */
[----:B------:R-:W-:-:S04]  /*1510*/  IADD3 R2, P0, R4, UR4, RZ ;  /* 0x0000000404027c10 */ /* 0x000fc8000ff1e0ff */
[----:B------:R-:W-:-:S06]  /*1520*/  IADD3.X R3, R10, UR5, RZ, P0, !PT ;  /* 0x000000050a037c10 */ /* 0x000fcc00087fe4ff */
[----:B------:R-:W2:Y:S01]  /*1530*/  LDG.E.64 R2, desc[UR14][R2.64] ;  /* 0x0000000e02027981 */ /* 0x000ea2000c1e1b00 */
[----:B------:R-:W-:Y:S01]  /*1540*/  UPRMT UR11, UR9, 0x9910, URZ ;  /* 0x00009910090b7896 */ /* 0x000fe2000800003f */
[----:B------:R-:W-:Y:S05]  /*1550*/  BSSY B0, `(.L_x_1655) ;  /* 0x0000036000007945 */ /* 0x000fea0003800000 */
[----:B------:R-:W-:Y:S02]  /*1560*/  ISETP.LE.AND P0, PT, RZ, UR11, PT ;  /* 0x0000000bff007c0c */ /* 0x000fe4000bf03270 */
[----:B--2---:R-:W-:Y:S02]  /*1570*/  PRMT R9, R2, 0x7632, R9 ;  /* 0x0000763202097816 */ /* 0x004fe40000000009 */
[----:B------:R-:W-:-:S09]  /*1580*/  PRMT R8, R3, 0x7632, R8 ;  /* 0x0000763203087816 */ /* 0x000fd20000000008 */
[----:B------:R-:W-:Y:S05]  /*1590*/  @!P0 BRA `(.L_x_1656) ;  /* 0x0000000000a88947 */ /* 0x000fea0003800000 */
[----:B------:R-:W-:Y:S01]  /*15a0*/  ISETP.NE.AND P1, PT, RZ, UR9, PT ;  /* 0x00000009ff007c0c */ /* 0x000fe2000bf25270 */
[----:B------:R-:W-:-:S12]  /*15b0*/  IMAD.MOV.U32 R6, RZ, RZ, 0x1 ;  /* 0x00000001ff067424 */ /* 0x000fd800078e00ff */
[----:B------:R-:W-:Y:S05]  /*15c0*/  @!P1 BRA `(.L_x_1657) ;  /* 0x0000000000b89947 */ /* 0x000fea0003800000 */
[----:B------:R-:W-:Y:S01]  /*15d0*/  ULOP3.LUT UR11, UR9, 0x1, URZ, 0xc0, !UPT ;  /* 0x00000001090b7892 */ /* 0x000fe2000f8ec03f */
[----:B------:R-:W-:-:S03]  /*15e0*/  PRMT R7, R2, 0x9910, RZ ;  /* 0x0000991002077816 */ /* 0x000fc600000000ff */
[----:B------:R-:W-:Y:S02]  /*15f0*/  UISETP.NE.U32.AND UP0, UPT, UR11, 0x1, UPT ;  /* 0x000000010b00788c */ /* 0x000fe4000bf05070 */
[----:B------:R-:W-:Y:S01]  /*1600*/  UIADD3 UR11, UR9, 0x1, URZ ;  /* 0x00000001090b7890 */ /* 0x000fe2000fffe03f */
[----:B------:R-:W-:-:S03]  /*1610*/  IMAD R7, R7, R7, RZ ;  /* 0x0000000707077224 */ /* 0x000fc600078e02ff */
[----:B------:R-:W-:Y:S01]  /*1620*/  ULOP3.LUT UR11, UR11, 0xffff, URZ, 0xc0, !UPT ;  /* 0x0000ffff0b0b7892 */ /* 0x000fe2000f8ec03f */
[----:B------:R-:W-:-:S03]  /*1630*/  PLOP3.LUT P1, PT, PT, PT, UP0, 0x80, 0x0 ;  /* 0x000000000000781c */ /* 0x000fc60003f2f008 */
[----:B------:R-:W-:Y:S01]  /*1640*/  UISETP.GE.U32.AND UP0, UPT, UR11, 0x3, UPT ;  /* 0x000000030b00788c */ /* 0x000fe2000bf06070 */
[----:B------:R-:W-:-:S04]  /*1650*/  SEL R6, R2, 0x1, !P1 ;  /* 0x0000000102067807 */ /* 0x000fc80004800000 */
[----:B------:R-:W-:Y:S02]  /*1660*/  PRMT R6, R6, 0x9910, RZ ;  /* 0x0000991006067816 */ /* 0x000fe400000000ff */
[----:B------:R-:W-:-:S13]  /*1670*/  PLOP3.LUT P1, PT, PT, PT, UP0, 0x80, 0x0 ;  /* 0x000000000000781c */ /* 0x000fda0003f2f008 */
[----:B------:R-:W-:Y:S05]  /*1680*/  @!P1 BRA `(.L_x_1657) ;  /* 0x0000000000889947 */ /* 0x000fea0003800000 */
[----:B------:R-:W-:Y:S01]  /*1690*/  ULEA.HI UR11, UR9, UR9, URZ, 0x11 ;  /* 0x00000009090b7291 */ /* 0x000fe2000f8f883f */
[----:B------:R-:W-:-:S03]  /*16a0*/  PRMT R13, R7, 0x7610, R13 ;  /* 0x00007610070d7816 */ /* 0x000fc6000000000d */
[----:B------:R-:W-:-:S04]  /*16b0*/  UPRMT UR11, UR11, 0x9910, URZ ;  /* 0x000099100b0b7896 */ /* 0x000fc8000800003f */
[----:B------:R-:W-:-:S06]  /*16c0*/  USHF.R.S32.HI UR11, URZ, 0x1, UR11 ;  /* 0x000000013f0b7899 */ /* 0x000fcc000801140b */
[----:B------:R-:W-:-:S05]  /*16d0*/  IMAD.U32 R11, RZ, RZ, UR11 ;  /* 0x0000000bff0b7e24 */ /* 0x000fca000f8e00ff */
[----:B------:R-:W-:-:S07]  /*16e0*/  PRMT R7, R11, 0x7610, R7 ;  /* 0x000076100b077816 */ /* 0x000fce0000000007 */
.L_x_1658:
[C---:B------:R-:W-:Y:S02]  /*16f0*/  LOP3.LUT R11, R7.reuse, 0x1, RZ, 0xc0, !PT ;  /* 0x00000001070b7812 */ /* 0x040fe400078ec0ff */
[----:B------:R-:W-:Y:S02]  /*1700*/  LOP3.LUT R12, R7, 0xffff, RZ, 0xc0, !PT ;  /* 0x0000ffff070c7812 */ /* 0x000fe400078ec0ff */
[----:B------:R-:W-:Y:S02]  /*1710*/  PRMT R14, R6, 0x9910, RZ ;  /* 0x00009910060e7816 */ /* 0x000fe400000000ff */
[----:B------:R-:W-:Y:S01]  /*1720*/  ISETP.NE.U32.AND P1, PT, R11, 0x1, PT ;  /* 0x000000010b00780c */ /* 0x000fe20003f25070 */
[----:B------:R-:W-:Y:S01]  /*1730*/  VIADD R11, R7, 0x1 ;  /* 0x00000001070b7836 */ /* 0x000fe20000000000 */
[----:B------:R-:W-:Y:S01]  /*1740*/  LEA.HI R12, R12, R7, RZ, 0x11 ;  /* 0x000000070c0c7211 */ /* 0x000fe200078f88ff */
[----:B------:R-:W-:Y:S01]  /*1750*/  IMAD.MOV.U32 R7, RZ, RZ, R14 ;  /* 0x000000ffff077224 */ /* 0x000fe200078e000e */
[----:B------:R-:W-:-:S02]  /*1760*/  SEL R6, R13, 0x1, !P1 ;  /* 0x000000010d067807 */ /* 0x000fc40004800000 */
[----:B------:R-:W-:Y:S02]  /*1770*/  PRMT R14, R12, 0x9910, RZ ;  /* 0x000099100c0e7816 */ /* 0x000fe400000000ff */
[----:B------:R-:W-:Y:S02]  /*1780*/  LOP3.LUT R12, R11, 0xffff, RZ, 0xc0, !PT ;  /* 0x0000ffff0b0c7812 */ /* 0x000fe400078ec0ff */
[----:B------:R-:W-:Y:S01]  /*1790*/  PRMT R15, R13, 0x9910, RZ ;  /* 0x000099100d0f7816 */ /* 0x000fe200000000ff */
[----:B------:R-:W-:Y:S01]  /*17a0*/  IMAD.MOV.U32 R11, RZ, RZ, R14 ;  /* 0x000000ffff0b7224 */ /* 0x000fe200078e000e */
[----:B------:R-:W-:Y:S02]  /*17b0*/  ISETP.GE.U32.AND P1, PT, R12, 0x3, PT ;  /* 0x000000030c00780c */ /* 0x000fe40003f26070 */
[----:B------:R-:W-:Y:S01]  /*17c0*/  PRMT R6, R6, 0x9910, RZ ;  /* 0x0000991006067816 */ /* 0x000fe200000000ff */
[----:B------:R-:W-:Y:S01]  /*17d0*/  IMAD.MOV.U32 R13, RZ, RZ, R15 ;  /* 0x000000ffff0d7224 */ /* 0x000fe200078e000f */
[----:B------:R-:W-:-:S03]  /*17e0*/  SHF.R.S32.HI R11, RZ, 0x1, R11 ;  /* 0x00000001ff0b7819 */ /* 0x000fc6000001140b */
[----:B------:R-:W-:Y:S01]  /*17f0*/  IMAD R6, R7, R6, RZ ;  /* 0x0000000607067224 */ /* 0x000fe200078e02ff */
[----:B------:R-:W-:Y:S01]  /*1800*/  PRMT R7, R11, 0x7610, R7 ;  /* 0x000076100b077816 */ /* 0x000fe20000000007 */
[----:B------:R-:W-:-:S04]  /*1810*/  IMAD R13, R13, R13, RZ ;  /* 0x0000000d0d0d7224 */ /* 0x000fc800078e02ff */
[----:B------:R-:W-:Y:S05]  /*1820*/  @P1 BRA `(.L_x_1658) ;  /* 0xfffffffc00b01947 */ /* 0x000fea000383ffff */
[----:B------:R-:W-:Y:S05]  /*1830*/  BRA `(.L_x_1657) ;  /* 0x00000000001c7947 */ /* 0x000fea0003800000 */
.L_x_1656:
[----:B------:R-:W-:Y:S01]  /*1840*/  PRMT R7, R2, 0x9910, RZ ;  /* 0x0000991002077816 */ /* 0x000fe200000000ff */
[----:B------:R-:W-:-:S03]  /*1850*/  IMAD.MOV.U32 R6, RZ, RZ, 0x1 ;  /* 0x00000001ff067424 */ /* 0x000fc600078e00ff */
[----:B------:R-:W-:-:S13]  /*1860*/  ISETP.NE.AND P1, PT, R7, 0x1, PT ;  /* 0x000000010700780c */ /* 0x000fda0003f25270 */
[----:B------:R-:W-:Y:S05]  /*1870*/  @!P1 BRA `(.L_x_1657) ;  /* 0x00000000000c9947 */ /* 0x000fea0003800000 */
[----:B------:R-:W-:Y:S01]  /*1880*/  ISETP.NE.AND P1, PT, R7, -0x1, PT ;  /* 0xffffffff0700780c */ /* 0x000fe20003f25270 */
[----:B------:R-:W-:-:S12]  /*1890*/  IMAD.U32 R6, RZ, RZ, UR10 ;  /* 0x0000000aff067e24 */ /* 0x000fd8000f8e00ff */
[----:B------:R-:W-:-:S07]  /*18a0*/  @P1 PRMT R6, RZ, 0x7610, R6 ;  /* 0x00007610ff061816 */ /* 0x000fce0000000006 */
.L_x_1657:
[----:B------:R-:W-:Y:S05]  /*18b0*/  BSYNC B0 ;  /* 0x0000000000007941 */ /* 0x000fea0003800000 */
.L_x_1655:
[----:B------:R-:W-:Y:S04]  /*18c0*/  BSSY B0, `(.L_x_1659) ;  /* 0x0000032000007945 */ /* 0x000fe80003800000 */
        /* <DEDUP_REMOVED lines=22> */
.L_x_1662:
[C---:B------:R-:W-:Y:S01]  /*1a30*/  LOP3.LUT R9, R2.reuse, 0x1, RZ, 0xc0, !PT ;  /* 0x0000000102097812 */ /* 0x040fe200078ec0ff */
[----:B------:R-:W-:Y:S01]  /*1a40*/  VIADD R12, R2, 0x1 ;  /* 0x00000001020c7836 */ /* 0x000fe20000000000 */
[----:B------:R-:W-:Y:S02]  /*1a50*/  PRMT R13, R7, 0x9910, RZ ;  /* 0x00009910070d7816 */ /* 0x000fe400000000ff */
[----:B------:R-:W-:Y:S02]  /*1a60*/  ISETP.NE.U32.AND P1, PT, R9, 0x1, PT ;  /* 0x000000010900780c */ /* 0x000fe40003f25070 */
[----:B------:R-:W-:Y:S02]  /*1a70*/  LOP3.LUT R12, R12, 0xffff, RZ, 0xc0, !PT ;  /* 0x0000ffff0c0c7812 */ /* 0x000fe400078ec0ff */
[----:B------:R-:W-:Y:S02]  /*1a80*/  LOP3.LUT R9, R2, 0xffff, RZ, 0xc0, !PT ;  /* 0x0000ffff02097812 */ /* 0x000fe400078ec0ff */
[----:B------:R-:W-:-:S02]  /*1a90*/  SEL R7, R11, 0x1, !P1 ;  /* 0x000000010b077807 */ /* 0x000fc40004800000 */
[----:B------:R-:W-:Y:S02]  /*1aa0*/  ISETP.GE.U32.AND P1, PT, R12, 0x3, PT ;  /* 0x000000030c00780c */ /* 0x000fe40003f26070 */
[----:B------:R-:W-:Y:S01]  /*1ab0*/  LEA.HI R9, R9, R2, RZ, 0x11 ;  /* 0x0000000209097211 */ /* 0x000fe200078f88ff */
[----:B------:R-:W-:Y:S01]  /*1ac0*/  IMAD.MOV.U32 R2, RZ, RZ, R13 ;  /* 0x000000ffff027224 */ /* 0x000fe200078e000d */
[----:B------:R-:W-:Y:S02]  /*1ad0*/  PRMT R14, R11, 0x9910, RZ ;  /* 0x000099100b0e7816 */ /* 0x000fe400000000ff */
[----:B------:R-:W-:Y:S02]  /*1ae0*/  PRMT R9, R9, 0x9910, RZ ;  /* 0x0000991009097816 */ /* 0x000fe400000000ff */
[----:B------:R-:W-:Y:S01]  /*1af0*/  PRMT R7, R7, 0x9910, RZ ;  /* 0x0000991007077816 */ /* 0x000fe200000000ff */
[----:B------:R-:W-:Y:S01]  /*1b00*/  IMAD.MOV.U32 R11, RZ, RZ, R14 ;  /* 0x000000ffff0b7224 */ /* 0x000fe200078e000e */
[----:B------:R-:W-:-:S03]  /*1b10*/  SHF.R.S32.HI R9, RZ, 0x1, R9 ;  /* 0x00000001ff097819 */ /* 0x000fc60000011409 */
[----:B------:R-:W-:Y:S01]  /*1b20*/  IMAD R7, R2, R7, RZ ;  /* 0x0000000702077224 */ /* 0x000fe200078e02ff */
[----:B------:R-:W-:Y:S01]  /*1b30*/  PRMT R2, R9, 0x7610, R2 ;  /* 0x0000761009027816 */ /* 0x000fe20000000002 */
[----:B------:R-:W-:Y:S01]  /*1b40*/  IMAD R11, R11, R11, RZ ;  /* 0x0000000b0b0b7224 */ /* 0x000fe200078e02ff */
[----:B------:R-:W-:Y:S06]  /*1b50*/  @P1 BRA `(.L_x_1662) ;  /* 0xfffffffc00b41947 */ /* 0x000fec000383ffff */
[----:B------:R-:W-:Y:S05]  /*1b60*/  BRA `(.L_x_1661) ;  /* 0x00000000001c7947 */ /* 0x000fea0003800000 */
.L_x_1660:
[----:B------:R-:W-:Y:S01]  /*1b70*/  PRMT R2, R2, 0xbb32, RZ ;  /* 0x0000bb3202027816 */ /* 0x000fe200000000ff */
[----:B------:R-:W-:-:S03]  /*1b80*/  IMAD.MOV.U32 R7, RZ, RZ, 0x1 ;  /* 0x00000001ff077424 */ /* 0x000fc600078e00ff */
[----:B------:R-:W-:-:S13]  /*1b90*/  ISETP.NE.AND P1, PT, R2, 0x1, PT ;  /* 0x000000010200780c */ /* 0x000fda0003f25270 */
[----:B------:R-:W-:Y:S05]  /*1ba0*/  @!P1 BRA `(.L_x_1661) ;  /* 0x00000000000c9947 */ /* 0x000fea0003800000 */
[----:B------:R-:W-:Y:S01]  /*1bb0*/  ISETP.NE.AND P1, PT, R2, -0x1, PT ;  /* 0xffffffff0200780c */ /* 0x000fe20003f25270 */
[----:B------:R-:W-:-:S12]  /*1bc0*/  IMAD.U32 R7, RZ, RZ, UR10 ;  /* 0x0000000aff077e24 */ /* 0x000fd8000f8e00ff */
[----:B------:R-:W-:-:S07]  /*1bd0*/  @P1 PRMT R7, RZ, 0x7610, R7 ;  /* 0x00007610ff071816 */ /* 0x000fce0000000007 */
.L_x_1661:
[----:B------:R-:W-:Y:S05]  /*1be0*/  BSYNC B0 ;  /* 0x0000000000007941 */ /* 0x000fea0003800000 */
.L_x_1659:
        /* <DEDUP_REMOVED lines=23> */
.L_x_1666:
        /* <DEDUP_REMOVED lines=21> */
.L_x_1664:
[----:B------:R-:W-:Y:S01]  /*1eb0*/  PRMT R9, R3, 0x9910, RZ ;  /* 0x0000991003097816 */ /* 0x000fe200000000ff */
[----:B------:R-:W-:-:S03]  /*1ec0*/  IMAD.MOV.U32 R2, RZ, RZ, 0x1 ;  /* 0x00000001ff027424 */ /* 0x000fc600078e00ff */
[----:B------:R-:W-:-:S13]  /*1ed0*/  ISETP.NE.AND P1, PT, R9, 0x1, PT ;  /* 0x000000010900780c */ /* 0x000fda0003f25270 */
[----:B------:R-:W-:Y:S05]  /*1ee0*/  @!P1 BRA `(.L_x_1665) ;  /* 0x00000000000c9947 */ /* 0x000fea0003800000 */
[----:B------:R-:W-:Y:S01]  /*1ef0*/  ISETP.NE.AND P1, PT, R9, -0x1, PT ;  /* 0xffffffff0900780c */ /* 0x000fe20003f25270 */
[----:B------:R-:W-:-:S12]  /*1f00*/  IMAD.U32 R2, RZ, RZ, UR10 ;  /* 0x0000000aff027e24 */ /* 0x000fd8000f8e00ff */
[----:B------:R-:W-:-:S07]  /*1f10*/  @P1 PRMT R2, RZ, 0x7610, R2 ;  /* 0x00007610ff021816 */ /* 0x000fce0000000002 */
.L_x_1665:
[----:B------:R-:W-:Y:S05]  /*1f20*/  BSYNC B0 ;  /* 0x0000000000007941 */ /* 0x000fea0003800000 */
.L_x_1663:
        /* <DEDUP_REMOVED lines=23> */
.L_x_1670:
[C---:B------:R-:W-:Y:S01]  /*20a0*/  LOP3.LUT R8, R3.reuse, 0x1, RZ, 0xc0, !PT ;  /* 0x0000000103087812 */ /* 0x040fe200078ec0ff */
[C---:B------:R-:W-:Y:S01]  /*20b0*/  VIADD R9, R3.reuse, 0x1 ;  /* 0x0000000103097836 */ /* 0x040fe20000000000 */
[----:B------:R-:W-:Y:S02]  /*20c0*/  LOP3.LUT R12, R3, 0xffff, RZ, 0xc0, !PT ;  /* 0x0000ffff030c7812 */ /* 0x000fe400078ec0ff */
[----:B------:R-:W-:Y:S02]  /*20d0*/  ISETP.NE.U32.AND P0, PT, R8, 0x1, PT ;  /* 0x000000010800780c */ /* 0x000fe40003f05070 */
[----:B------:R-:W-:Y:S02]  /*20e0*/  LEA.HI R12, R12, R3, RZ, 0x11 ;  /* 0x000000030c0c7211 */ /* 0x000fe400078f88ff */
[C---:B------:R-:W-:Y:S02]  /*20f0*/  PRMT R14, R13.reuse, 0x9910, RZ ;  /* 0x000099100d0e7816 */ /* 0x040fe400000000ff */
        /* <DEDUP_REMOVED lines=8> */
[----:B------:R-:W-:Y:S01]  /*2180*/  SHF.R.S32.HI R9, RZ, 0x1, R9 ;  /* 0x00000001ff097819 */ /* 0x000fe20000011409 */
[----:B------:R-:W-:-:S02]  /*2190*/  IMAD.MOV.U32 R11, RZ, RZ, R14 ;  /* 0x000000ffff0b7224 */ /* 0x000fc400078e000e */
[----:B------:R-:W-:Y:S01]  /*21a0*/  IMAD R8, R3, R8, RZ ;  /* 0x0000000803087224 */ /* 0x000fe200078e02ff */
[----:B------:R-:W-:Y:S01]  /*21b0*/  PRMT R3, R9, 0x7610, R3 ;  /* 0x0000761009037816 */ /* 0x000fe20000000003 */
[----:B------:R-:W-:-:S05]  /*21c0*/  IMAD R11, R11, R11, RZ ;  /* 0x0000000b0b0b7224 */ /* 0x000fca00078e02ff */
[----:B------:R-:W-:Y:S02]  /*21d0*/  PRMT R13, R11, 0x7610, R13 ;  /* 0x000076100b0d7816 */ /* 0x000fe4000000000d */
[----:B------:R-:W-:Y:S01]  /*21e0*/  PRMT R11, R8, 0x7610, R11 ;  /* 0x00007610080b7816 */ /* 0x000fe2000000000b */
[----:B------:R-:W-:Y:S06]  /*21f0*/  @P0 BRA `(.L_x_1670) ;  /* 0xfffffffc00a80947 */ /* 0x000fec000383ffff */
[----:B------:R-:W-:Y:S05]  /*2200*/  BRA `(.L_x_1669) ;  /* 0x00000000001c7947 */ /* 0x000fea0003800000 */
.L_x_1668:
[----:B------:R-:W-:Y:S01]  /*2210*/  PRMT R3, R3, 0xbb32, RZ ;  /* 0x0000bb3203037816 */ /* 0x000fe200000000ff */
[----:B------:R-:W-:-:S03]  /*2220*/  IMAD.MOV.U32 R11, RZ, RZ, 0x1 ;  /* 0x00000001ff0b7424 */ /* 0x000fc600078e00ff */
[----:B------:R-:W-:-:S13]  /*2230*/  ISETP.NE.AND P0, PT, R3, 0x1, PT ;  /* 0x000000010300780c */ /* 0x000fda0003f05270 */
[----:B------:R-:W-:Y:S05]  /*2240*/  @!P0 BRA `(.L_x_1669) ;  /* 0x00000000000c8947 */ /* 0x000fea0003800000 */
[----:B------:R-:W-:Y:S01]  /*2250*/  ISETP.NE.AND P0, PT, R3, -0x1, PT ;  /* 0xffffffff0300780c */ /* 0x000fe20003f05270 */
[----:B------:R-:W-:-:S12]  /*2260*/  IMAD.U32 R11, RZ, RZ, UR10 ;  /* 0x0000000aff0b7e24 */ /* 0x000fd8000f8e00ff */
[----:B------:R-:W-:-:S07]  /*2270*/  @P0 PRMT R11, RZ, 0x7610, R11 ;  /* 0x00007610ff0b0816 */ /* 0x000fce000000000b */
.L_x_1669:
[----:B------:R-:W-:Y:S05]  /*2280*/  BSYNC B0 ;  /* 0x0000000000007941 */ /* 0x000fea0003800000 */
.L_x_1667:
[----:B------:R-:W-:Y:S02]  /*2290*/  IADD3 R8, P0, R4, UR6, RZ ;  /* 0x0000000604087c10 */ /* 0x000fe4000ff1e0ff */
[----:B------:R-:W-:Y:S02]  /*22a0*/  PRMT R6, R6, 0x5410, R7 ;  /* 0x0000541006067816 */ /* 0x000fe40000000007 */
[----:B------:R-:W-:Y:S02]  /*22b0*/  IADD3.X R9, R10, UR7, RZ, P0, !PT ;  /* 0x000000070a097c10 */ /* 0x000fe400087fe4ff */
[----:B------:R-:W-:Y:S02]  /*22c0*/  IADD3 R0, P0, R0, UR12, RZ ;  /* 0x0000000c00007c10 */ /* 0x000fe4000ff1e0ff */
[----:B------:R-:W-:Y:S02]  /*22d0*/  PRMT R7, R2, 0x5410, R11 ;  /* 0x0000541002077816 */ /* 0x000fe4000000000b */
[C---:B------:R-:W-:Y:S01]  /*22e0*/  ISETP.LT.U32.AND P1, PT, R0.reuse, 0x4000, PT ;  /* 0x000040000000780c */ /* 0x040fe20003f21070 */
[----:B------:R-:W-:-:S02]  /*22f0*/  IMAD.SHL.U32 R2, R0, 0x4, RZ ;  /* 0x0000000400027824 */ /* 0x000fc400078e00ff */
[----:B------:R-:W-:Y:S01]  /*2300*/  IMAD.X R5, RZ, RZ, R5, P0 ;  /* 0x000000ffff057224 */ /* 0x000fe200000e0605 */
[----:B------:R0:W-:Y:S02]  /*2310*/  STG.E.64 desc[UR14][R8.64], R6 ;  /* 0x0000000608007986 */ /* 0x0001e4000c101b0e */
[----:B------:R-:W-:Y:S02]  /*2320*/  ISETP.GE.U32.AND P0, PT, R2, UR13, PT ;  /* 0x0000000d02007c0c */ /* 0x000fe4000bf06070 */
[----:B------:R-:W-:Y:S02]  /*2330*/  SHF.L.U64.HI R2, R0, 0x2, R5 ;  /* 0x0000000200027819 */ /* 0x000fe40000010205 */
[----:B------:R-:W-:Y:S02]  /*2340*/  ISETP.LT.U32.AND.EX P1, PT, R5, RZ, PT, P1 ;  /* 0x000000ff0500720c */ /* 0x000fe40003f21110 */
[----:B------:R-:W-:-:S13]  /*2350*/  ISETP.GE.AND.EX P0, PT, R2, UR8, PT, P0 ;  /* 0x0000000802007c0c */ /* 0x000fda000bf06300 */
[----:B0-----:R-:W-:Y:S05]  /*2360*/  @!P0 BRA P1, `(.L_x_1671) ;  /* 0xfffffff000608947 */ /* 0x001fea000083ffff */
[----:B------:R-:W-:Y:S05]  /*2370*/  EXIT ;  /* 0x000000000000794d */ /* 0x000fea0003800000 */
.L_x_1672:
        /* <DEDUP_REMOVED lines=16> */
.L_x_3996:


//--------------------- .text._ZN2at6native61_GLOBAL__N__44eb8e94_28_ForeachBinaryOpScalarList_cu_dda10a6925multi_tensor_apply_kernelINS1_28TensorListScalarListMetadataIlLi2EEENS1_25BinaryOpScalarListFunctorIlLi2ELi1ELi1EEEJNS1_13power_functorIlEEEEEvT_T0_DpT1_ --------------------------
	.section	.text._ZN2at6native61_GLOBAL__N__44eb8e94_28_ForeachBinaryOpScalarList_cu_dda10a6925multi_tensor_apply_kernelINS1_28TensorListScalarListMetadataIlLi2EEENS1_25BinaryOpScalarListFunctorIlLi2ELi1ELi1EEEJNS1_13power_functorIlEEEEEvT_T0_DpT1_,"ax",@progbits
	.align	128
.text._ZN2at6native61_GLOBAL__N__44eb8e94_28_ForeachBinaryOpScalarList_cu_dda10a6925multi_tensor_apply_kernelINS1_28TensorListScalarListMetadataIlLi2EEENS1_25BinaryOpScalarListFunctorIlLi2ELi1ELi1EEEJNS1_13power_functorIlEEEEEvT_T0_DpT1_:
        .type           _ZN2at6native61_GLOBAL__N__44eb8e94_28_ForeachBinaryOpScalarList_cu_dda10a6925multi_tensor_apply_kernelINS1_28TensorListScalarListMetadataIlLi2EEENS1_25BinaryOpScalarListFunctorIlLi2ELi1ELi1EEEJNS1_13power_functorIlEEEEEvT_T0_DpT1_,@function
        .size           _ZN2at6native61_GLOBAL__N__44eb8e94_28_ForeachBinaryOpScalarList_cu_dda10a6925multi_tensor_apply_kernelINS1_28TensorListScalarListMetadataIlLi2EEENS1_25BinaryOpScalarListFunctorIlLi2ELi1ELi1EEEJNS1_13power_functorIlEEEEEvT_T0_DpT1_,(.L_x_3997 - _ZN2at6native61_GLOBAL__N__44eb8e94_28_ForeachBinaryOpScalarList_cu_dda10a6925multi_tensor_apply_kernelINS1_28TensorListScalarListMetadataIlLi2EEENS1_25BinaryOpScalarListFunctorIlLi2ELi1ELi1EEEJNS1_13power_functorIlEEEEEvT_T0_DpT1_)
        .other          _ZN2at6native61_GLOBAL__N__44eb8e94_28_ForeachBinaryOpScalarList_cu_dda10a6925multi_tensor_apply_kernelINS1_28TensorListScalarListMetadataIlLi2EEENS1_25BinaryOpScalarListFunctorIlLi2ELi1ELi1EEEJNS1_13power_functorIlEEEEEvT_T0_DpT1_,@"STO_CUDA_ENTRY STV_DEFAULT"
_ZN2at6native61_GLOBAL__N__44eb8e94_28_ForeachBinaryOpScalarList_cu_dda10a6925multi_tensor_apply_kernelINS1_28TensorListScalarListMetadataIlLi2EEENS1_25BinaryOpScalarListFunctorIlLi2ELi1ELi1EEEJNS1_13power_functorIlEEEEEvT_T0_DpT1_:
        /* <DEDUP_REMOVED lines=30> */
.L_x_1690:
[----:B0-----:R-:W-:Y:S01]  /*01e0*/  IADD3 R22, P2, R0, UR4, RZ ;  /* 0x0000000400167c10 */ /* 0x001fe2000ff5e0ff */
[----:B------:R-:W-:Y:S01]  /*01f0*/  IMAD.U32 R3, RZ, RZ, UR18 ;  /* 0x00000012ff037e24 */ /* 0x000fe2000f8e00ff */
[----:B-1----:R-:W-:Y:S01]  /*0200*/  CS2R R8, SRZ ;  /* 0x0000000000087805 */ /* 0x002fe2000001ff00 */
[----:B------:R-:W-:Y:S01]  /*0210*/  IMAD.U32 R2, RZ, RZ, UR18 ;  /* 0x00000012ff027e24 */ /* 0x000fe2000f8e00ff */
[----:B------:R-:W-:Y:S01]  /*0220*/  IADD3 R23, P6, R22, UR18, RZ ;  /* 0x0000001216177c10 */ /* 0x000fe2000ffde0ff */
[----:B------:R-:W-:Y:S01]  /*0230*/  IMAD.X R7, RZ, RZ, UR5, P2 ;  /* 0x00000005ff077e24 */ /* 0x000fe200090e06ff */
[-C--:B------:R-:W-:Y:S01]  /*0240*/  LEA R4, P2, R3, R22.reuse, 0x1 ;  /* 0x0000001603047211 */ /* 0x080fe200078408ff */
[----:B------:R-:W-:Y:S01]  /*0250*/  IMAD R3, R2, 0x3, RZ ;  /* 0x0000000302037824 */ /* 0x000fe200078e02ff */
[----:B------:R-:W-:Y:S01]  /*0260*/  ISETP.GE.U32.AND P1, PT, R22, 0x10000, PT ;  /* 0x000100001600780c */ /* 0x000fe20003f26070 */
[--C-:B------:R-:W-:Y:S01]  /*0270*/  IMAD.X R6, RZ, RZ, R7.reuse, P6 ;  /* 0x000000ffff067224 */ /* 0x100fe200030e0607 */
[----:B------:R-:W-:Y:S01]  /*0280*/  ISETP.GE.U32.AND P4, PT, R23, 0x10000, PT ;  /* 0x000100001700780c */ /* 0x000fe20003f86070 */
[----:B------:R-:W-:Y:S01]  /*0290*/  IMAD.X R5, RZ, RZ, R7, P2 ;  /* 0x000000ffff057224 */ /* 0x000fe200010e0607 */
[----:B------:R-:W-:-:S02]  /*02a0*/  IADD3 R2, P6, R3, R22, RZ ;  /* 0x0000001603027210 */ /* 0x000fc40007fde0ff */
[----:B------:R-:W-:Y:S02]  /*02b0*/  ISETP.LT.U32.AND P0, PT, R22, UR15, PT ;  /* 0x0000000f16007c0c */ /* 0x000fe4000bf01070 */
[----:B------:R-:W-:Y:S01]  /*02c0*/  ISETP.GE.U32.AND.EX P1, PT, R7, RZ, PT, P1 ;  /* 0x000000ff0700720c */ /* 0x000fe20003f26110 */
[----:B------:R-:W-:Y:S01]  /*02d0*/  IMAD.X R3, RZ, RZ, R7, P6 ;  /* 0x000000ffff037224 */ /* 0x000fe200030e0607 */
[----:B------:R-:W-:Y:S02]  /*02e0*/  ISETP.LT.U32.AND P3, PT, R23, UR15, PT ;  /* 0x0000000f17007c0c */ /* 0x000fe4000bf61070 */
[----:B------:R-:W-:Y:S02]  /*02f0*/  ISETP.GE.U32.AND.EX P4, PT, R6, RZ, PT, P4 ;  /* 0x000000ff0600720c */ /* 0x000fe40003f86140 */
[----:B------:R-:W-:Y:S02]  /*0300*/  ISETP.GE.U32.AND P5, PT, R4, 0x10000, PT ;  /* 0x000100000400780c */ /* 0x000fe40003fa6070 */
[----:B------:R-:W-:-:S02]  /*0310*/  ISETP.GE.U32.AND P2, PT, R2, 0x10000, PT ;  /* 0x000100000200780c */ /* 0x000fc40003f46070 */
[----:B------:R-:W-:Y:S02]  /*0320*/  ISETP.LT.AND.EX P0, PT, R7, UR12, !P1, P0 ;  /* 0x0000000c07007c0c */ /* 0x000fe4000cf01300 */
[----:B------:R-:W-:Y:S02]  /*0330*/  ISETP.LT.AND.EX P3, PT, R6, UR12, !P4, P3 ;  /* 0x0000000c06007c0c */ /* 0x000fe4000e761330 */
[----:B------:R-:W-:Y:S02]  /*0340*/  ISETP.LT.U32.AND P1, PT, R4, UR15, PT ;  /* 0x0000000f04007c0c */ /* 0x000fe4000bf21070 */
[----:B------:R-:W-:Y:S02]  /*0350*/  ISETP.GE.U32.AND.EX P5, PT, R5, RZ, PT, P5 ;  /* 0x000000ff0500720c */ /* 0x000fe40003fa6150 */
[----:B------:R-:W-:Y:S02]  /*0360*/  ISETP.LT.U32.AND P4, PT, R2, UR15, PT ;  /* 0x0000000f02007c0c */ /* 0x000fe4000bf81070 */
[----:B------:R-:W-:-:S02]  /*0370*/  ISETP.GE.U32.AND.EX P2, PT, R3, RZ, PT, P2 ;  /* 0x000000ff0300720c */ /* 0x000fc40003f46120 */
[----:B------:R-:W-:Y:S02]  /*0380*/  ISETP.LT.AND.EX P1, PT, R5, UR12, !P5, P1 ;  /* 0x0000000c05007c0c */ /* 0x000fe4000ef21310 */
[----:B------:R-:W-:Y:S02]  /*0390*/  ISETP.LT.AND.EX P2, PT, R3, UR12, !P2, P4 ;  /* 0x0000000c03007c0c */ /* 0x000fe4000d741340 */
[C---:B------:R-:W-:Y:S02]  /*03a0*/  @P0 LEA R24, P5, R22.reuse, UR6, 0x3 ;  /* 0x0000000616180c11 */ /* 0x040fe4000f8a18ff */
[C---:B------:R-:W-:Y:S02]  /*03b0*/  @P3 LEA R16, P4, R23.reuse, UR6, 0x3 ;  /* 0x0000000617103c11 */ /* 0x040fe4000f8818ff */
[----:B------:R-:W-:Y:S02]  /*03c0*/  @P0 LEA.HI.X R25, R22, UR7, R7, 0x3, P5 ;  /* 0x0000000716190c11 */ /* 0x000fe4000a8f1c07 */
[----:B------:R-:W-:-:S03]  /*03d0*/  @P3 LEA.HI.X R17, R23, UR7, R6, 0x3, P4 ;  /* 0x0000000717113c11 */ /* 0x000fc6000a0f1c06 */
[----:B------:R-:W-:Y:S02]  /*03e0*/  @P1 LEA R18, P5, R4, UR6, 0x3 ;  /* 0x0000000604121c11 */ /* 0x000fe4000f8a18ff */
[----:B------:R-:W-:Y:S02]  /*03f0*/  CS2R R10, SRZ ;  /* 0x00000000000a7805 */ /* 0x000fe4000001ff00 */
[----:B------:R-:W-:Y:S02]  /*0400*/  @P2 LEA R20, P4, R2, UR6, 0x3 ;  /* 0x0000000602142c11 */ /* 0x000fe4000f8818ff */
[----:B------:R-:W-:Y:S02]  /*0410*/  CS2R R12, SRZ ;  /* 0x00000000000c7805 */ /* 0x000fe4000001ff00 */
[----:B------:R-:W-:Y:S02]  /*0420*/  CS2R R14, SRZ ;  /* 0x00000000000e7805 */ /* 0x000fe4000001ff00 */
[----:B------:R-:W-:Y:S01]  /*0430*/  @P1 LEA.HI.X R19, R4, UR7, R5, 0x3, P5 ;  /* 0x0000000704131c11 */ /* 0x000fe2000a8f1c05 */
[----:B------:R0:W5:Y:S01]  /*0440*/  @P0 LDG.E.64 R8, desc[UR16][R24.64] ;  /* 0x0000001018080981 */ /* 0x000162000c1e1b00 */
[----:B------:R-:W-:-:S03]  /*0450*/  @P2 LEA.HI.X R21, R2, UR7, R3, 0x3, P4 ;  /* 0x0000000702152c11 */ /* 0x000fc6000a0f1c03 */
[----:B------:R0:W5:Y:S04]  /*0460*/  @P3 LDG.E.64 R10, desc[UR16][R16.64] ;  /* 0x00000010100a3981 */ /* 0x000168000c1e1b00 */
[----:B------:R0:W5:Y:S04]  /*0470*/  @P1 LDG.E.64 R12, desc[UR16][R18.64] ;  /* 0x00000010120c1981 */ /* 0x000168000c1e1b00 */
[----:B------:R0:W5:Y:S01]  /*0480*/  @P2 LDG.E.64 R14, desc[UR16][R20.64] ;  /* 0x00000010140e2981 */ /* 0x000162000c1e1b00 */
[----:B------:R-:W-:-:S13]  /*0490*/  ISETP.LE.AND P5, PT, RZ, UR11, PT ;  /* 0x0000000bff007c0c */ /* 0x000fda000bfa3270 */
[----:B0-----:R-:W-:Y:S05]  /*04a0*/  @!P5 BRA `(.L_x_1674) ;  /* 0x0000000000d0d947 */ /* 0x001fea0003800000 */
[----:B------:R-:W-:Y:S01]  /*04b0*/  ISETP.NE.U32.AND P4, PT, RZ, UR10, PT ;  /* 0x0000000aff007c0c */ /* 0x000fe2000bf85070 */
[----:B------:R-:W-:Y:S02]  /*04c0*/  IMAD.MOV.U32 R16, RZ, RZ, 0x1 ;  /* 0x00000001ff107424 */ /* 0x000fe400078e00ff */
[----:B------:R-:W-:Y:S01]  /*04d0*/  IMAD.MOV.U32 R17, RZ, RZ, RZ ;  /* 0x000000ffff117224 */ /* 0x000fe200078e00ff */
[----:B------:R-:W-:-:S13]  /*04e0*/  ISETP.NE.AND.EX P4, PT, RZ, UR11, PT, P4 ;  /* 0x0000000bff007c0c */ /* 0x000fda000bf85340 */
[----:B------:R-:W-:Y:S05]  /*04f0*/  @!P4 BRA `(.L_x_1675) ;  /* 0x000000040000c947 */ /* 0x000fea0003800000 */
[----:B------:R-:W-:Y:S01]  /*0500*/  ULOP3.LUT UR13, UR10, 0x1, URZ, 0xc0, !UPT ;  /* 0x000000010a0d7892 */ /* 0x000fe2000f8ec03f */
[----:B-----5:R-:W-:-:S03]  /*0510*/  IMAD R21, R9, R8, RZ ;  /* 0x0000000809157224 */ /* 0x020fc600078e02ff */
[----:B------:R-:W-:Y:S01]  /*0520*/  UISETP.NE.U32.AND UP0, UPT, UR13, 0x1, UPT ;  /* 0x000000010d00788c */ /* 0x000fe2000bf05070 */
[----:B------:R-:W-:Y:S01]  /*0530*/  IMAD R21, R8, R9, R21 ;  /* 0x0000000908157224 */ /* 0x000fe200078e0215 */
[----:B------:R-:W-:Y:S02]  /*0540*/  UIADD3 UR13, UP1, UR10, 0x1, URZ ;  /* 0x000000010a0d7890 */ /* 0x000fe4000ff3e03f */
[----:B------:R-:W-:Y:S02]  /*0550*/  UISETP.NE.U32.AND.EX UP0, UPT, URZ, URZ, UPT, UP0 ;  /* 0x0000003f3f00728c */ /* 0x000fe4000bf05100 */
[----:B------:R-:W-:-:S04]  /*0560*/  UIADD3.X UR14, URZ, UR11, URZ, UP1, !UPT ;  /* 0x0000000b3f0e7290 */ /* 0x000fc80008ffe43f */
[----:B------:R-:W-:Y:S01]  /*0570*/  PLOP3.LUT P4, PT, PT, PT, UP0, 0x80, 0x0 ;  /* 0x000000000000781c */ /* 0x000fe20003f8f008 */
[----:B------:R-:W-:Y:S02]  /*0580*/  UISETP.GE.U32.AND UP0, UPT, UR13, 0x3, UPT ;  /* 0x000000030d00788c */ /* 0x000fe4000bf06070 */
[----:B------:R-:W-:Y:S01]  /*0590*/  ULEA.HI UR13, UP1, UR11, UR10, URZ, 0x1 ;  /* 0x0000000a0b0d7291 */ /* 0x000fe2000f83083f */
[C---:B------:R-:W-:Y:S01]  /*05a0*/  SEL R16, R8.reuse, 0x1, !P4 ;  /* 0x0000000108107807 */ /* 0x040fe20006000000 */
[----:B------:R-:W-:Y:S01]  /*05b0*/  UISETP.GE.U32.AND.EX UP0, UPT, UR14, URZ, UPT, UP0 ;  /* 0x0000003f0e00728c */ /* 0x000fe2000bf06100 */
[----:B------:R-:W-:Y:S01]  /*05c0*/  SEL R19, R9, RZ, !P4 ;  /* 0x000000ff09137207 */ /* 0x000fe20006000000 */
[----:B------:R-:W-:Y:S01]  /*05d0*/  UIADD3.X UR14, URZ, UR11, URZ, UP1, !UPT ;  /* 0x0000000b3f0e7290 */ /* 0x000fe20008ffe43f */
[----:B------:R-:W-:-:S03]  /*05e0*/  IMAD.WIDE.U32 R8, R8, R8, RZ ;  /* 0x0000000808087225 */ /* 0x000fc600078e00ff */
[----:B------:R-:W-:Y:S01]  /*05f0*/  PLOP3.LUT P4, PT, PT, PT, UP0, 0x80, 0x0 ;  /* 0x000000000000781c */ /* 0x000fe20003f8f008 */
[----:B------:R-:W-:-:S04]  /*0600*/  IMAD.WIDE.U32 R16, R16, 0x1, RZ ;  /* 0x0000000110107825 */ /* 0x000fc800078e00ff */
[----:B------:R-:W-:-:S08]  /*0610*/  IMAD.IADD R17, R17, 0x1, R19 ;  /* 0x0000000111117824 */ /* 0x000fd000078e0213 */
[----:B------:R-:W-:Y:S05]  /*0620*/  @!P4 BRA `(.L_x_1675) ;  /* 0x0000000000b4c947 */ /* 0x000fea0003800000 */
[----:B------:R-:W-:Y:S01]  /*0630*/  IMAD.IADD R9, R9, 0x1, R21 ;  /* 0x0000000109097824 */ /* 0x000fe200078e0215 */
[----:B------:R-:W-:Y:S02]  /*0640*/  USHF.R.S64 UR13, UR13, 0x1, UR14 ;  /* 0x000000010d0d7899 */ /* 0x000fe4000800100e */
[----:B------:R-:W-:-:S12]  /*0650*/  USHF.R.S32.HI UR14, URZ, 0x1, UR14 ;  /* 0x000000013f0e7899 */ /* 0x000fd8000801140e */
.L_x_1676:
[----:B------:R-:W-:Y:S01]  /*0660*/  ULOP3.LUT UR19, UR13, 0x1, URZ, 0xc0, !UPT ;  /* 0x000000010d137892 */ /* 0x000fe2000f8ec03f */
[----:B------:R-:W-:-:S03]  /*0670*/  IMAD R20, R9, R8, RZ ;  /* 0x0000000809147224 */ /* 0x000fc600078e02ff */
[----:B------:R-:W-:Y:S01]  /*0680*/  UISETP.NE.U32.AND UP0, UPT, UR19, 0x1, UPT ;  /* 0x000000011300788c */ /* 0x000fe2000bf05070 */
[----:B------:R-:W-:Y:S01]  /*0690*/  IMAD R21, R8, R9, R20 ;  /* 0x0000000908157224 */ /* 0x000fe200078e0214 */
[----:B------:R-:W-:Y:S02]  /*06a0*/  UIADD3 UR19, UP1, UR13, 0x1, URZ ;  /* 0x000000010d137890 */ /* 0x000fe4000ff3e03f */
[----:B------:R-:W-:Y:S02]  /*06b0*/  UISETP.NE.U32.AND.EX UP0, UPT, URZ, URZ, UPT, UP0 ;  /* 0x0000003f3f00728c */ /* 0x000fe4000bf05100 */
[----:B------:R-:W-:Y:S02]  /*06c0*/  UIADD3.X UR20, URZ, UR14, URZ, UP1, !UPT ;  /* 0x0000000e3f147290 */ /* 0x000fe40008ffe43f */
[----:B------:R-:W-:Y:S02]  /*06d0*/  ULEA.HI UR13, UP1, UR14, UR13, URZ, 0x1 ;  /* 0x0000000d0e0d7291 */ /* 0x000fe4000f83083f */
[----:B------:R-:W-:Y:S01]  /*06e0*/  PLOP3.LUT P4, PT, PT, PT, UP0, 0x80, 0x0 ;  /* 0x000000000000781c */ /* 0x000fe20003f8f008 */
[----:B------:R-:W-:-:S02]  /*06f0*/  UISETP.GE.U32.AND UP0, UPT, UR19, 0x3, UPT ;  /* 0x000000031300788c */ /* 0x000fc4000bf06070 */
[----:B------:R-:W-:Y:S01]  /*0700*/  UIADD3.X UR14, URZ, UR14, URZ, UP1, !UPT ;  /* 0x0000000e3f0e7290 */ /* 0x000fe20008ffe43f */
[----:B------:R-:W-:Y:S01]  /*0710*/  SEL R19, R9, RZ, !P4 ;  /* 0x000000ff09137207 */ /* 0x000fe20006000000 */
[----:B------:R-:W-:Y:S01]  /*0720*/  UISETP.GE.U32.AND.EX UP0, UPT, UR20, URZ, UPT, UP0 ;  /* 0x0000003f1400728c */ /* 0x000fe2000bf06100 */
[C---:B------:R-:W-:Y:S01]  /*0730*/  SEL R18, R8.reuse, 0x1, !P4 ;  /* 0x0000000108127807 */ /* 0x040fe20006000000 */
[----:B------:R-:W-:Y:S01]  /*0740*/  IMAD.WIDE.U32 R8, R8, R8, RZ ;  /* 0x0000000808087225 */ /* 0x000fe200078e00ff */
[----:B------:R-:W-:Y:S02]  /*0750*/  USHF.R.S64 UR13, UR13, 0x1, UR14 ;  /* 0x000000010d0d7899 */ /* 0x000fe4000800100e */
[----:B------:R-:W-:Y:S01]  /*0760*/  USHF.R.S32.HI UR14, URZ, 0x1, UR14 ;  /* 0x000000013f0e7899 */ /* 0x000fe2000801140e */
[----:B------:R-:W-:Y:S01]  /*0770*/  PLOP3.LUT P4, PT, PT, PT, UP0, 0x80, 0x0 ;  /* 0x000000000000781c */ /* 0x000fe20003f8f008 */
[----:B------:R-:W-:Y:S02]  /*0780*/  IMAD R19, R19, R16, RZ ;  /* 0x0000001013137224 */ /* 0x000fe400078e02ff */
[----:B------:R-:W-:-:S02]  /*0790*/  IMAD.IADD R9, R9, 0x1, R21 ;  /* 0x0000000109097824 */ /* 0x000fc400078e0215 */
[----:B------:R-:W-:Y:S02]  /*07a0*/  IMAD R19, R17, R18, R19 ;  /* 0x0000001211137224 */ /* 0x000fe400078e0213 */
[----:B------:R-:W-:-:S04]  /*07b0*/  IMAD.WIDE.U32 R16, R18, R16, RZ ;  /* 0x0000001012107225 */ /* 0x000fc800078e00ff */
[----:B------:R-:W-:Y:S02]  /*07c0*/  IMAD.IADD R17, R17, 0x1, R19 ;  /* 0x0000000111117824 */ /* 0x000fe400078e0213 */
[----:B------:R-:W-:Y:S05]  /*07d0*/  @P4 BRA `(.L_x_1676) ;  /* 0xfffffffc00a04947 */ /* 0x000fea000383ffff */
[----:B------:R-:W-:Y:S05]  /*07e0*/  BRA `(.L_x_1675) ;  /* 0x0000000000447947 */ /* 0x000fea0003800000 */
.L_x_1674:
[----:B-----5:R-:W-:Y:S01]  /*07f0*/  ISETP.NE.U32.AND P4, PT, R8, 0x1, PT ;  /* 0x000000010800780c */ /* 0x020fe20003f85070 */
[----:B------:R-:W-:Y:S01]  /*0800*/  BSSY B0, `(.L_x_1675) ;  /* 0x000000f000007945 */ /* 0x000fe20003800000 */
[----:B------:R-:W-:Y:S02]  /*0810*/  IMAD.MOV.U32 R16, RZ, RZ, 0x1 ;  /* 0x00000001ff107424 */ /* 0x000fe400078e00ff */
[----:B------:R-:W-:Y:S01]  /*0820*/  ISETP.NE.AND.EX P4, PT, R9, RZ, PT, P4 ;  /* 0x000000ff0900720c */ /* 0x000fe20003f85340 */
[----:B------:R-:W-:-:S12]  /*0830*/  IMAD.MOV.U32 R17, RZ, RZ, RZ ;  /* 0x000000ffff117224 */ /* 0x000fd800078e00ff */
[----:B------:R-:W-:Y:S05]  /*0840*/  @!P4 BRA `(.L_x_1677) ;  /* 0x000000000028c947 */ /* 0x000fea0003800000 */
[----:B------:R-:W-:Y:S01]  /*0850*/  ISETP.NE.U32.AND P4, PT, R8, -0x1, PT ;  /* 0xffffffff0800780c */ /* 0x000fe20003f85070 */
[----:B------:R-:W-:-:S03]  /*0860*/  IMAD.U32 R8, RZ, RZ, UR10 ;  /* 0x0000000aff087e24 */ /* 0x000fc6000f8e00ff */
[----:B------:R-:W-:-:S13]  /*0870*/  ISETP.NE.AND.EX P4, PT, R9, -0x1, PT, P4 ;  /* 0xffffffff0900780c */ /* 0x000fda0003f85340 */
[----:B------:R-:W-:Y:S01]  /*0880*/  @!P4 LOP3.LUT R8, R8, 0x1, RZ, 0xc0, !PT ;  /* 0x000000010808c812 */ /* 0x000fe200078ec0ff */
[----:B------:R-:W-:-:S03]  /*0890*/  @!P4 IMAD.MOV.U32 R16, RZ, RZ, 0x1 ;  /* 0x00000001ff10c424 */ /* 0x000fc600078e00ff */
[----:B------:R-:W-:-:S04]  /*08a0*/  @!P4 ISETP.NE.U32.AND P6, PT, R8, 0x1, PT ;  /* 0x000000010800c80c */ /* 0x000fc80003fc5070 */
[----:B------:R-:W-:-:S04]  /*08b0*/  @!P4 ISETP.NE.U32.AND.EX P6, PT, RZ, RZ, PT, P6 ;  /* 0x000000ffff00c20c */ /* 0x000fc80003fc5160 */
[----:B------:R-:W-:Y:S02]  /*08c0*/  @!P4 SEL R16, R16, 0xffffffff, P6 ;  /* 0xffffffff1010c807 */ /* 0x000fe40003000000 */
[----:B------:R-:W-:Y:S02]  /*08d0*/  @!P4 SEL R17, RZ, 0xffffffff, P6 ;  /* 0xffffffffff11c807 */ /* 0x000fe40003000000 */
[----:B------:R-:W-:-:S07]  /*08e0*/  @P4 CS2R R16, SRZ ;  /* 0x0000000000104805 */ /* 0x000fce000001ff00 */
.L_x_1677:
[----:B------:R-:W-:Y:S05]  /*08f0*/  BSYNC B0 ;  /* 0x0000000000007941 */ /* 0x000fea0003800000 */
.L_x_1675:
[----:B-----5:R-:W-:Y:S02]  /*0900*/  IMAD.MOV.U32 R8, RZ, RZ, R16 ;  /* 0x000000ffff087224 */ /* 0x020fe400078e0010 */
[----:B------:R-:W-:Y:S01]  /*0910*/  IMAD.MOV.U32 R9, RZ, RZ, R17 ;  /* 0x000000ffff097224 */ /* 0x000fe200078e0011 */
[----:B------:R-:W-:Y:S06]  /*0920*/  @!P5 BRA `(.L_x_1678) ;  /* 0x0000000000d0d947 */ /* 0x000fec0003800000 */
[----:B------:R-:W-:Y:S01]  /*0930*/  ISETP.NE.U32.AND P4, PT, RZ, UR10, PT ;  /* 0x0000000aff007c0c */ /* 0x000fe2000bf85070 */
[----:B------:R-:W-:Y:S02]  /*0940*/  IMAD.MOV.U32 R16, RZ, RZ, 0x1 ;  /* 0x00000001ff107424 */ /* 0x000fe400078e00ff */
[----:B------:R-:W-:Y:S01]  /*0950*/  IMAD.MOV.U32 R17, RZ, RZ, RZ ;  /* 0x000000ffff117224 */ /* 0x000fe200078e00ff */
[----:B------:R-:W-:-:S13]  /*0960*/  ISETP.NE.AND.EX P4, PT, RZ, UR11, PT, P4 ;  /* 0x0000000bff007c0c */ /* 0x000fda000bf85340 */
[----:B------:R-:W-:Y:S05]  /*0970*/  @!P4 BRA `(.L_x_1679) ;  /* 0x000000040000c947 */ /* 0x000fea0003800000 */
[----:B------:R-:W-:Y:S01]  /*0980*/  ULOP3.LUT UR13, UR10, 0x1, URZ, 0xc0, !UPT ;  /* 0x000000010a0d7892 */ /* 0x000fe2000f8ec03f */
[----:B------:R-:W-:-:S03]  /*0990*/  IMAD R21, R11, R10, RZ ;  /* 0x0000000a0b157224 */ /* 0x000fc600078e02ff */
        /* <DEDUP_REMOVED lines=20> */
.L_x_1680:
        /* <DEDUP_REMOVED lines=25> */
.L_x_1678:
[----:B------:R-:W-:Y:S01]  /*0c70*/  ISETP.NE.U32.AND P4, PT, R10, 0x1, PT ;  /* 0x000000010a00780c */ /* 0x000fe20003f85070 */
        /* <DEDUP_REMOVED lines=15> */
.L_x_1681:
[----:B------:R-:W-:Y:S05]  /*0d70*/  BSYNC B0 ;  /* 0x0000000000007941 */ /* 0x000fea0003800000 */
.L_x_1679:
[----:B------:R-:W-:Y:S02]  /*0d80*/  IMAD.MOV.U32 R10, RZ, RZ, R16 ;  /* 0x000000ffff0a7224 */ /* 0x000fe400078e0010 */
        /* <DEDUP_REMOVED lines=29> */
.L_x_1684:
        /* <DEDUP_REMOVED lines=25> */
.L_x_1682:
        /* <DEDUP_REMOVED lines=16> */
.L_x_1685:
[----:B------:R-:W-:Y:S05]  /*11f0*/  BSYNC B0 ;  /* 0x0000000000007941 */ /* 0x000fea0003800000 */
.L_x_1683:
        /* <DEDUP_REMOVED lines=30> */
.L_x_1688:
        /* <DEDUP_REMOVED lines=25> */
.L_x_1686:
        /* <DEDUP_REMOVED lines=16> */
.L_x_1689:
[----:B------:R-:W-:Y:S05]  /*1670*/  BSYNC B0 ;  /* 0x0000000000007941 */ /* 0x000fea0003800000 */
.L_x_1687:
[----:B------:R-:W-:Y:S01]  /*1680*/  @P0 LEA R18, P6, R22, UR8, 0x3 ;  /* 0x0000000816120c11 */ /* 0x000fe2000f8c18ff */
[----:B------:R-:W-:Y:S01]  /*1690*/  UIMAD.WIDE.U32 UR4, UR18, 0x4, UR4 ;  /* 0x00000004120478a5 */ /* 0x000fe2000f8e0004 */
[C---:B------:R-:W-:Y:S02]  /*16a0*/  @P3 LEA R14, P5, R23.reuse, UR8, 0x3 ;  /* 0x00000008170e3c11 */ /* 0x040fe4000f8a18ff */
[----:B------:R-:W-:Y:S01]  /*16b0*/  @P1 LEA R16, P4, R4, UR8, 0x3 ;  /* 0x0000000804101c11 */ /* 0x000fe2000f8818ff */
[----:B------:R-:W-:Y:S01]  /*16c0*/  UISETP.LT.U32.AND UP1, UPT, UR4, UR15, UPT ;  /* 0x0000000f0400728c */ /* 0x000fe2000bf21070 */
[----:B------:R-:W-:Y:S01]  /*16d0*/  @P0 LEA.HI.X R19, R22, UR9, R7, 0x3, P6 ;  /* 0x0000000916130c11 */ /* 0x000fe2000b0f1c07 */
[----:B------:R-:W-:Y:S01]  /*16e0*/  UISETP.GE.U32.AND UP0, UPT, UR4, 0x10000, UPT ;  /* 0x000100000400788c */ /* 0x000fe2000bf06070 */
[----:B------:R-:W-:Y:S02]  /*16f0*/  @P2 LEA R20, P6, R2, UR8, 0x3 ;  /* 0x0000000802142c11 */ /* 0x000fe4000f8c18ff */
[----:B------:R-:W-:Y:S01]  /*1700*/  @P3 LEA.HI.X R15, R23, UR9, R6, 0x3, P5 ;  /* 0x00000009170f3c11 */ /* 0x000fe2000a8f1c06 */
[----:B------:R1:W-:Y:S01]  /*1710*/  @P0 STG.E.64 desc[UR16][R18.64], R8 ;  /* 0x0000000812000986 */ /* 0x0003e2000c101b10 */
[----:B------:R-:W-:Y:S01]  /*1720*/  @P1 LEA.HI.X R17, R4, UR9, R5, 0x3, P4 ;  /* 0x0000000904111c11 */ /* 0x000fe2000a0f1c05 */
[----:B------:R-:W-:Y:S01]  /*1730*/  UISETP.GE.U32.AND.EX UP0, UPT, UR5, URZ, UPT, UP0 ;  /* 0x0000003f0500728c */ /* 0x000fe2000bf06100 */
[----:B------:R-:W-:Y:S01]  /*1740*/  @P2 LEA.HI.X R21, R2, UR9, R3, 0x3, P6 ;  /* 0x0000000902152c11 */ /* 0x000fe2000b0f1c03 */
[----:B------:R1:W-:Y:S01]  /*1750*/  @P3 STG.E.64 desc[UR16][R14.64], R10 ;  /* 0x0000000a0e003986 */ /* 0x0003e2000c101b10 */
[----:B------:R-:W-:Y:S01]  /*1760*/  IMAD.U32 R3, RZ, RZ, UR5 ;  /* 0x00000005ff037e24 */ /* 0x000fe2000f8e00ff */
[----:B------:R-:W-:Y:S01]  /*1770*/  PLOP3.LUT P0, PT, PT, PT, UP1, 0x80, 0x0 ;  /* 0x000000000000781c */ /* 0x000fe20003f0f018 */
[----:B------:R-:W-:Y:S01]  /*1780*/  IMAD.U32 R2, RZ, RZ, UR4 ;  /* 0x00000004ff027e24 */ /* 0x000fe2000f8e00ff */
[----:B------:R1:W-:Y:S01]  /*1790*/  @P1 STG.E.64 desc[UR16][R16.64], R12 ;  /* 0x0000000c10001986 */ /* 0x0003e2000c101b10 */
[----:B------:R-:W-:-:S02]  /*17a0*/  PLOP3.LUT P1, PT, PT, PT, UP0, 0x80, 0x0 ;  /* 0x000000000000781c */ /* 0x000fc40003f2f008 */
[----:B------:R-:W-:Y:S01]  /*17b0*/  ISETP.LT.AND.EX P0, PT, R3, UR12, PT, P0 ;  /* 0x0000000c03007c0c */ /* 0x000fe2000bf01300 */
[----:B------:R1:W-:-:S12]  /*17c0*/  @P2 STG.E.64 desc[UR16][R20.64], R24 ;  /* 0x0000001814002986 */ /* 0x0003d8000c101b10 */
[----:B------:R-:W-:Y:S05]  /*17d0*/  @!P1 BRA P0, `(.L_x_1690) ;  /* 0xffffffe800809947 */ /* 0x000fea000003ffff */
[----:B------:R-:W-:Y:S05]  /*17e0*/  EXIT ;  /* 0x000000000000794d */ /* 0x000fea0003800000 */
.L_x_1673:
        /* <DEDUP_REMOVED lines=10> */
[----:B------:R-:W-:Y:S01]  /*1890*/  UMOV UR4, 0x1 ;  /* 0x0000000100047882 */ /* 0x000fe20000000000 */
[----:B------:R-:W-:-:S04]  /*18a0*/  UISETP.NE.U32.AND.EX UP0, UPT, URZ, URZ, UPT, UP0 ;  /* 0x0000003f3f00728c */ /* 0x000fc8000bf05100 */
[----:B------:R-:W-:Y:S02]  /*18b0*/  USEL UR4, UR4, 0xffffffff, UP0 ;  /* 0xffffffff04047887 */ /* 0x000fe40008000000 */
[----:B------:R-:W-:-:S12]  /*18c0*/  USEL UR14, URZ, 0xffffffff, UP0 ;  /* 0xffffffff3f0e7887 */ /* 0x000fd80008000000 */
.L_x_1707:
[C---:B------:R-:W-:Y:S01]  /*18d0*/  IMAD.SHL.U32 R2, R3.reuse, 0x20, RZ ;  /* 0x0000002003027824 */ /* 0x040fe200078e00ff */
[----:B------:R-:W-:-:S04]  /*18e0*/  SHF.L.U64.HI R16, R3, 0x5, R0 ;  /* 0x0000000503107819 */ /* 0x000fc80000010200 */
[----:B------:R-:W-:-:S04]  /*18f0*/  IADD3 R12, P0, R2, UR6, RZ ;  /* 0x00000006020c7c10 */ /* 0x000fc8000ff1e0ff */
[----:B------:R-:W-:-:S05]  /*1900*/  IADD3.X R13, R16, UR7, RZ, P0, !PT ;  /* 0x00000007100d7c10 */ /* 0x000fca00087fe4ff */
[----:B------:R0:W5:Y:S04]  /*1910*/  LDG.E.128 R8, desc[UR16][R12.64] ;  /* 0x000000100c087981 */ /* 0x000168000c1e1d00 */
[----:B------:R0:W5:Y:S01]  /*1920*/  LDG.E.128 R4, desc[UR16][R12.64+0x10] ;  /* 0x000010100c047981 */ /* 0x000162000c1e1d00 */
[----:B------:R-:W-:Y:S01]  /*1930*/  ISETP.LE.AND P1, PT, RZ, UR11, PT ;  /* 0x0000000bff007c0c */ /* 0x000fe2000bf23270 */
[----:B------:R-:W-:-:S12]  /*1940*/  BSSY B0, `(.L_x_1691) ;  /* 0x0000041000007945 */ /* 0x000fd80003800000 */
        /* <DEDUP_REMOVED lines=16> */
[----:B------:R-:W-:Y:S01]  /*1a50*/  SEL R14, R8, 0x1, !P0 ;  /* 0x00000001080e7807 */ /* 0x000fe20004000000 */
[----:B------:R-:W-:Y:S01]  /*1a60*/  UISETP.GE.U32.AND.EX UP0, UPT, UR13, URZ, UPT, UP0 ;  /* 0x0000003f0d00728c */ /* 0x000fe2000bf06100 */
[----:B------:R-:W-:Y:S01]  /*1a70*/  SEL R13, R9, RZ, !P0 ;  /* 0x000000ff090d7207 */ /* 0x000fe20004000000 */
[----:B------:R-:W-:Y:S02]  /*1a80*/  UIADD3.X UR13, URZ, UR11, URZ, UP1, !UPT ;  /* 0x0000000b3f0d7290 */ /* 0x000fe40008ffe43f */
[----:B------:R-:W-:Y:S02]  /*1a90*/  IMAD.WIDE.U32 R14, R14, 0x1, RZ ;  /* 0x000000010e0e7825 */ /* 0x000fe400078e00ff */
[----:B------:R-:W-:-:S02]  /*1aa0*/  PLOP3.LUT P0, PT, PT, PT, UP0, 0x80, 0x0 ;  /* 0x000000000000781c */ /* 0x000fc40003f0f008 */
[----:B------:R-:W-:Y:S02]  /*1ab0*/  IMAD.IADD R15, R15, 0x1, R13 ;  /* 0x000000010f0f7824 */ /* 0x000fe400078e020d */
[----:B------:R-:W-:-:S09]  /*1ac0*/  IMAD.WIDE.U32 R12, R8, R8, RZ ;  /* 0x00000008080c7225 */ /* 0x000fd200078e00ff */
[----:B------:R-:W-:Y:S05]  /*1ad0*/  @!P0 BRA `(.L_x_1693) ;  /* 0x00000000009c8947 */ /* 0x000fea0003800000 */
[----:B------:R-:W-:Y:S01]  /*1ae0*/  USHF.R.S64 UR5, UR5, 0x1, UR13 ;  /* 0x0000000105057899 */ /* 0x000fe2000800100d */
[----:B------:R-:W-:Y:S01]  /*1af0*/  IMAD.IADD R13, R13, 0x1, R17 ;  /* 0x000000010d0d7824 */ /* 0x000fe200078e0211 */
[----:B------:R-:W-:-:S04]  /*1b00*/  USHF.R.S32.HI UR13, URZ, 0x1, UR13 ;  /* 0x000000013f0d7899 */ /* 0x000fc8000801140d */
[----:B------:R-:W-:Y:S02]  /*1b10*/  IMAD.U32 R17, RZ, RZ, UR5 ;  /* 0x00000005ff117e24 */ /* 0x000fe4000f8e00ff */
[----:B------:R-:W-:-:S07]  /*1b20*/  IMAD.U32 R18, RZ, RZ, UR13 ;  /* 0x0000000dff127e24 */ /* 0x000fce000f8e00ff */
.L_x_1694:
[C---:B------:R-:W-:Y:S02]  /*1b30*/  LOP3.LUT R8, R17.reuse, 0x1, RZ, 0xc0, !PT ;  /* 0x0000000111087812 */ /* 0x040fe400078ec0ff */
[----:B------:R-:W-:Y:S02]  /*1b40*/  IADD3 R19, P3, R17, 0x1, RZ ;  /* 0x0000000111137810 */ /* 0x000fe40007f7e0ff */
[----:B------:R-:W-:Y:S01]  /*1b50*/  ISETP.NE.U32.AND P0, PT, R8, 0x1, PT ;  /* 0x000000010800780c */ /* 0x000fe20003f05070 */
[----:B------:R-:W-:Y:S01]  /*1b60*/  IMAD R8, R13, R12, RZ ;  /* 0x0000000c0d087224 */ /* 0x000fe200078e02ff */
[----:B------:R-:W-:Y:S01]  /*1b70*/  ISETP.GE.U32.AND P2, PT, R19, 0x3, PT ;  /* 0x000000031300780c */ /* 0x000fe20003f46070 */
[----:B------:R-:W-:Y:S01]  /*1b80*/  IMAD.X R20, RZ, RZ, R18, P3 ;  /* 0x000000ffff147224 */ /* 0x000fe200018e0612 */
[----:B------:R-:W-:Y:S01]  /*1b90*/  ISETP.NE.U32.AND.EX P0, PT, RZ, RZ, PT, P0 ;  /* 0x000000ffff00720c */ /* 0x000fe20003f05100 */
[----:B------:R-:W-:Y:S01]  /*1ba0*/  IMAD R19, R12, R13, R8 ;  /* 0x0000000d0c137224 */ /* 0x000fe200078e0208 */
[----:B------:R-:W-:-:S02]  /*1bb0*/  LEA.HI R17, P3, R18, R17, RZ, 0x1 ;  /* 0x0000001112117211 */ /* 0x000fc400078708ff */
[----:B------:R-:W-:Y:S02]  /*1bc0*/  SEL R9, R13, RZ, !P0 ;  /* 0x000000ff0d097207 */ /* 0x000fe40004000000 */
[----:B------:R-:W-:Y:S01]  /*1bd0*/  SEL R8, R12, 0x1, !P0 ;  /* 0x000000010c087807 */ /* 0x000fe20004000000 */
[----:B------:R-:W-:Y:S01]  /*1be0*/  IMAD.X R18, RZ, RZ, R18, P3 ;  /* 0x000000ffff127224 */ /* 0x000fe200018e0612 */
[----:B------:R-:W-:Y:S01]  /*1bf0*/  ISETP.GE.U32.AND.EX P0, PT, R20, RZ, PT, P2 ;  /* 0x000000ff1400720c */ /* 0x000fe20003f06120 */
[----:B------:R-:W-:Y:S02]  /*1c00*/  IMAD R9, R9, R14, RZ ;  /* 0x0000000e09097224 */ /* 0x000fe400078e02ff */
[----:B------:R-:W-:Y:S01]  /*1c10*/  IMAD.WIDE.U32 R12, R12, R12, RZ ;  /* 0x0000000c0c0c7225 */ /* 0x000fe200078e00ff */
[--C-:B------:R-:W-:Y:S02]  /*1c20*/  SHF.R.S64 R17, R17, 0x1, R18.reuse ;  /* 0x0000000111117819 */ /* 0x100fe40000001012 */
[----:B------:R-:W-:Y:S01]  /*1c30*/  SHF.R.S32.HI R18, RZ, 0x1, R18 ;  /* 0x00000001ff127819 */ /* 0x000fe20000011412 */
[----:B------:R-:W-:-:S02]  /*1c40*/  IMAD R15, R15, R8, R9 ;  /* 0x000000080f0f7224 */ /* 0x000fc400078e0209 */
[----:B------:R-:W-:-:S04]  /*1c50*/  IMAD.WIDE.U32 R8, R8, R14, RZ ;  /* 0x0000000e08087225 */ /* 0x000fc800078e00ff */
[----:B------:R-:W-:Y:S02]  /*1c60*/  IMAD.IADD R13, R13, 0x1, R19 ;  /* 0x000000010d0d7824 */ /* 0x000fe400078e0213 */
[----:B------:R-:W-:Y:S02]  /*1c70*/  IMAD.MOV.U32 R14, RZ, RZ, R8 ;  /* 0x000000ffff0e7224 */ /* 0x000fe400078e0008 */
[----:B------:R-:W-:Y:S01]  /*1c80*/  IMAD.IADD R15, R9, 0x1, R15 ;  /* 0x00000001090f7824 */ /* 0x000fe200078e020f */
[----:B------:R-:W-:Y:S06]  /*1c90*/  @P0 BRA `(.L_x_1694) ;  /* 0xfffffffc00a40947 */ /* 0x000fec000383ffff */
[----:B------:R-:W-:Y:S05]  /*1ca0*/  BRA `(.L_x_1693) ;  /* 0x0000000000287947 */ /* 0x000fea0003800000 */
.L_x_1692:
[----:B-----5:R-:W-:Y:S01]  /*1cb0*/  ISETP.NE.U32.AND P0, PT, R8, 0x1, PT ;  /* 0x000000010800780c */ /* 0x020fe20003f05070 */
[----:B------:R-:W-:Y:S02]  /*1cc0*/  IMAD.MOV.U32 R14, RZ, RZ, 0x1 ;  /* 0x00000001ff0e7424 */ /* 0x000fe400078e00ff */
[----:B------:R-:W-:Y:S01]  /*1cd0*/  IMAD.MOV.U32 R15, RZ, RZ, RZ ;  /* 0x000000ffff0f7224 */ /* 0x000fe200078e00ff */
[----:B------:R-:W-:-:S13]  /*1ce0*/  ISETP.NE.AND.EX P0, PT, R9, RZ, PT, P0 ;  /* 0x000000ff0900720c */ /* 0x000fda0003f05300 */
[----:B------:R-:W-:Y:S05]  /*1cf0*/  @!P0 BRA `(.L_x_1693) ;  /* 0x0000000000148947 */ /* 0x000fea0003800000 */
[----:B------:R-:W-:Y:S01]  /*1d00*/  ISETP.NE.U32.AND P0, PT, R8, -0x1, PT ;  /* 0xffffffff0800780c */ /* 0x000fe20003f05070 */
[----:B------:R-:W-:Y:S02]  /*1d10*/  IMAD.U32 R14, RZ, RZ, UR4 ;  /* 0x00000004ff0e7e24 */ /* 0x000fe4000f8e00ff */
[----:B------:R-:W-:Y:S01]  /*1d20*/  IMAD.U32 R15, RZ, RZ, UR14 ;  /* 0x0000000eff0f7e24 */ /* 0x000fe2000f8e00ff */
[----:B------:R-:W-:-:S13]  /*1d30*/  ISETP.NE.AND.EX P0, PT, R9, -0x1, PT, P0 ;  /* 0xffffffff0900780c */ /* 0x000fda0003f05300 */
[----:B------:R-:W-:-:S07]  /*1d40*/  @P0 CS2R R14, SRZ ;  /* 0x00000000000e0805 */ /* 0x000fce000001ff00 */
.L_x_1693:
[----:B------:R-:W-:Y:S05]  /*1d50*/  BSYNC B0 ;  /* 0x0000000000007941 */ /* 0x000fea0003800000 */
.L_x_1691:
[----:B------:R-:W-:Y:S01]  /*1d60*/  BSSY B0, `(.L_x_1695) ;  /* 0x0000043000007945 */ /* 0x000fe20003800000 */
        /* <DEDUP_REMOVED lines=30> */
.L_x_1698:
        /* <DEDUP_REMOVED lines=25> */
.L_x_1696:
[----:B------:R-:W-:Y:S01]  /*20e0*/  ISETP.NE.U32.AND P0, PT, R10, 0x1, PT ;  /* 0x000000010a00780c */ /* 0x000fe20003f05070 */
        /* <DEDUP_REMOVED lines=8> */
[----:B------:R-:W-:Y:S02]  /*2170*/  @P0 IMAD.MOV.U32 R12, RZ, RZ, RZ ;  /* 0x000000ffff0c0224 */ /* 0x000fe400078e00ff */
[----:B------:R-:W-:-:S07]  /*2180*/  @P0 IMAD.MOV.U32 R14, RZ, RZ, RZ ;  /* 0x000000ffff0e0224 */ /* 0x000fce00078e00ff */
.L_x_1697:
[----:B------:R-:W-:Y:S05]  /*2190*/  BSYNC B0 ;  /* 0x0000000000007941 */ /* 0x000fea0003800000 */
.L_x_1695:
[----:B------:R-:W-:Y:S01]  /*21a0*/  BSSY B0, `(.L_x_1699) ;  /* 0x0000043000007945 */ /* 0x000fe20003800000 */
        /* <DEDUP_REMOVED lines=30> */
.L_x_1702:
        /* <DEDUP_REMOVED lines=25> */
.L_x_1700:
        /* <DEDUP_REMOVED lines=11> */
.L_x_1701:
[----:B------:R-:W-:Y:S05]  /*25d0*/  BSYNC B0 ;  /* 0x0000000000007941 */ /* 0x000fea0003800000 */
.L_x_1699:
        /* <DEDUP_REMOVED lines=31> */
.L_x_1706:
[----:B------:R-:W-:Y:S01]  /*27d0*/  ULOP3.LUT UR19, UR5, 0x1, URZ, 0xc0, !UPT ;  /* 0x0000000105137892 */ /* 0x000fe2000f8ec03f */
[----:B------:R-:W-:-:S03]  /*27e0*/  IMAD R18, R7, R6, RZ ;  /* 0x0000000607127224 */ /* 0x000fc600078e02ff */
[----:B------:R-:W-:Y:S02]  /*27f0*/  UISETP.NE.U32.AND UP0, UPT, UR19, 0x1, UPT ;  /* 0x000000011300788c */ /* 0x000fe4000bf05070 */
        /* <DEDUP_REMOVED lines=10> */
[----:B------:R-:W-:Y:S02]  /*28a0*/  USHF.R.S64 UR5, UR5, 0x1, UR13 ;  /* 0x0000000105057899 */ /* 0x000fe4000800100d */
[----:B------:R-:W-:Y:S01]  /*28b0*/  IMAD R14, R15, R12, RZ ;  /* 0x0000000c0f0e7224 */ /* 0x000fe200078e02ff */
[----:B------:R-:W-:Y:S01]  /*28c0*/  USHF.R.S32.HI UR13, URZ, 0x1, UR13 ;  /* 0x000000013f0d7899 */ /* 0x000fe2000801140d */
[----:B------:R-:W-:Y:S01]  /*28d0*/  PLOP3.LUT P0, PT, PT, PT, UP0, 0x80, 0x0 ;  /* 0x000000000000781c */ /* 0x000fe20003f0f008 */
[----:B------:R-:W-:Y:S02]  /*28e0*/  IMAD R15, R6, R7, R18 ;  /* 0x00000007060f7224 */ /* 0x000fe400078e0212 */
[----:B------:R-:W-:-:S02]  /*28f0*/  IMAD R17, R17, R13, R14 ;  /* 0x0000000d11117224 */ /* 0x000fc400078e020e */
[----:B------:R-:W-:-:S04]  /*2900*/  IMAD.WIDE.U32 R6, R6, R6, RZ ;  /* 0x0000000606067225 */ /* 0x000fc800078e00ff */
[----:B------:R-:W-:-:S04]  /*2910*/  IMAD.WIDE.U32 R12, R13, R12, RZ ;  /* 0x0000000c0d0c7225 */ /* 0x000fc800078e00ff */
[----:B------:R-:W-:Y:S02]  /*2920*/  IMAD.IADD R7, R7, 0x1, R15 ;  /* 0x0000000107077824 */ /* 0x000fe400078e020f */
[----:B------:R-:W-:Y:S01]  /*2930*/  IMAD.IADD R17, R13, 0x1, R17 ;  /* 0x000000010d117824 */ /* 0x000fe200078e0211 */
[----:B------:R-:W-:Y:S06]  /*2940*/  @P0 BRA `(.L_x_1706) ;  /* 0xfffffffc00a00947 */ /* 0x000fec000383ffff */
[----:B------:R-:W-:Y:S05]  /*2950*/  BRA `(.L_x_1705) ;  /* 0x00000000002c7947 */ /* 0x000fea0003800000 */
.L_x_1704:
        /* <DEDUP_REMOVED lines=11> */
.L_x_1705:
[----:B------:R-:W-:Y:S05]  /*2a10*/  BSYNC B0 ;  /* 0x0000000000007941 */ /* 0x000fea0003800000 */
.L_x_1703:
[----:B------:R-:W-:Y:S01]  /*2a20*/  IADD3 R14, P0, R2, UR8, RZ ;  /* 0x00000008020e7c10 */ /* 0x000fe2000ff1e0ff */
[----:B------:R-:W-:Y:S02]  /*2a30*/  IMAD.MOV.U32 R6, RZ, RZ, R12 ;  /* 0x000000ffff067224 */ /* 0x000fe400078e000c */
[----:B------:R-:W-:Y:S01]  /*2a40*/  IMAD.MOV.U32 R7, RZ, RZ, R17 ;  /* 0x000000ffff077224 */ /* 0x000fe200078e0011 */
[----:B------:R-:W-:Y:S02]  /*2a50*/  IADD3.X R15, R16, UR9, RZ, P0, !PT ;  /* 0x00000009100f7c10 */ /* 0x000fe400087fe4ff */
[----:B------:R-:W-:-:S03]  /*2a60*/  IADD3 R3, P0, R3, UR18, RZ ;  /* 0x0000001203037c10 */ /* 0x000fc6000ff1e0ff */
[----:B------:R0:W-:Y:S01]  /*2a70*/  STG.E.128 desc[UR16][R14.64], R8 ;  /* 0x000000080e007986 */ /* 0x0001e2000c101d10 */
[C---:B------:R-:W-:Y:S01]  /*2a80*/  ISETP.LT.U32.AND P1, PT, R3.reuse, 0x4000, PT ;  /* 0x000040000300780c */ /* 0x040fe20003f21070 */
[C---:B------:R-:W-:Y:S02]  /*2a90*/  IMAD.SHL.U32 R2, R3.reuse, 0x4, RZ ;  /* 0x0000000403027824 */ /* 0x040fe400078e00ff */
[----:B------:R-:W-:Y:S01]  /*2aa0*/  IMAD.X R0, RZ, RZ, R0, P0 ;  /* 0x000000ffff007224 */ /* 0x000fe200000e0600 */
[----:B------:R0:W-:Y:S02]  /*2ab0*/  STG.E.128 desc[UR16][R14.64+0x10], R4 ;  /* 0x000010040e007986 */ /* 0x0001e4000c101d10 */
[----:B------:R-:W-:Y:S02]  /*2ac0*/  ISETP.GE.U32.AND P0, PT, R2, UR15, PT ;  /* 0x0000000f02007c0c */ /* 0x000fe4000bf06070 */
[----:B------:R-:W-:Y:S02]  /*2ad0*/  SHF.L.U64.HI R2, R3, 0x2, R0 ;  /* 0x0000000203027819 */ /* 0x000fe40000010200 */
[----:B------:R-:W-:-:S02]  /*2ae0*/  ISETP.LT.U32.AND.EX P1, PT, R0, RZ, PT, P1 ;  /* 0x000000ff0000720c */ /* 0x000fc40003f21110 */
[----:B------:R-:W-:-:S13]  /*2af0*/  ISETP.GE.AND.EX P0, PT, R2, UR12, PT, P0 ;  /* 0x0000000c02007c0c */ /* 0x000fda000bf06300 */
[----:B0-----:R-:W-:Y:S05]  /*2b00*/  @!P0 BRA P1, `(.L_x_1707) ;  /* 0xffffffec00708947 */ /* 0x001fea000083ffff */
[----:B------:R-:W-:Y:S05]  /*2b10*/  EXIT ;  /* 0x000000000000794d */ /* 0x000fea0003800000 */
.L_x_1708:
        /* <DEDUP_REMOVED lines=14> */
.L_x_3997:


//--------------------- .text._ZN2at6native61_GLOBAL__N__44eb8e94_28_ForeachBinaryOpScalarList_cu_dda10a6925multi_tensor_apply_kernelINS1_28TensorListScalarListMetadataIiLi2EEENS1_25BinaryOpScalarListFunctorIiLi2ELi1ELi1EEEJNS1_13power_functorIiEEEEEvT_T0_DpT1_ --------------------------
	.section	.text._ZN2at6native61_GLOBAL__N__44eb8e94_28_ForeachBinaryOpScalarList_cu_dda10a6925multi_tensor_apply_kernelINS1_28TensorListScalarListMetadataIiLi2EEENS1_25BinaryOpScalarListFunctorIiLi2ELi1ELi1EEEJNS1_13power_functorIiEEEEEvT_T0_DpT1_,"ax",@progbits
	.align	128
.text._ZN2at6native61_GLOBAL__N__44eb8e94_28_ForeachBinaryOpScalarList_cu_dda10a6925multi_tensor_apply_kernelINS1_28TensorListScalarListMetadataIiLi2EEENS1_25BinaryOpScalarListFunctorIiLi2ELi1ELi1EEEJNS1_13power_functorIiEEEEEvT_T0_DpT1_:
        .type           _ZN2at6native61_GLOBAL__N__44eb8e94_28_ForeachBinaryOpScalarList_cu_dda10a6925multi_tensor_apply_kernelINS1_28TensorListScalarListMetadataIiLi2EEENS1_25BinaryOpScalarListFunctorIiLi2ELi1ELi1EEEJNS1_13power_functorIiEEEEEvT_T0_DpT1_,@function
        .size           _ZN2at6native61_GLOBAL__N__44eb8e94_28_ForeachBinaryOpScalarList_cu_dda10a6925multi_tensor_apply_kernelINS1_28TensorListScalarListMetadataIiLi2EEENS1_25BinaryOpScalarListFunctorIiLi2ELi1ELi1EEEJNS1_13power_functorIiEEEEEvT_T0_DpT1_,(.L_x_3998 - _ZN2at6native61_GLOBAL__N__44eb8e94_28_ForeachBinaryOpScalarList_cu_dda10a6925multi_tensor_apply_kernelINS1_28TensorListScalarListMetadataIiLi2EEENS1_25BinaryOpScalarListFunctorIiLi2ELi1ELi1EEEJNS1_13power_functorIiEEEEEvT_T0_DpT1_)
        .other          _ZN2at6native61_GLOBAL__N__44eb8e94_28_ForeachBinaryOpScalarList_cu_dda10a6925multi_tensor_apply_kernelINS1_28TensorListScalarListMetadataIiLi2EEENS1_25BinaryOpScalarListFunctorIiLi2ELi1ELi1EEEJNS1_13power_functorIiEEEEEvT_T0_DpT1_,@"STO_CUDA_ENTRY STV_DEFAULT"
_ZN2at6native61_GLOBAL__N__44eb8e94_28_ForeachBinaryOpScalarList_cu_dda10a6925multi_tensor_apply_kernelINS1_28TensorListScalarListMetadataIiLi2EEENS1_25BinaryOpScalarListFunctorIiLi2ELi1ELi1EEEJNS1_13power_functorIiEEEEEvT_T0_DpT1_:
        /* <DEDUP_REMOVED lines=29> */
.L_x_1726:
[----:B-1----:R-:W-:Y:S01]  /*01d0*/  IADD3 R17, P0, R11, R8, RZ ;  /* 0x000000080b117210 */ /* 0x002fe20007f1e0ff */
[C---:B--2---:R-:W-:Y:S02]  /*01e0*/  IMAD R14, R10.reuse, 0x3, RZ ;  /* 0x000000030a0e7824 */ /* 0x044fe400078e02ff */
[----:B------:R-:W-:Y:S01]  /*01f0*/  IMAD.MOV.U32 R16, RZ, RZ, RZ ;  /* 0x000000ffff107224 */ /* 0x000fe200078e00ff */
[----:B------:R-:W-:Y:S01]  /*0200*/  IADD3 R18, P3, R10, R17, RZ ;  /* 0x000000110a127210 */ /* 0x000fe20007f7e0ff */
[----:B------:R-:W-:Y:S01]  /*0210*/  IMAD.X R12, RZ, RZ, R9, P0 ;  /* 0x000000ffff0c7224 */ /* 0x000fe200000e0609 */
[C---:B------:R-:W-:Y:S02]  /*0220*/  ISETP.GE.U32.AND P1, PT, R17.reuse, 0x10000, PT ;  /* 0x000100001100780c */ /* 0x040fe40003f26070 */
[----:B------:R-:W-:Y:S01]  /*0230*/  ISETP.LT.U32.AND P0, PT, R17, R2, PT ;  /* 0x000000021100720c */ /* 0x000fe20003f01070 */
[----:B------:R-:W-:Y:S01]  /*0240*/  IMAD.X R22, RZ, RZ, R12, P3 ;  /* 0x000000ffff167224 */ /* 0x000fe200018e060c */
[----:B------:R-:W-:-:S02]  /*0250*/  ISETP.GE.U32.AND.EX P1, PT, R12, RZ, PT, P1 ;  /* 0x000000ff0c00720c */ /* 0x000fc40003f26110 */
[-C--:B------:R-:W-:Y:S02]  /*0260*/  LEA R13, P5, R10, R17.reuse, 0x1 ;  /* 0x000000110a0d7211 */ /* 0x080fe400078a08ff */
[----:B------:R-:W-:Y:S02]  /*0270*/  ISETP.GE.U32.AND P2, PT, R18, 0x10000, PT ;  /* 0x000100001200780c */ /* 0x000fe40003f46070 */
        /* <DEDUP_REMOVED lines=14> */
[----:B------:R-:W-:Y:S02]  /*0360*/  @P1 LEA R28, P5, R17, R4, 0x2 ;  /* 0x00000004111c1211 */ /* 0x000fe400078a10ff */
[----:B------:R-:W-:Y:S02]  /*0370*/  ISETP.LT.AND.EX P2, PT, R23, R0, !P2, P4 ;  /* 0x000000001700720c */ /* 0x000fe40005741340 */
[-C--:B------:R-:W-:Y:S02]  /*0380*/  @P1 LEA.HI.X R29, R17, R5.reuse, R12, 0x2, P5 ;  /* 0x00000005111d1211 */ /* 0x080fe400028f140c */
[CC--:B------:R-:W-:Y:S01]  /*0390*/  @P0 LEA R26, P5, R18.reuse, R4.reuse, 0x2 ;  /* 0x00000004121a0211 */ /* 0x0c0fe200078a10ff */
[----:B------:R-:W-:Y:S01]  /*03a0*/  IMAD.MOV.U32 R20, RZ, RZ, RZ ;  /* 0x000000ffff147224 */ /* 0x000fe200078e00ff */
[----:B------:R-:W-:Y:S01]  /*03b0*/  @P3 LEA R24, P4, R13, R4, 0x2 ;  /* 0x000000040d183211 */ /* 0x000fe200078810ff */
[----:B------:R1:W5:Y:S01]  /*03c0*/  @P1 LDG.E R16, desc[UR4][R28.64] ;  /* 0x000000041c101981 */ /* 0x000362000c1e1900 */
[----:B------:R-:W-:-:S02]  /*03d0*/  @P0 LEA.HI.X R27, R18, R5, R22, 0x2, P5 ;  /* 0x00000005121b0211 */ /* 0x000fc400028f1416 */
[----:B------:R-:W-:-:S03]  /*03e0*/  @P3 LEA.HI.X R25, R13, R5, R21, 0x2, P4 ;  /* 0x000000050d193211 */ /* 0x000fc600020f1415 */
[C---:B------:R-:W-:Y:S01]  /*03f0*/  @P2 LEA R14, P4, R19.reuse, R4, 0x2 ;  /* 0x00000004130e2211 */ /* 0x040fe200078810ff */
[----:B------:R2:W5:Y:S01]  /*0400*/  @P0 LDG.E R20, desc[UR4][R26.64] ;  /* 0x000000041a140981 */ /* 0x000562000c1e1900 */
[----:B-1----:R-:W-:Y:S02]  /*0410*/  IMAD.MOV.U32 R28, RZ, RZ, RZ ;  /* 0x000000ffff1c7224 */ /* 0x002fe400078e00ff */
[----:B------:R-:W-:-:S05]  /*0420*/  @P2 LEA.HI.X R15, R19, R5, R23, 0x2, P4 ;  /* 0x00000005130f2211 */ /* 0x000fca00020f1417 */
[----:B------:R1:W5:Y:S01]  /*0430*/  @P2 LDG.E R28, desc[UR4][R14.64] ;  /* 0x000000040e1c2981 */ /* 0x000362000c1e1900 */
[----:B--2---:R-:W-:-:S06]  /*0440*/  IMAD.MOV.U32 R26, RZ, RZ, RZ ;  /* 0x000000ffff1a7224 */ /* 0x004fcc00078e00ff */
[----:B------:R1:W5:Y:S01]  /*0450*/  @P3 LDG.E R26, desc[UR4][R24.64] ;  /* 0x00000004181a3981 */ /* 0x000362000c1e1900 */
[----:B0-----:R-:W-:-:S13]  /*0460*/  ISETP.GE.AND P4, PT, R3, RZ, PT ;  /* 0x000000ff0300720c */ /* 0x001fda0003f86270 */
[----:B-1----:R-:W-:Y:S05]  /*0470*/  @!P4 BRA `(.L_x_1710) ;  /* 0x00000000005cc947 */ /* 0x002fea0003800000 */
[----:B------:R-:W-:Y:S01]  /*0480*/  ISETP.NE.AND P5, PT, R3, RZ, PT ;  /* 0x000000ff0300720c */ /* 0x000fe20003fa5270 */
[----:B------:R-:W-:-:S12]  /*0490*/  IMAD.MOV.U32 R25, RZ, RZ, 0x1 ;  /* 0x00000001ff197424 */ /* 0x000fd800078e00ff */
[----:B------:R-:W-:Y:S05]  /*04a0*/  @!P5 BRA `(.L_x_1711) ;  /* 0x00000000007cd947 */ /* 0x000fea0003800000 */
[C---:B------:R-:W-:Y:S01]  /*04b0*/  VIADD R15, R3.reuse, 0x1 ;  /* 0x00000001030f7836 */ /* 0x040fe20000000000 */
[----:B------:R-:W-:-:S04]  /*04c0*/  LOP3.LUT R14, R3, 0x1, RZ, 0xc0, !PT ;  /* 0x00000001030e7812 */ /* 0x000fc800078ec0ff */
[----:B------:R-:W-:Y:S02]  /*04d0*/  ISETP.GE.U32.AND P6, PT, R15, 0x3, PT ;  /* 0x000000030f00780c */ /* 0x000fe40003fc6070 */
[----:B------:R-:W-:Y:S01]  /*04e0*/  ISETP.NE.U32.AND P5, PT, R14, 0x1, PT ;  /* 0x000000010e00780c */ /* 0x000fe20003fa5070 */
[----:B-----5:R-:W-:-:S03]  /*04f0*/  IMAD R14, R16, R16, RZ ;  /* 0x00000010100e7224 */ /* 0x020fc600078e02ff */
[----:B------:R-:W-:-:S07]  /*0500*/  SEL R25, R16, 0x1, !P5 ;  /* 0x0000000110197807 */ /* 0x000fce0006800000 */
[----:B------:R-:W-:Y:S05]  /*0510*/  @!P6 BRA `(.L_x_1711) ;  /* 0x000000000060e947 */ /* 0x000fea0003800000 */
[----:B------:R-:W-:-:S04]  /*0520*/  LEA.HI R15, R3, R3, RZ, 0x1 ;  /* 0x00000003030f7211 */ /* 0x000fc800078f08ff */
[----:B------:R-:W-:-:S07]  /*0530*/  SHF.R.S32.HI R15, RZ, 0x1, R15 ;  /* 0x00000001ff0f7819 */ /* 0x000fce000001140f */
.L_x_1712:
[----:B------:R-:W-:-:S05]  /*0540*/  VIADD R16, R15, 0x1 ;  /* 0x000000010f107836 */ /* 0x000fca0000000000 */
[----:B------:R-:W-:Y:S02]  /*0550*/  ISETP.GE.U32.AND P6, PT, R16, 0x3, PT ;  /* 0x000000031000780c */ /* 0x000fe40003fc6070 */
[C---:B------:R-:W-:Y:S02]  /*0560*/  LOP3.LUT R16, R15.reuse, 0x1, RZ, 0xc0, !PT ;  /* 0x000000010f107812 */ /* 0x040fe400078ec0ff */
[----:B------:R-:W-:Y:S02]  /*0570*/  LEA.HI R15, R15, R15, RZ, 0x1 ;  /* 0x0000000f0f0f7211 */ /* 0x000fe400078f08ff */
[----:B------:R-:W-:Y:S02]  /*0580*/  ISETP.NE.U32.AND P5, PT, R16, 0x1, PT ;  /* 0x000000011000780c */ /* 0x000fe40003fa5070 */
[----:B------:R-:W-:Y:S02]  /*0590*/  SHF.R.S32.HI R15, RZ, 0x1, R15 ;  /* 0x00000001ff0f7819 */ /* 0x000fe4000001140f */
[C---:B------:R-:W-:Y:S01]  /*05a0*/  SEL R16, R14.reuse, 0x1, !P5 ;  /* 0x000000010e107807 */ /* 0x040fe20006800000 */
[----:B------:R-:W-:-:S04]  /*05b0*/  IMAD R14, R14, R14, RZ ;  /* 0x0000000e0e0e7224 */ /* 0x000fc800078e02ff */
[----:B------:R-:W-:Y:S01]  /*05c0*/  IMAD R25, R16, R25, RZ ;  /* 0x0000001910197224 */ /* 0x000fe200078e02ff */
[----:B------:R-:W-:Y:S06]  /*05d0*/  @P6 BRA `(.L_x_1712) ;  /* 0xfffffffc00d86947 */ /* 0x000fec000383ffff */
[----:B------:R-:W-:Y:S05]  /*05e0*/  BRA `(.L_x_1711) ;  /* 0x00000000002c7947 */ /* 0x000fea0003800000 */
.L_x_1710:
[----:B-----5:R-:W-:Y:S01]  /*05f0*/  ISETP.NE.AND P5, PT, R16, 0x1, PT ;  /* 0x000000011000780c */ /* 0x020fe20003fa5270 */
[----:B------:R-:W-:Y:S01]  /*0600*/  BSSY B0, `(.L_x_1711) ;  /* 0x0000009000007945 */ /* 0x000fe20003800000 */
[----:B------:R-:W-:-:S11]  /*0610*/  IMAD.MOV.U32 R25, RZ, RZ, 0x1 ;  /* 0x00000001ff197424 */ /* 0x000fd600078e00ff */
[----:B------:R-:W-:Y:S05]  /*0620*/  @!P5 BRA `(.L_x_1713) ;  /* 0x000000000018d947 */ /* 0x000fea0003800000 */
[----:B------:R-:W-:-:S13]  /*0630*/  ISETP.NE.AND P5, PT, R16, -0x1, PT ;  /* 0xffffffff1000780c */ /* 0x000fda0003fa5270 */
[----:B------:R-:W-:Y:S01]  /*0640*/  @!P5 LOP3.LUT R14, R3, 0x1, RZ, 0xc0, !PT ;  /* 0x00000001030ed812 */ /* 0x000fe200078ec0ff */
[----:B------:R-:W-:-:S03]  /*0650*/  @!P5 IMAD.MOV.U32 R25, RZ, RZ, 0x1 ;  /* 0x00000001ff19d424 */ /* 0x000fc600078e00ff */
[----:B------:R-:W-:-:S04]  /*0660*/  @!P5 ISETP.NE.U32.AND P6, PT, R14, 0x1, PT ;  /* 0x000000010e00d80c */ /* 0x000fc80003fc5070 */
[----:B------:R-:W-:Y:S01]  /*0670*/  @!P5 SEL R25, R25, 0xffffffff, P6 ;  /* 0xffffffff1919d807 */ /* 0x000fe20003000000 */
[----:B------:R-:W-:-:S08]  /*0680*/  @P5 IMAD.MOV.U32 R25, RZ, RZ, RZ ;  /* 0x000000ffff195224 */ /* 0x000fd000078e00ff */
.L_x_1713:
[----:B------:R-:W-:Y:S05]  /*0690*/  BSYNC B0 ;  /* 0x0000000000007941 */ /* 0x000fea0003800000 */
.L_x_1711:
[----:B------:R-:W-:Y:S05]  /*06a0*/  @!P4 BRA `(.L_x_1714) ;  /* 0x00000000005cc947 */ /* 0x000fea0003800000 */
        /* <DEDUP_REMOVED lines=12> */
.L_x_1716:
        /* <DEDUP_REMOVED lines=11> */
.L_x_1714:
        /* <DEDUP_REMOVED lines=10> */
.L_x_1717:
[----:B------:R-:W-:Y:S05]  /*08c0*/  BSYNC B0 ;  /* 0x0000000000007941 */ /* 0x000fea0003800000 */
.L_x_1715:
        /* <DEDUP_REMOVED lines=13> */
.L_x_1720:
        /* <DEDUP_REMOVED lines=11> */
.L_x_1718:
        /* <DEDUP_REMOVED lines=10> */
.L_x_1721:
[----:B------:R-:W-:Y:S05]  /*0af0*/  BSYNC B0 ;  /* 0x0000000000007941 */ /* 0x000fea0003800000 */
.L_x_1719:
[----:B------:R-:W-:Y:S05]  /*0b00*/  @!P4 BRA `(.L_x_1722) ;  /* 0x00000000005cc947 */ /* 0x000fea0003800000 */
[----:B------:R-:W-:Y:S01]  /*0b10*/  ISETP.NE.AND P4, PT, R3, RZ, PT ;  /* 0x000000ff0300720c */ /* 0x000fe20003f85270 */
[----:B-----5:R-:W-:-:S12]  /*0b20*/  IMAD.MOV.U32 R20, RZ, RZ, 0x1 ;  /* 0x00000001ff147424 */ /* 0x020fd800078e00ff */
[----:B------:R-:W-:Y:S05]  /*0b30*/  @!P4 BRA `(.L_x_1723) ;  /* 0x00000000007cc947 */ /* 0x000fea0003800000 */
[C---:B------:R-:W-:Y:S01]  /*0b40*/  VIADD R15, R3.reuse, 0x1 ;  /* 0x00000001030f7836 */ /* 0x040fe20000000000 */
[----:B------:R-:W-:-:S04]  /*0b50*/  LOP3.LUT R14, R3, 0x1, RZ, 0xc0, !PT ;  /* 0x00000001030e7812 */ /* 0x000fc800078ec0ff */
[----:B------:R-:W-:Y:S02]  /*0b60*/  ISETP.GE.U32.AND P5, PT, R15, 0x3, PT ;  /* 0x000000030f00780c */ /* 0x000fe40003fa6070 */
[----:B------:R-:W-:Y:S01]  /*0b70*/  ISETP.NE.U32.AND P4, PT, R14, 0x1, PT ;  /* 0x000000010e00780c */ /* 0x000fe20003f85070 */
[----:B------:R-:W-:-:S03]  /*0b80*/  IMAD R14, R28, R28, RZ ;  /* 0x0000001c1c0e7224 */ /* 0x000fc600078e02ff */
[----:B------:R-:W-:-:S07]  /*0b90*/  SEL R20, R28, 0x1, !P4 ;  /* 0x000000011c147807 */ /* 0x000fce0006000000 */
[----:B------:R-:W-:Y:S05]  /*0ba0*/  @!P5 BRA `(.L_x_1723) ;  /* 0x000000000060d947 */ /* 0x000fea0003800000 */
[----:B------:R-:W-:-:S04]  /*0bb0*/  LEA.HI R15, R3, R3, RZ, 0x1 ;  /* 0x00000003030f7211 */ /* 0x000fc800078f08ff */
[----:B------:R-:W-:-:S07]  /*0bc0*/  SHF.R.S32.HI R15, RZ, 0x1, R15 ;  /* 0x00000001ff0f7819 */ /* 0x000fce000001140f */
.L_x_1724:
        /* <DEDUP_REMOVED lines=11> */
.L_x_1722:
        /* <DEDUP_REMOVED lines=10> */
.L_x_1725:
[----:B------:R-:W-:Y:S05]  /*0d20*/  BSYNC B0 ;  /* 0x0000000000007941 */ /* 0x000fea0003800000 */
.L_x_1723:
[CC--:B------:R-:W-:Y:S01]  /*0d30*/  @P1 LEA R14, P4, R17.reuse, R6.reuse, 0x2 ;  /* 0x00000006110e1211 */ /* 0x0c0fe200078810ff */
[----:B------:R-:W-:Y:S01]  /*0d40*/  IMAD.WIDE.U32 R8, R10, 0x4, R8 ;  /* 0x000000040a087825 */ /* 0x000fe200078e0008 */
[CC--:B------:R-:W-:Y:S02]  /*0d50*/  @P0 LEA R16, P5, R18.reuse, R6.reuse, 0x2 ;  /* 0x0000000612100211 */ /* 0x0c0fe400078a10ff */
[-C--:B------:R-:W-:Y:S02]  /*0d60*/  @P1 LEA.HI.X R15, R17, R7.reuse, R12, 0x2, P4 ;  /* 0x00000007110f1211 */ /* 0x080fe400020f140c */
[----:B------:R-:W-:Y:S02]  /*0d70*/  @P0 LEA.HI.X R17, R18, R7, R22, 0x2, P5 ;  /* 0x0000000712110211 */ /* 0x000fe400028f1416 */
[-C--:B------:R-:W-:Y:S01]  /*0d80*/  @P3 LEA R12, P4, R13, R6.reuse, 0x2 ;  /* 0x000000060d0c3211 */ /* 0x080fe200078810ff */
[----:B------:R3:W-:Y:S01]  /*0d90*/  @P1 STG.E desc[UR4][R14.64], R25 ;  /* 0x000000190e001986 */ /* 0x0007e2000c101904 */
[----:B------:R-:W-:-:S02]  /*0da0*/  @P2 LEA R18, P5, R19, R6, 0x2 ;  /* 0x0000000613122211 */ /* 0x000fc400078a10ff */
[-C--:B------:R-:W-:Y:S01]  /*0db0*/  @P3 LEA.HI.X R13, R13, R7.reuse, R21, 0x2, P4 ;  /* 0x000000070d0d3211 */ /* 0x080fe200020f1415 */
[----:B------:R3:W-:Y:S01]  /*0dc0*/  @P0 STG.E desc[UR4][R16.64], R27 ;  /* 0x0000001b10000986 */ /* 0x0007e2000c101904 */
[----:B------:R-:W-:Y:S02]  /*0dd0*/  @P2 LEA.HI.X R19, R19, R7, R23, 0x2, P5 ;  /* 0x0000000713132211 */ /* 0x000fe400028f1417 */
[C---:B------:R-:W-:Y:S01]  /*0de0*/  ISETP.GE.U32.AND P0, PT, R8.reuse, 0x10000, PT ;  /* 0x000100000800780c */ /* 0x040fe20003f06070 */
[----:B------:R3:W-:Y:S01]  /*0df0*/  @P3 STG.E desc[UR4][R12.64], R29 ;  /* 0x0000001d0c003986 */ /* 0x0007e2000c101904 */
[----:B------:R-:W-:Y:S02]  /*0e00*/  ISETP.LT.U32.AND P1, PT, R8, R2, PT ;  /* 0x000000020800720c */ /* 0x000fe40003f21070 */
[C---:B------:R-:W-:Y:S01]  /*0e10*/  ISETP.GE.U32.AND.EX P0, PT, R9.reuse, RZ, PT, P0 ;  /* 0x000000ff0900720c */ /* 0x040fe20003f06100 */
[----:B------:R3:W-:Y:S01]  /*0e20*/  @P2 STG.E desc[UR4][R18.64], R20 ;  /* 0x0000001412002986 */ /* 0x0007e2000c101904 */
[----:B------:R-:W-:-:S13]  /*0e30*/  ISETP.LT.AND.EX P1, PT, R9, R0, PT, P1 ;  /* 0x000000000900720c */ /* 0x000fda0003f21310 */
[----:B---3--:R-:W-:Y:S05]  /*0e40*/  @!P0 BRA P1, `(.L_x_1726) ;  /* 0xfffffff000e08947 */ /* 0x008fea000083ffff */
[----:B------:R-:W-:Y:S05]  /*0e50*/  EXIT ;  /* 0x000000000000794d */ /* 0x000fea0003800000 */
.L_x_1709:
[----:B------:R-:W1:Y:S02]  /*0e60*/  S2R R19, SR_TID.X ;  /* 0x0000000000137919 */ /* 0x000e640000002100 */
[----:B-1----:R-:W-:-:S03]  /*0e70*/  IMAD.WIDE.U32 R8, R19, 0x4, RZ ;  /* 0x0000000413087825 */ /* 0x002fc600078e00ff */
[----:B------:R-:W-:-:S04]  /*0e80*/  ISETP.GE.U32.AND P0, PT, R8, R2, PT ;  /* 0x000000020800720c */ /* 0x000fc80003f06070 */
[----:B------:R-:W-:-:S04]  /*0e90*/  ISETP.GE.AND.EX P0, PT, R9, R0, PT, P0 ;  /* 0x000000000900720c */ /* 0x000fc80003f06300 */
[----:B------:R-:W-:-:S13]  /*0ea0*/  ISETP.GT.U32.OR P0, PT, R19, 0x3fff, P0 ;  /* 0x00003fff1300780c */ /* 0x000fda0000704470 */
[----:B------:R-:W-:Y:S05]  /*0eb0*/  @P0 EXIT ;  /* 0x000000000000094d */ /* 0x000fea0003800000 */
[----:B0-----:R-:W-:Y:S01]  /*0ec0*/  LOP3.LUT R8, R3, 0x1, RZ, 0xc0, !PT ;  /* 0x0000000103087812 */ /* 0x001fe200078ec0ff */
[----:B------:R-:W-:Y:S01]  /*0ed0*/  IMAD.MOV.U32 R16, RZ, RZ, 0x1 ;  /* 0x00000001ff107424 */ /* 0x000fe200078e00ff */
[----:B------:R-:W-:Y:S01]  /*0ee0*/  ULDC UR6, c[0x0][0x0] ;  /* 0x0000000000067ab9 */ /* 0x000fe20000000800 */
[----:B------:R-:W-:Y:S01]  /*0ef0*/  IMAD.MOV.U32 R18, RZ, RZ, RZ ;  /* 0x000000ffff127224 */ /* 0x000fe200078e00ff */
[----:B------:R-:W-:-:S04]  /*0f00*/  ISETP.NE.U32.AND P0, PT, R8, 0x1, PT ;  /* 0x000000010800780c */ /* 0x000fc80003f05070 */
[----:B------:R-:W-:-:S09]  /*0f10*/  SEL R16, R16, 0xffffffff, P0 ;  /* 0xffffffff10107807 */ /* 0x000fd20000000000 */
.L_x_1743:
[C---:B------:R-:W-:Y:S01]  /*0f20*/  IMAD.SHL.U32 R21, R19.reuse, 0x10, RZ ;  /* 0x0000001013157824 */ /* 0x040fe200078e00ff */
[----:B------:R-:W-:-:S04]  /*0f30*/  SHF.L.U64.HI R17, R19, 0x4, R18 ;  /* 0x0000000413117819 */ /* 0x000fc80000010212 */
[----:B------:R-:W-:-:S05]  /*0f40*/  IADD3 R8, P0, R4, R21, RZ ;  /* 0x0000001504087210 */ /* 0x000fca0007f1e0ff */
[----:B------:R-:W-:-:S06]  /*0f50*/  IMAD.X R9, R5, 0x1, R17, P0 ;  /* 0x0000000105097824 */ /* 0x000fcc00000e0611 */
[----:B------:R-:W5:Y:S01]  /*0f60*/  LDG.E.128 R8, desc[UR4][R8.64] ;  /* 0x0000000408087981 */ /* 0x000f62000c1e1d00 */
[----:B------:R-:W-:Y:S01]  /*0f70*/  ISETP.GE.AND P0, PT, R3, RZ, PT ;  /* 0x000000ff0300720c */ /* 0x000fe20003f06270 */
[----:B------:R-:W-:-:S12]  /*0f80*/  BSSY B0, `(.L_x_1727) ;  /* 0x0000020000007945 */ /* 0x000fd80003800000 */
[----:B------:R-:W-:Y:S05]  /*0f90*/  @!P0 BRA `(.L_x_1728) ;  /* 0x0000000000608947 */ /* 0x000fea0003800000 */
[----:B------:R-:W-:Y:S01]  /*0fa0*/  ISETP.NE.AND P1, PT, R3, RZ, PT ;  /* 0x000000ff0300720c */ /* 0x000fe20003f25270 */
[----:B------:R-:W-:-:S12]  /*0fb0*/  IMAD.MOV.U32 R12, RZ, RZ, 0x1 ;  /* 0x00000001ff0c7424 */ /* 0x000fd800078e00ff */
[----:B------:R-:W-:Y:S05]  /*0fc0*/  @!P1 BRA `(.L_x_1729) ;  /* 0x00000000006c9947 */ /* 0x000fea0003800000 */
[C---:B------:R-:W-:Y:S01]  /*0fd0*/  VIADD R13, R3.reuse, 0x1 ;  /* 0x00000001030d7836 */ /* 0x040fe20000000000 */
[----:B------:R-:W-:-:S04]  /*0fe0*/  LOP3.LUT R12, R3, 0x1, RZ, 0xc0, !PT ;  /* 0x00000001030c7812 */ /* 0x000fc800078ec0ff */
[----:B------:R-:W-:Y:S01]  /*0ff0*/  ISETP.GE.U32.AND P2, PT, R13, 0x3, PT ;  /* 0x000000030d00780c */ /* 0x000fe20003f46070 */
[----:B-----5:R-:W-:Y:S01]  /*1000*/  IMAD R13, R8, R8, RZ ;  /* 0x00000008080d7224 */ /* 0x020fe200078e02ff */
[----:B------:R-:W-:-:S04]  /*1010*/  ISETP.NE.U32.AND P1, PT, R12, 0x1, PT ;  /* 0x000000010c00780c */ /* 0x000fc80003f25070 */
[----:B------:R-:W-:-:S07]  /*1020*/  SEL R12, R8, 0x1, !P1 ;  /* 0x00000001080c7807 */ /* 0x000fce0004800000 */
[----:B------:R-:W-:Y:S05]  /*1030*/  @!P2 BRA `(.L_x_1729) ;  /* 0x000000000050a947 */ /* 0x000fea0003800000 */
[----:B------:R-:W-:Y:S01]  /*1040*/  LEA.HI R8, R3, R3, RZ, 0x1 ;  /* 0x0000000303087211 */ /* 0x000fe200078f08ff */
[----:B------:R-:W-:-:S03]  /*1050*/  IMAD.MOV.U32 R14, RZ, RZ, R13 ;  /* 0x000000ffff0e7224 */ /* 0x000fc600078e000d */
[----:B------:R-:W-:-:S07]  /*1060*/  SHF.R.S32.HI R8, RZ, 0x1, R8 ;  /* 0x00000001ff087819 */ /* 0x000fce0000011408 */
.L_x_1730:
[C---:B------:R-:W-:Y:S01]  /*1070*/  VIADD R15, R8.reuse, 0x1 ;  /* 0x00000001080f7836 */ /* 0x040fe20000000000 */
[C---:B------:R-:W-:Y:S02]  /*1080*/  LOP3.LUT R13, R8.reuse, 0x1, RZ, 0xc0, !PT ;  /* 0x00000001080d7812 */ /* 0x040fe400078ec0ff */
[----:B------:R-:W-:Y:S02]  /*1090*/  LEA.HI R8, R8, R8, RZ, 0x1 ;  /* 0x0000000808087211 */ /* 0x000fe400078f08ff */
[----:B------:R-:W-:Y:S02]  /*10a0*/  ISETP.GE.U32.AND P2, PT, R15, 0x3, PT ;  /* 0x000000030f00780c */ /* 0x000fe40003f46070 */
[----:B------:R-:W-:Y:S02]  /*10b0*/  ISETP.NE.U32.AND P1, PT, R13, 0x1, PT ;  /* 0x000000010d00780c */ /* 0x000fe40003f25070 */
[----:B------:R-:W-:Y:S02]  /*10c0*/  SHF.R.S32.HI R8, RZ, 0x1, R8 ;  /* 0x00000001ff087819 */ /* 0x000fe40000011408 */
[C---:B------:R-:W-:Y:S01]  /*10d0*/  SEL R13, R14.reuse, 0x1, !P1 ;  /* 0x000000010e0d7807 */ /* 0x040fe20004800000 */
[----:B------:R-:W-:-:S04]  /*10e0*/  IMAD R14, R14, R14, RZ ;  /* 0x0000000e0e0e7224 */ /* 0x000fc800078e02ff */
[----:B------:R-:W-:Y:S02]  /*10f0*/  IMAD R12, R13, R12, RZ ;  /* 0x0000000c0d0c7224 */ /* 0x000fe400078e02ff */
[----:B------:R-:W-:Y:S05]  /*1100*/  @P2 BRA `(.L_x_1730) ;  /* 0xfffffffc00d82947 */ /* 0x000fea000383ffff */
[----:B------:R-:W-:Y:S05]  /*1110*/  BRA `(.L_x_1729) ;  /* 0x0000000000187947 */ /* 0x000fea0003800000 */
.L_x_1728:
[----:B-----5:R-:W-:Y:S01]  /*1120*/  ISETP.NE.AND P1, PT, R8, 0x1, PT ;  /* 0x000000010800780c */ /* 0x020fe20003f25270 */
[----:B------:R-:W-:-:S12]  /*1130*/  IMAD.MOV.U32 R12, RZ, RZ, 0x1 ;  /* 0x00000001ff0c7424 */ /* 0x000fd800078e00ff */
[----:B------:R-:W-:Y:S05]  /*1140*/  @!P1 BRA `(.L_x_1729) ;  /* 0x00000000000c9947 */ /* 0x000fea0003800000 */
[----:B------:R-:W-:Y:S01]  /*1150*/  ISETP.NE.AND P1, PT, R8, -0x1, PT ;  /* 0xffffffff0800780c */ /* 0x000fe20003f25270 */
[----:B------:R-:W-:-:S12]  /*1160*/  IMAD.MOV.U32 R12, RZ, RZ, R16 ;  /* 0x000000ffff0c7224 */ /* 0x000fd800078e0010 */
[----:B------:R-:W-:-:S07]  /*1170*/  @P1 IMAD.MOV.U32 R12, RZ, RZ, RZ ;  /* 0x000000ffff0c1224 */ /* 0x000fce00078e00ff */
.L_x_1729:
[----:B------:R-:W-:Y:S05]  /*1180*/  BSYNC B0 ;  /* 0x0000000000007941 */ /* 0x000fea0003800000 */
.L_x_1727:
[----:B------:R-:W-:Y:S04]  /*1190*/  BSSY B0, `(.L_x_1731) ;  /* 0x0000020000007945 */ /* 0x000fe80003800000 */
[----:B------:R-:W-:Y:S05]  /*11a0*/  @!P0 BRA `(.L_x_1732) ;  /* 0x0000000000608947 */ /* 0x000fea0003800000 */
[----:B------:R-:W-:Y:S01]  /*11b0*/  ISETP.NE.AND P1, PT, R3, RZ, PT ;  /* 0x000000ff0300720c */ /* 0x000fe20003f25270 */
[----:B------:R-:W-:-:S12]  /*11c0*/  IMAD.MOV.U32 R13, RZ, RZ, 0x1 ;  /* 0x00000001ff0d7424 */ /* 0x000fd800078e00ff */
[----:B------:R-:W-:Y:S05]  /*11d0*/  @!P1 BRA `(.L_x_1733) ;  /* 0x00000000006c9947 */ /* 0x000fea0003800000 */
[C---:B------:R-:W-:Y:S01]  /*11e0*/  VIADD R13, R3.reuse, 0x1 ;  /* 0x00000001030d7836 */ /* 0x040fe20000000000 */
[----:B-----5:R-:W-:-:S04]  /*11f0*/  LOP3.LUT R8, R3, 0x1, RZ, 0xc0, !PT ;  /* 0x0000000103087812 */ /* 0x020fc800078ec0ff */
[----:B------:R-:W-:Y:S02]  /*1200*/  ISETP.GE.U32.AND P2, PT, R13, 0x3, PT ;  /* 0x000000030d00780c */ /* 0x000fe40003f46070 */
[----:B------:R-:W-:Y:S01]  /*1210*/  ISETP.NE.U32.AND P1, PT, R8, 0x1, PT ;  /* 0x000000010800780c */ /* 0x000fe20003f25070 */
[----:B------:R-:W-:-:S03]  /*1220*/  IMAD R8, R9, R9, RZ ;  /* 0x0000000909087224 */ /* 0x000fc600078e02ff */
[----:B------:R-:W-:-:S07]  /*1230*/  SEL R13, R9, 0x1, !P1 ;  /* 0x00000001090d7807 */ /* 0x000fce0004800000 */
[----:B------:R-:W-:Y:S05]  /*1240*/  @!P2 BRA `(.L_x_1733) ;  /* 0x000000000050a947 */ /* 0x000fea0003800000 */
[----:B------:R-:W-:Y:S01]  /*1250*/  LEA.HI R14, R3, R3, RZ, 0x1 ;  /* 0x00000003030e7211 */ /* 0x000fe200078f08ff */
[----:B------:R-:W-:-:S03]  /*1260*/  IMAD.MOV.U32 R9, RZ, RZ, R8 ;  /* 0x000000ffff097224 */ /* 0x000fc600078e0008 */
[----:B------:R-:W-:-:S07]  /*1270*/  SHF.R.S32.HI R8, RZ, 0x1, R14 ;  /* 0x00000001ff087819 */ /* 0x000fce000001140e */
.L_x_1734:
        /* <DEDUP_REMOVED lines=11> */
.L_x_1732:
[----:B-----5:R-:W-:Y:S01]  /*1330*/  ISETP.NE.AND P1, PT, R9, 0x1, PT ;  /* 0x000000010900780c */ /* 0x020fe20003f25270 */
[----:B------:R-:W-:-:S12]  /*1340*/  IMAD.MOV.U32 R13, RZ, RZ, 0x1 ;  /* 0x00000001ff0d7424 */ /* 0x000fd800078e00ff */
[----:B------:R-:W-:Y:S05]  /*1350*/  @!P1 BRA `(.L_x_1733) ;  /* 0x00000000000c9947 */ /* 0x000fea0003800000 */
[----:B------:R-:W-:Y:S01]  /*1360*/  ISETP.NE.AND P1, PT, R9, -0x1, PT ;  /* 0xffffffff0900780c */ /* 0x000fe20003f25270 */
[----:B------:R-:W-:-:S12]  /*1370*/  IMAD.MOV.U32 R13, RZ, RZ, R16 ;  /* 0x000000ffff0d7224 */ /* 0x000fd800078e0010 */
[----:B------:R-:W-:-:S07]  /*1380*/  @P1 IMAD.MOV.U32 R13, RZ, RZ, RZ ;  /* 0x000000ffff0d1224 */ /* 0x000fce00078e00ff */
.L_x_1733:
[----:B------:R-:W-:Y:S05]  /*1390*/  BSYNC B0 ;  /* 0x0000000000007941 */ /* 0x000fea0003800000 */
.L_x_1731:
[----:B------:R-:W-:Y:S04]  /*13a0*/  BSSY B0, `(.L_x_1735) ;  /* 0x0000020000007945 */ /* 0x000fe80003800000 */
[----:B------:R-:W-:Y:S05]  /*13b0*/  @!P0 BRA `(.L_x_1736) ;  /* 0x0000000000608947 */ /* 0x000fea0003800000 */
[----:B------:R-:W-:Y:S01]  /*13c0*/  ISETP.NE.AND P1, PT, R3, RZ, PT ;  /* 0x000000ff0300720c */ /* 0x000fe20003f25270 */
[----:B------:R-:W-:-:S12]  /*13d0*/  IMAD.MOV.U32 R14, RZ, RZ, 0x1 ;  /* 0x00000001ff0e7424 */ /* 0x000fd800078e00ff */
[----:B------:R-:W-:Y:S05]  /*13e0*/  @!P1 BRA `(.L_x_1737) ;  /* 0x00000000006c9947 */ /* 0x000fea0003800000 */
[C---:B-----5:R-:W-:Y:S01]  /*13f0*/  VIADD R9, R3.reuse, 0x1 ;  /* 0x0000000103097836 */ /* 0x060fe20000000000 */
[----:B------:R-:W-:-:S04]  /*1400*/  LOP3.LUT R8, R3, 0x1, RZ, 0xc0, !PT ;  /* 0x0000000103087812 */ /* 0x000fc800078ec0ff */
        /* <DEDUP_REMOVED lines=8> */
.L_x_1738:
        /* <DEDUP_REMOVED lines=11> */
.L_x_1736:
[----:B-----5:R-:W-:Y:S01]  /*1540*/  ISETP.NE.AND P1, PT, R10, 0x1, PT ;  /* 0x000000010a00780c */ /* 0x020fe20003f25270 */
[----:B------:R-:W-:-:S12]  /*1550*/  IMAD.MOV.U32 R14, RZ, RZ, 0x1 ;  /* 0x00000001ff0e7424 */ /* 0x000fd800078e00ff */
[----:B------:R-:W-:Y:S05]  /*1560*/  @!P1 BRA `(.L_x_1737) ;  /* 0x00000000000c9947 */ /* 0x000fea0003800000 */
[----:B------:R-:W-:Y:S01]  /*1570*/  ISETP.NE.AND P1, PT, R10, -0x1, PT ;  /* 0xffffffff0a00780c */ /* 0x000fe20003f25270 */
[----:B------:R-:W-:-:S12]  /*1580*/  IMAD.MOV.U32 R14, RZ, RZ, R16 ;  /* 0x000000ffff0e7224 */ /* 0x000fd800078e0010 */
[----:B------:R-:W-:-:S07]  /*1590*/  @P1 IMAD.MOV.U32 R14, RZ, RZ, RZ ;  /* 0x000000ffff0e1224 */ /* 0x000fce00078e00ff */
.L_x_1737:
[----:B------:R-:W-:Y:S05]  /*15a0*/  BSYNC B0 ;  /* 0x0000000000007941 */ /* 0x000fea0003800000 */
.L_x_1735:
        /* <DEDUP_REMOVED lines=15> */
.L_x_1742:
        /* <DEDUP_REMOVED lines=11> */
.L_x_1740:
[----:B-----5:R-:W-:Y:S01]  /*1750*/  ISETP.NE.AND P0, PT, R11, 0x1, PT ;  /* 0x000000010b00780c */ /* 0x020fe20003f05270 */
[----:B------:R-:W-:-:S12]  /*1760*/  IMAD.MOV.U32 R15, RZ, RZ, 0x1 ;  /* 0x00000001ff0f7424 */ /* 0x000fd800078e00ff */
[----:B------:R-:W-:Y:S05]  /*1770*/  @!P0 BRA `(.L_x_1741) ;  /* 0x00000000000c8947 */ /* 0x000fea0003800000 */
[----:B------:R-:W-:Y:S01]  /*1780*/  ISETP.NE.AND P0, PT, R11, -0x1, PT ;  /* 0xffffffff0b00780c */ /* 0x000fe20003f05270 */
[----:B------:R-:W-:-:S12]  /*1790*/  IMAD.MOV.U32 R15, RZ, RZ, R16 ;  /* 0x000000ffff0f7224 */ /* 0x000fd800078e0010 */
[----:B------:R-:W-:-:S07]  /*17a0*/  @P0 IMAD.MOV.U32 R15, RZ, RZ, RZ ;  /* 0x000000ffff0f0224 */ /* 0x000fce00078e00ff */
.L_x_1741:
[----:B------:R-:W-:Y:S05]  /*17b0*/  BSYNC B0 ;  /* 0x0000000000007941 */ /* 0x000fea0003800000 */
.L_x_1739:
[----:B-----5:R-:W-:-:S05]  /*17c0*/  IADD3 R8, P0, R6, R21, RZ ;  /* 0x0000001506087210 */ /* 0x020fca0007f1e0ff */
[----:B------:R-:W-:Y:S01]  /*17d0*/  IMAD.X R9, R7, 0x1, R17, P0 ;  /* 0x0000000107097824 */ /* 0x000fe200000e0611 */
[----:B------:R-:W-:-:S04]  /*17e0*/  IADD3 R19, P0, R19, UR6, RZ ;  /* 0x0000000613137c10 */ /* 0x000fc8000ff1e0ff */
[----:B------:R0:W-:Y:S01]  /*17f0*/  STG.E.128 desc[UR4][R8.64], R12 ;  /* 0x0000000c08007986 */ /* 0x0001e2000c101d04 */
[C---:B------:R-:W-:Y:S01]  /*1800*/  IMAD.SHL.U32 R11, R19.reuse, 0x4, RZ ;  /* 0x00000004130b7824 */ /* 0x040fe200078e00ff */
[----:B------:R-:W-:Y:S01]  /*1810*/  ISETP.LT.U32.AND P1, PT, R19, 0x4000, PT ;  /* 0x000040001300780c */ /* 0x000fe20003f21070 */
[----:B------:R-:W-:-:S03]  /*1820*/  IMAD.X R18, RZ, RZ, R18, P0 ;  /* 0x000000ffff127224 */ /* 0x000fc600000e0612 */
[----:B------:R-:W-:Y:S02]  /*1830*/  ISETP.GE.U32.AND P0, PT, R11, R2, PT ;  /* 0x000000020b00720c */ /* 0x000fe40003f06070 */
[----:B------:R-:W-:Y:S02]  /*1840*/  SHF.L.U64.HI R11, R19, 0x2, R18 ;  /* 0x00000002130b7819 */ /* 0x000fe40000010212 */
[----:B------:R-:W-:Y:S02]  /*1850*/  ISETP.LT.U32.AND.EX P1, PT, R18, RZ, PT, P1 ;  /* 0x000000ff1200720c */ /* 0x000fe40003f21110 */
[----:B------:R-:W-:-:S13]  /*1860*/  ISETP.GE.AND.EX P0, PT, R11, R0, PT, P0 ;  /* 0x000000000b00720c */ /* 0x000fda0003f06300 */
[----:B0-----:R-:W-:Y:S05]  /*1870*/  @!P0 BRA P1, `(.L_x_1743) ;  /* 0xfffffff400a88947 */ /* 0x001fea000083ffff */
[----:B------:R-:W-:Y:S05]  /*1880*/  EXIT ;  /* 0x000000000000794d */ /* 0x000fea0003800000 */
.L_x_1744:
        /* <DEDUP_REMOVED lines=15> */
.L_x_3998:


//--------------------- .text._ZN2at6native61_GLOBAL__N__44eb8e94_28_ForeachBinaryOpScalarList_cu_dda10a6925multi_tensor_apply_kernelINS1_28TensorListScalarListMetadataIaLi2EEENS1_25BinaryOpScalarListFunctorIaLi2ELi1ELi1EEEJNS1_13power_functorIaEEEEEvT_T0_DpT1_ --------------------------
	.section	.text._ZN2at6native61_GLOBAL__N__44eb8e94_28_ForeachBinaryOpScalarList_cu_dda10a6925multi_tensor_apply_kernelINS1_28TensorListScalarListMetadataIaLi2EEENS1_25BinaryOpScalarListFunctorIaLi2ELi1ELi1EEEJNS1_13power_functorIaEEEEEvT_T0_DpT1_,"ax",@progbits
	.align	128
.text._ZN2at6native61_GLOBAL__N__44eb8e94_28_ForeachBinaryOpScalarList_cu_dda10a6925multi_tensor_apply_kernelINS1_28TensorListScalarListMetadataIaLi2EEENS1_25BinaryOpScalarListFunctorIaLi2ELi1ELi1EEEJNS1_13power_functorIaEEEEEvT_T0_DpT1_:
        .type           _ZN2at6native61_GLOBAL__N__44eb8e94_28_ForeachBinaryOpScalarList_cu_dda10a6925multi_tensor_apply_kernelINS1_28TensorListScalarListMetadataIaLi2EEENS1_25BinaryOpScalarListFunctorIaLi2ELi1ELi1EEEJNS1_13power_functorIaEEEEEvT_T0_DpT1_,@function
        .size           _ZN2at6native61_GLOBAL__N__44eb8e94_28_ForeachBinaryOpScalarList_cu_dda10a6925multi_tensor_apply_kernelINS1_28TensorListScalarListMetadataIaLi2EEENS1_25BinaryOpScalarListFunctorIaLi2ELi1ELi1EEEJNS1_13power_functorIaEEEEEvT_T0_DpT1_,(.L_x_3999 - _ZN2at6native61_GLOBAL__N__44eb8e94_28_ForeachBinaryOpScalarList_cu_dda10a6925multi_tensor_apply_kernelINS1_28TensorListScalarListMetadataIaLi2EEENS1_25BinaryOpScalarListFunctorIaLi2ELi1ELi1EEEJNS1_13power_functorIaEEEEEvT_T0_DpT1_)
        .other          _ZN2at6native61_GLOBAL__N__44eb8e94_28_ForeachBinaryOpScalarList_cu_dda10a6925multi_tensor_apply_kernelINS1_28TensorListScalarListMetadataIaLi2EEENS1_25BinaryOpScalarListFunctorIaLi2ELi1ELi1EEEJNS1_13power_functorIaEEEEEvT_T0_DpT1_,@"STO_CUDA_ENTRY STV_DEFAULT"
_ZN2at6native61_GLOBAL__N__44eb8e94_28_ForeachBinaryOpScalarList_cu_dda10a6925multi_tensor_apply_kernelINS1_28TensorListScalarListMetadataIaLi2EEENS1_25BinaryOpScalarListFunctorIaLi2ELi1ELi1EEEJNS1_13power_functorIaEEEEEvT_T0_DpT1_:
[----:B------:R-:W-:Y:S08]  /*0000*/  LDC R1, c[0x0][0x28] ;  /* 0x00000a00ff017b82 */ /* 0x000ff00000000800 */
[----:B------:R-:W0:Y:S01]  /*0010*/  S2UR UR12, SR_CTAID.X ;  /* 0x00000000000c79c3 */ /* 0x000e220000002500 */
[----:B------:R-:W-:Y:S02]  /*0020*/  UMOV UR4, 0x780 ;  /* 0x0000078000047882 */ /* 0x000fe40000000000 */
[----:B0-----:R-:W-:-:S03]  /*0030*/  ULEA UR4, UR12, UR4, 0x2 ;  /* 0x000000040c047291 */ /* 0x001fc6000f8e103f */
[----:B------:R-:W-:Y:S02]  /*0040*/  ULDC.U8 UR12, c[0x0][UR12+0x850] ;  /* 0x000214000c0c7abb */ /* 0x000fe40008000000 */
[----:B------:R-:W-:Y:S02]  /*0050*/  USHF.L.U32 UR10, UR12, 0x3, URZ ;  /* 0x000000030c0a7899 */ /* 0x000fe4000800063f */
[----:B------:R-:W-:-:S05]  /*0060*/  ULOP3.LUT UR12, UR12, 0xff, URZ, 0xc0, !UPT ;  /* 0x000000ff0c0c7892 */ /* 0x000fca000f8ec03f */
[----:B------:R-:W-:Y:S02]  /*0070*/  ULDC UR4, c[0x0][UR4+0x210] ;  /* 0x0000840004047abb */ /* 0x000fe40008000800 */
[----:B------:R-:W-:-:S03]  /*0080*/  UIMAD.WIDE UR6, UR4, 0x10000, URZ ;  /* 0x00010000040678a5 */ /* 0x000fc6000f8e023f */
[----:B------:R-:W-:Y:S01]  /*0090*/  ULDC.64 UR4, c[0x0][UR10+0x210] ;  /* 0x000084000a047abb */ /* 0x000fe20008000a00 */
[----:B------:R-:W-:Y:S01]  /*00a0*/  ULDC.64 UR8, c[0x0][UR10+0x410] ;  /* 0x000104000a087abb */ /* 0x000fe20008000a00 */
[----:B------:R-:W-:Y:S01]  /*00b0*/  ULDC.64 UR10, c[0x0][UR10+0x610] ;  /* 0x000184000a0a7abb */ /* 0x000fe20008000a00 */
[----:B------:R-:W-:Y:S02]  /*00c0*/  UIADD3 UR15, UP1, UR6, UR4, URZ ;  /* 0x00000004060f7290 */ /* 0x000fe4000ff3e03f */
[----:B------:R-:W-:Y:S02]  /*00d0*/  UIADD3 UR14, UP2, UR6, UR8, URZ ;  /* 0x00000008060e7290 */ /* 0x000fe4000ff5e03f */
[----:B------:R-:W-:-:S04]  /*00e0*/  UIADD3 UR13, UP3, -UR6, UR10, URZ ;  /* 0x0000000a060d7290 */ /* 0x000fc8000ff7e13f */
[----:B------:R-:W-:Y:S02]  /*00f0*/  ULOP3.LUT UR4, UR13, UR14, UR15, 0xfe, !UPT ;  /* 0x0000000e0d047292 */ /* 0x000fe4000f8efe0f */
[----:B------:R-:W-:Y:S02]  /*0100*/  UIADD3.X UR6, ~UR7, UR11, URZ, UP3, !UPT ;  /* 0x0000000b07067290 */ /* 0x000fe40009ffe53f */
[----:B------:R-:W-:Y:S02]  /*0110*/  ULOP3.LUT UP0, URZ, UR4, 0x3, URZ, 0xc0, !UPT ;  /* 0x00000003043f7892 */ /* 0x000fe4000f80c03f */
[----:B------:R-:W-:Y:S02]  /*0120*/  UIADD3.X UR4, UR7, UR5, URZ, UP1, !UPT ;  /* 0x0000000507047290 */ /* 0x000fe40008ffe43f */
[----:B------:R-:W-:Y:S02]  /*0130*/  UIADD3.X UR5, UR7, UR9, URZ, UP2, !UPT ;  /* 0x0000000907057290 */ /* 0x000fe400097fe43f */
[----:B------:R-:W-:Y:S01]  /*0140*/  PLOP3.LUT P0, PT, PT, PT, UP0, 0x80, 0x0 ;  /* 0x000000000000781c */ /* 0x000fe20003f0f008 */
[----:B------:R-:W-:Y:S01]  /*0150*/  ULDC.64 UR10, c[0x0][0x208] ;  /* 0x00008200000a7ab9 */ /* 0x000fe20000000a00 */
[----:B------:R-:W-:-:S11]  /*0160*/  ULDC.S8 UR7, c[0x0][UR12+0x810] ;  /* 0x000204000c077abb */ /* 0x000fd60008000200 */
        /* <DEDUP_REMOVED lines=8> */
.L_x_1762:
        /* <DEDUP_REMOVED lines=20> */
[C---:B------:R-:W-:Y:S02]  /*0330*/  ISETP.GE.U32.AND.EX P3, PT, R20.reuse, RZ, PT, P3 ;  /* 0x000000ff1400720c */ /* 0x040fe40003f66130 */
[----:B------:R-:W-:Y:S02]  /*0340*/  ISETP.LT.U32.AND P2, PT, R9, UR13, PT ;  /* 0x0000000d09007c0c */ /* 0x000fe4000bf41070 */
[----:B------:R-:W-:Y:S02]  /*0350*/  ISETP.GE.U32.AND.EX P6, PT, R21, RZ, PT, P6 ;  /* 0x000000ff1500720c */ /* 0x000fe40003fc6160 */
[----:B------:R-:W-:Y:S02]  /*0360*/  ISETP.LT.AND.EX P4, PT, R19, UR6, !P4, P5 ;  /* 0x0000000613007c0c */ /* 0x000fe4000e781350 */
[----:B------:R-:W-:Y:S02]  /*0370*/  ISETP.LT.AND.EX P1, PT, R20, UR6, !P3, P1 ;  /* 0x0000000614007c0c */ /* 0x000fe4000df21310 */
[----:B------:R-:W-:-:S02]  /*0380*/  ISETP.LT.AND.EX P2, PT, R21, UR6, !P6, P2 ;  /* 0x0000000615007c0c */ /* 0x000fc4000f741320 */
[----:B------:R-:W-:-:S04]  /*0390*/  @P0 IADD3 R22, P3, R17, UR15, RZ ;  /* 0x0000000f11160c10 */ /* 0x000fc8000ff7e0ff */
[----:B------:R-:W-:-:S03]  /*03a0*/  @P0 IADD3.X R23, R24, UR4, RZ, P3, !PT ;  /* 0x0000000418170c10 */ /* 0x000fc60009ffe4ff */
[----:B------:R-:W-:Y:S02]  /*03b0*/  @P4 IADD3 R2, P3, R13, UR15, RZ ;  /* 0x0000000f0d024c10 */ /* 0x000fe4000ff7e0ff */
[----:B------:R-:W-:Y:S01]  /*03c0*/  @P1 IADD3 R4, P5, R12, UR15, RZ ;  /* 0x0000000f0c041c10 */ /* 0x000fe2000ffbe0ff */
[----:B------:R0:W5:Y:S01]  /*03d0*/  @P0 LDG.E.U8 R25, desc[UR10][R22.64] ;  /* 0x0000000a16190981 */ /* 0x000162000c1e1100 */
[----:B------:R-:W-:Y:S02]  /*03e0*/  @P2 IADD3 R6, P6, R9, UR15, RZ ;  /* 0x0000000f09062c10 */ /* 0x000fe4000ffde0ff */
[----:B------:R-:W-:Y:S02]  /*03f0*/  PRMT R18, RZ, 0x7610, R18 ;  /* 0x00007610ff127816 */ /* 0x000fe40000000012 */
[----:B------:R-:W-:Y:S02]  /*0400*/  PRMT R16, RZ, 0x7610, R16 ;  /* 0x00007610ff107816 */ /* 0x000fe40000000010 */
[----:B------:R-:W-:-:S02]  /*0410*/  PRMT R14, RZ, 0x7610, R14 ;  /* 0x00007610ff0e7816 */ /* 0x000fc4000000000e */
[----:B------:R-:W-:Y:S02]  /*0420*/  @P4 IADD3.X R3, R19, UR4, RZ, P3, !PT ;  /* 0x0000000413034c10 */ /* 0x000fe40009ffe4ff */
[----:B------:R-:W-:Y:S02]  /*0430*/  @P1 IADD3.X R5, R20, UR4, RZ, P5, !PT ;  /* 0x0000000414051c10 */ /* 0x000fe4000affe4ff */
[----:B------:R-:W-:Y:S01]  /*0440*/  @P2 IADD3.X R7, R21, UR4, RZ, P6, !PT ;  /* 0x0000000415072c10 */ /* 0x000fe2000b7fe4ff */
[----:B------:R1:W5:Y:S04]  /*0450*/  @P4 LDG.E.U8 R18, desc[UR10][R2.64] ;  /* 0x0000000a02124981 */ /* 0x000368000c1e1100 */
[----:B------:R1:W5:Y:S04]  /*0460*/  @P1 LDG.E.U8 R16, desc[UR10][R4.64] ;  /* 0x0000000a04101981 */ /* 0x000368000c1e1100 */
[----:B------:R1:W5:Y:S01]  /*0470*/  @P2 LDG.E.U8 R14, desc[UR10][R6.64] ;  /* 0x0000000a060e2981 */ /* 0x000362000c1e1100 */
        /* <DEDUP_REMOVED lines=12> */
[C---:B-----5:R-:W-:Y:S01]  /*0540*/  SEL R2, R25.reuse, 0x1, !P5 ;  /* 0x0000000119027807 */ /* 0x060fe20006800000 */
[----:B------:R-:W-:Y:S01]  /*0550*/  ULOP3.LUT UR8, UR7, 0x80, URZ, 0xc0, !UPT ;  /* 0x0000008007087892 */ /* 0x000fe2000f8ec03f */
[----:B------:R-:W-:Y:S02]  /*0560*/  PRMT R25, R25, 0x9910, RZ ;  /* 0x0000991019197816 */ /* 0x000fe400000000ff */
[----:B------:R-:W-:Y:S01]  /*0570*/  PRMT R15, R2, 0x9910, RZ ;  /* 0x00009910020f7816 */ /* 0x000fe200000000ff */
[----:B------:R-:W-:Y:S01]  /*0580*/  ULEA.HI UR8, UR8, UR7, URZ, 0x19 ;  /* 0x0000000708087291 */ /* 0x000fe2000f8fc83f */
[----:B------:R-:W-:Y:S01]  /*0590*/  PLOP3.LUT P5, PT, PT, PT, UP0, 0x80, 0x0 ;  /* 0x000000000000781c */ /* 0x000fe20003faf008 */
[----:B------:R-:W-:-:S04]  /*05a0*/  IMAD.MOV.U32 R2, RZ, RZ, R25 ;  /* 0x000000ffff027224 */ /* 0x000fc800078e0019 */
[----:B------:R-:W-:-:S08]  /*05b0*/  IMAD R2, R2, R2, RZ ;  /* 0x0000000202027224 */ /* 0x000fd000078e02ff */
[----:B------:R-:W-:Y:S05]  /*05c0*/  @!P5 BRA `(.L_x_1747) ;  /* 0x00000000009cd947 */ /* 0x000fea0003800000 */
[----:B------:R-:W-:Y:S01]  /*05d0*/  UPRMT UR8, UR8, 0x8880, URZ ;  /* 0x0000888008087896 */ /* 0x000fe2000800003f */
[----:B------:R-:W-:-:S03]  /*05e0*/  PRMT R6, R2, 0x7610, R6 ;  /* 0x0000761002067816 */ /* 0x000fc60000000006 */
[----:B------:R-:W-:-:S06]  /*05f0*/  USHF.R.S32.HI UR8, URZ, 0x1, UR8 ;  /* 0x000000013f087899 */ /* 0x000fcc0008011408 */
[----:B------:R-:W-:-:S05]  /*0600*/  IMAD.U32 R3, RZ, RZ, UR8 ;  /* 0x00000008ff037e24 */ /* 0x000fca000f8e00ff */
[----:B------:R-:W-:-:S07]  /*0610*/  PRMT R2, R3, 0x7610, R2 ;  /* 0x0000761003027816 */ /* 0x000fce0000000002 */
.L_x_1748:
        /* <DEDUP_REMOVED lines=22> */
.L_x_1746:
[----:B-----5:R-:W-:Y:S01]  /*0780*/  LOP3.LUT R25, R25, 0xff, RZ, 0xc0, !PT ;  /* 0x000000ff19197812 */ /* 0x020fe200078ec0ff */
[----:B------:R-:W-:Y:S01]  /*0790*/  BSSY B0, `(.L_x_1747) ;  /* 0x000000a000007945 */ /* 0x000fe20003800000 */
[----:B------:R-:W-:Y:S02]  /*07a0*/  IMAD.MOV.U32 R15, RZ, RZ, 0x1 ;  /* 0x00000001ff0f7424 */ /* 0x000fe400078e00ff */
[----:B------:R-:W-:-:S13]  /*07b0*/  ISETP.NE.AND P5, PT, R25, 0x1, PT ;  /* 0x000000011900780c */ /* 0x000fda0003fa5270 */
[----:B------:R-:W-:Y:S05]  /*07c0*/  @!P5 BRA `(.L_x_1749) ;  /* 0x000000000018d947 */ /* 0x000fea0003800000 */
[----:B------:R-:W-:Y:S01]  /*07d0*/  ISETP.NE.AND P5, PT, R25, 0xff, PT ;  /* 0x000000ff1900780c */ /* 0x000fe20003fa5270 */
[----:B------:R-:W-:-:S12]  /*07e0*/  IMAD.U32 R2, RZ, RZ, UR7 ;  /* 0x00000007ff027e24 */ /* 0x000fd8000f8e00ff */
[----:B------:R-:W-:-:S04]  /*07f0*/  @!P5 LOP3.LUT R2, R2, 0x1, RZ, 0xc0, !PT ;  /* 0x000000010202d812 */ /* 0x000fc800078ec0ff */
[----:B------:R-:W-:-:S04]  /*0800*/  @!P5 ISETP.NE.U32.AND P6, PT, R2, 0x1, PT ;  /* 0x000000010200d80c */ /* 0x000fc80003fc5070 */
[----:B------:R-:W-:-:S04]  /*0810*/  @!P5 SEL R15, R22, 0xffff, P6 ;  /* 0x0000ffff160fd807 */ /* 0x000fc80003000000 */
[----:B------:R-:W-:-:S07]  /*0820*/  @P5 PRMT R15, RZ, 0x7610, R15 ;  /* 0x00007610ff0f5816 */ /* 0x000fce000000000f */
.L_x_1749:
[----:B------:R-:W-:Y:S05]  /*0830*/  BSYNC B0 ;  /* 0x0000000000007941 */ /* 0x000fea0003800000 */
.L_x_1747:
        /* <DEDUP_REMOVED lines=24> */
.L_x_1752:
        /* <DEDUP_REMOVED lines=22> */
.L_x_1750:
        /* <DEDUP_REMOVED lines=11> */
.L_x_1753:
[----:B------:R-:W-:Y:S05]  /*0bd0*/  BSYNC B0 ;  /* 0x0000000000007941 */ /* 0x000fea0003800000 */
.L_x_1751:
        /* <DEDUP_REMOVED lines=10> */
[C---:B------:R-:W-:Y:S01]  /*0c80*/  SEL R2, R16.reuse, 0x1, !P5 ;  /* 0x0000000110027807 */ /* 0x040fe20006800000 */
        /* <DEDUP_REMOVED lines=13> */
.L_x_1756:
        /* <DEDUP_REMOVED lines=22> */
.L_x_1754:
        /* <DEDUP_REMOVED lines=11> */
.L_x_1757:
[----:B------:R-:W-:Y:S05]  /*0f70*/  BSYNC B0 ;  /* 0x0000000000007941 */ /* 0x000fea0003800000 */
.L_x_1755:
        /* <DEDUP_REMOVED lines=24> */
.L_x_1760:
        /* <DEDUP_REMOVED lines=22> */
.L_x_1758:
[----:B------:R-:W-:Y:S01]  /*1260*/  LOP3.LUT R14, R14, 0xff, RZ, 0xc0, !PT ;  /* 0x000000ff0e0e7812 */ /* 0x000fe200078ec0ff */
        /* <DEDUP_REMOVED lines=9> */
[----:B------:R-:W-:-:S04]  /*1300*/  @!P3 PRMT R27, R22, 0x7610, R27 ;  /* 0x00007610161bb816 */ /* 0x000fc8000000001b */
[----:B------:R-:W-:-:S07]  /*1310*/  @P3 PRMT R27, RZ, 0x7610, R27 ;  /* 0x00007610ff1b3816 */ /* 0x000fce000000001b */
.L_x_1761:
[----:B------:R-:W-:Y:S05]  /*1320*/  BSYNC B0 ;  /* 0x0000000000007941 */ /* 0x000fea0003800000 */
.L_x_1759:
[----:B------:R-:W-:Y:S01]  /*1330*/  @P0 IADD3 R2, P5, R17, UR14, RZ ;  /* 0x0000000e11020c10 */ /* 0x000fe2000ffbe0ff */
[----:B------:R-:W-:Y:S01]  /*1340*/  IMAD.WIDE.U32 R10, R8, 0x4, R10 ;  /* 0x00000004080a7825 */ /* 0x000fe200078e000a */
[----:B------:R-:W-:Y:S02]  /*1350*/  @P4 IADD3 R4, P3, R13, UR14, RZ ;  /* 0x0000000e0d044c10 */ /* 0x000fe4000ff7e0ff */
[----:B------:R-:W-:Y:S02]  /*1360*/  @P0 IADD3.X R3, R24, UR5, RZ, P5, !PT ;  /* 0x0000000518030c10 */ /* 0x000fe4000affe4ff */
[----:B------:R-:W-:Y:S02]  /*1370*/  @P1 IADD3 R6, P5, R12, UR14, RZ ;  /* 0x0000000e0c061c10 */ /* 0x000fe4000ffbe0ff */
[----:B------:R-:W-:Y:S01]  /*1380*/  @P2 IADD3 R12, P6, R9, UR14, RZ ;  /* 0x0000000e090c2c10 */ /* 0x000fe2000ffde0ff */
[----:B------:R2:W-:Y:S01]  /*1390*/  @P0 STG.E.U8 desc[UR10][R2.64], R15 ;  /* 0x0000000f02000986 */ /* 0x0005e2000c10110a */
[----:B------:R-:W-:-:S02]  /*13a0*/  @P4 IADD3.X R5, R19, UR5, RZ, P3, !PT ;  /* 0x0000000513054c10 */ /* 0x000fc40009ffe4ff */
[----:B------:R-:W-:Y:S02]  /*13b0*/  @P1 IADD3.X R7, R20, UR5, RZ, P5, !PT ;  /* 0x0000000514071c10 */ /* 0x000fe4000affe4ff */
[----:B------:R-:W-:Y:S01]  /*13c0*/  @P2 IADD3.X R13, R21, UR5, RZ, P6, !PT ;  /* 0x00000005150d2c10 */ /* 0x000fe2000b7fe4ff */
[----:B------:R2:W-:Y:S01]  /*13d0*/  @P4 STG.E.U8 desc[UR10][R4.64], R23 ;  /* 0x0000001704004986 */ /* 0x0005e2000c10110a */
[----:B------:R-:W-:-:S03]  /*13e0*/  ISETP.GE.U32.AND P0, PT, R10, 0x10000, PT ;  /* 0x000100000a00780c */ /* 0x000fc60003f06070 */
[----:B------:R2:W-:Y:S01]  /*13f0*/  @P1 STG.E.U8 desc[UR10][R6.64], R25 ;  /* 0x0000001906001986 */ /* 0x0005e2000c10110a */
[----:B------:R-:W-:Y:S02]  /*1400*/  ISETP.LT.U32.AND P1, PT, R10, UR13, PT ;  /* 0x0000000d0a007c0c */ /* 0x000fe4000bf21070 */
[C---:B------:R-:W-:Y:S01]  /*1410*/  ISETP.GE.U32.AND.EX P0, PT, R11.reuse, RZ, PT, P0 ;  /* 0x000000ff0b00720c */ /* 0x040fe20003f06100 */
[----:B------:R2:W-:Y:S01]  /*1420*/  @P2 STG.E.U8 desc[UR10][R12.64], R27 ;  /* 0x0000001b0c002986 */ /* 0x0005e2000c10110a */
[----:B------:R-:W-:-:S13]  /*1430*/  ISETP.LT.AND.EX P1, PT, R11, UR6, PT, P1 ;  /* 0x000000060b007c0c */ /* 0x000fda000bf21310 */
[----:B--2---:R-:W-:Y:S05]  /*1440*/  @!P0 BRA P1, `(.L_x_1762) ;  /* 0xffffffec00688947 */ /* 0x004fea000083ffff */
[----:B------:R-:W-:Y:S05]  /*1450*/  EXIT ;  /* 0x000000000000794d */ /* 0x000fea0003800000 */
.L_x_1745:
        /* <DEDUP_REMOVED lines=12> */
.L_x_1779:
[C---:B------:R-:W-:Y:S01]  /*1520*/  IMAD.SHL.U32 R2, R0.reuse, 0x4, RZ ;  /* 0x0000000400027824 */ /* 0x040fe200078e00ff */
[----:B------:R-:W-:-:S04]  /*1530*/  SHF.L.U64.HI R9, R0, 0x2, R3 ;  /* 0x0000000200097819 */ /* 0x000fc80000010203 */
[----:B------:R-:W-:-:S04]  /*1540*/  IADD3 R4, P0, R2, UR15, RZ ;  /* 0x0000000f02047c10 */ /* 0x000fc8000ff1e0ff */
[----:B------:R-:W-:-:S05]  /*1550*/  IADD3.X R5, R9, UR4, RZ, P0, !PT ;  /* 0x0000000409057c10 */ /* 0x000fca00087fe4ff */
[----:B------:R-:W2:Y:S01]  /*1560*/  LDG.E R4, desc[UR10][R4.64] ;  /* 0x0000000a04047981 */ /* 0x000ea2000c1e1900 */
[----:B------:R-:W-:Y:S01]  /*1570*/  ISETP.LE.AND P0, PT, RZ, UR7, PT ;  /* 0x00000007ff007c0c */ /* 0x000fe2000bf03270 */
[----:B------:R-:W-:Y:S01]  /*1580*/  BSSY B0, `(.L_x_1763) ;  /* 0x0000037000007945 */ /* 0x000fe20003800000 */
[C---:B--2---:R-:W-:Y:S02]  /*1590*/  PRMT R10, R4.reuse, 0x7770, RZ ;  /* 0x00007770040a7816 */ /* 0x044fe400000000ff */
[C---:B------:R-:W-:Y:S02]  /*15a0*/  PRMT R6, R4.reuse, 0x7771, RZ ;  /* 0x0000777104067816 */ /* 0x040fe400000000ff */
[C---:B------:R-:W-:Y:S02]  /*15b0*/  PRMT R8, R4.reuse, 0x7772, RZ ;  /* 0x0000777204087816 */ /* 0x040fe400000000ff */
[----:B------:R-:W-:-:S05]  /*15c0*/  PRMT R7, R4, 0x7773, RZ ;  /* 0x0000777304077816 */ /* 0x000fca00000000ff */
        /* <DEDUP_REMOVED lines=12> */
[----:B------:R-:W-:Y:S01]  /*1690*/  SEL R4, R10, 0x1, !P1 ;  /* 0x000000010a047807 */ /* 0x000fe20004800000 */
[----:B------:R-:W-:-:S03]  /*16a0*/  ULOP3.LUT UR9, UR7, 0x80, URZ, 0xc0, !UPT ;  /* 0x0000008007097892 */ /* 0x000fc6000f8ec03f */
[----:B------:R-:W-:Y:S01]  /*16b0*/  PRMT R4, R4, 0x9910, RZ ;  /* 0x0000991004047816 */ /* 0x000fe200000000ff */
[----:B------:R-:W-:Y:S01]  /*16c0*/  ULEA.HI UR9, UR9, UR7, URZ, 0x19 ;  /* 0x0000000709097291 */ /* 0x000fe2000f8fc83f */
[----:B------:R-:W-:-:S13]  /*16d0*/  PLOP3.LUT P1, PT, PT, PT, UP0, 0x80, 0x0 ;  /* 0x000000000000781c */ /* 0x000fda0003f2f008 */
[----:B------:R-:W-:Y:S05]  /*16e0*/  @!P1 BRA `(.L_x_1765) ;  /* 0x0000000000809947 */ /* 0x000fea0003800000 */
[----:B------:R-:W-:Y:S01]  /*16f0*/  UPRMT UR9, UR9, 0x8880, URZ ;  /* 0x0000888009097896 */ /* 0x000fe2000800003f */
[----:B------:R-:W-:-:S03]  /*1700*/  PRMT R11, R5, 0x7610, R11 ;  /* 0x00007610050b7816 */ /* 0x000fc6000000000b */
[----:B------:R-:W-:-:S06]  /*1710*/  USHF.R.S32.HI UR9, URZ, 0x1, UR9 ;  /* 0x000000013f097899 */ /* 0x000fcc0008011409 */
[----:B------:R-:W-:-:S05]  /*1720*/  IMAD.U32 R10, RZ, RZ, UR9 ;  /* 0x00000009ff0a7e24 */ /* 0x000fca000f8e00ff */
[----:B------:R-:W-:-:S07]  /*1730*/  PRMT R5, R10, 0x7610, R5 ;  /* 0x000076100a057816 */ /* 0x000fce0000000005 */
.L_x_1766:
[C---:B------:R-:W-:Y:S01]  /*1740*/  LOP3.LUT R10, R5.reuse, 0x1, RZ, 0xc0, !PT ;  /* 0x00000001050a7812 */ /* 0x040fe200078ec0ff */
[C---:B------:R-:W-:Y:S01]  /*1750*/  VIADD R12, R5.reuse, 0x1 ;  /* 0x00000001050c7836 */ /* 0x040fe20000000000 */
        /* <DEDUP_REMOVED lines=18> */
.L_x_1764:
[----:B------:R-:W-:Y:S01]  /*1880*/  PRMT R5, R10, 0x9910, RZ ;  /* 0x000099100a057816 */ /* 0x000fe200000000ff */
[----:B------:R-:W-:-:S03]  /*1890*/  IMAD.MOV.U32 R4, RZ, RZ, 0x1 ;  /* 0x00000001ff047424 */ /* 0x000fc600078e00ff */
[----:B------:R-:W-:-:S13]  /*18a0*/  ISETP.NE.AND P1, PT, R5, 0x1, PT ;  /* 0x000000010500780c */ /* 0x000fda0003f25270 */
[----:B------:R-:W-:Y:S05]  /*18b0*/  @!P1 BRA `(.L_x_1765) ;  /* 0x00000000000c9947 */ /* 0x000fea0003800000 */
[----:B------:R-:W-:Y:S01]  /*18c0*/  ISETP.NE.AND P1, PT, R5, 0xff, PT ;  /* 0x000000ff0500780c */ /* 0x000fe20003f25270 */
[----:B------:R-:W-:-:S12]  /*18d0*/  IMAD.U32 R4, RZ, RZ, UR8 ;  /* 0x00000008ff047e24 */ /* 0x000fd8000f8e00ff */
[----:B------:R-:W-:-:S07]  /*18e0*/  @P1 PRMT R4, RZ, 0x7610, R4 ;  /* 0x00007610ff041816 */ /* 0x000fce0000000004 */
.L_x_1765:
[----:B------:R-:W-:Y:S05]  /*18f0*/  BSYNC B0 ;  /* 0x0000000000007941 */ /* 0x000fea0003800000 */
.L_x_1763:
[----:B------:R-:W-:Y:S04]  /*1900*/  BSSY B0, `(.L_x_1767) ;  /* 0x0000034000007945 */ /* 0x000fe80003800000 */
        /* <DEDUP_REMOVED lines=16> */
[----:B------:R-:W-:-:S12]  /*1a10*/  IMAD R6, R6, R6, RZ ;  /* 0x0000000606067224 */ /* 0x000fd800078e02ff */
[----:B------:R-:W-:Y:S05]  /*1a20*/  @!P1 BRA `(.L_x_1769) ;  /* 0x0000000000849947 */ /* 0x000fea0003800000 */
[----:B------:R-:W-:Y:S01]  /*1a30*/  UPRMT UR9, UR9, 0x8880, URZ ;  /* 0x0000888009097896 */ /* 0x000fe2000800003f */
[----:B------:R-:W-:-:S03]  /*1a40*/  PRMT R12, R6, 0x7610, R12 ;  /* 0x00007610060c7816 */ /* 0x000fc6000000000c */
[----:B------:R-:W-:-:S06]  /*1a50*/  USHF.R.S32.HI UR9, URZ, 0x1, UR9 ;  /* 0x000000013f097899 */ /* 0x000fcc0008011409 */
[----:B------:R-:W-:-:S05]  /*1a60*/  IMAD.U32 R10, RZ, RZ, UR9 ;  /* 0x00000009ff0a7e24 */ /* 0x000fca000f8e00ff */
[----:B------:R-:W-:-:S07]  /*1a70*/  PRMT R6, R10, 0x7610, R6 ;  /* 0x000076100a067816 */ /* 0x000fce0000000006 */
.L_x_1770:
        /* <DEDUP_REMOVED lines=21> */
.L_x_1768:
[----:B------:R-:W-:Y:S01]  /*1bd0*/  PRMT R6, R6, 0x9910, RZ ;  /* 0x0000991006067816 */ /* 0x000fe200000000ff */
[----:B------:R-:W-:-:S03]  /*1be0*/  IMAD.MOV.U32 R5, RZ, RZ, 0x1 ;  /* 0x00000001ff057424 */ /* 0x000fc600078e00ff */
[----:B------:R-:W-:-:S13]  /*1bf0*/  ISETP.NE.AND P1, PT, R6, 0x1, PT ;  /* 0x000000010600780c */ /* 0x000fda0003f25270 */
[----:B------:R-:W-:Y:S05]  /*1c00*/  @!P1 BRA `(.L_x_1769) ;  /* 0x00000000000c9947 */ /* 0x000fea0003800000 */
[----:B------:R-:W-:Y:S01]  /*1c10*/  ISETP.NE.AND P1, PT, R6, 0xff, PT ;  /* 0x000000ff0600780c */ /* 0x000fe20003f25270 */
[----:B------:R-:W-:-:S12]  /*1c20*/  IMAD.U32 R5, RZ, RZ, UR8 ;  /* 0x00000008ff057e24 */ /* 0x000fd8000f8e00ff */
[----:B------:R-:W-:-:S07]  /*1c30*/  @P1 PRMT R5, RZ, 0x7610, R5 ;  /* 0x00007610ff051816 */ /* 0x000fce0000000005 */
.L_x_1769:
[----:B------:R-:W-:Y:S05]  /*1c40*/  BSYNC B0 ;  /* 0x0000000000007941 */ /* 0x000fea0003800000 */
.L_x_1767:
        /* <DEDUP_REMOVED lines=24> */
.L_x_1774:
[C---:B------:R-:W-:Y:S01]  /*1dd0*/  LOP3.LUT R11, R8.reuse, 0x1, RZ, 0xc0, !PT ;  /* 0x00000001080b7812 */ /* 0x040fe200078ec0ff */
[----:B------:R-:W-:Y:S01]  /*1de0*/  VIADD R12, R8, 0x1 ;  /* 0x00000001080c7836 */ /* 0x000fe20000000000 */
[----:B------:R-:W-:Y:S02]  /*1df0*/  PRMT R13, R6, 0x9910, RZ ;  /* 0x00009910060d7816 */ /* 0x000fe400000000ff */
[----:B------:R-:W-:Y:S02]  /*1e00*/  ISETP.NE.U32.AND P1, PT, R11, 0x1, PT ;  /* 0x000000010b00780c */ /* 0x000fe40003f25070 */
[----:B------:R-:W-:Y:S02]  /*1e10*/  LOP3.LUT R11, R8, 0x80, RZ, 0xc0, !PT ;  /* 0x00000080080b7812 */ /* 0x000fe400078ec0ff */
[----:B------:R-:W-:Y:S02]  /*1e20*/  SEL R6, R10, 0x1, !P1 ;  /* 0x000000010a067807 */ /* 0x000fe40004800000 */
[----:B------:R-:W-:Y:S01]  /*1e30*/  LEA.HI R11, R11, R8, RZ, 0x19 ;  /* 0x000000080b0b7211 */ /* 0x000fe200078fc8ff */
[----:B------:R-:W-:Y:S01]  /*1e40*/  IMAD.MOV.U32 R8, RZ, RZ, R13 ;  /* 0x000000ffff087224 */ /* 0x000fe200078e000d */
[----:B------:R-:W-:-:S02]  /*1e50*/  LOP3.LUT R12, R12, 0xff, RZ, 0xc0, !PT ;  /* 0x000000ff0c0c7812 */ /* 0x000fc400078ec0ff */
[----:B------:R-:W-:Y:S02]  /*1e60*/  PRMT R6, R6, 0x9910, RZ ;  /* 0x0000991006067816 */ /* 0x000fe400000000ff */
[----:B------:R-:W-:Y:S02]  /*1e70*/  PRMT R13, R11, 0x8880, RZ ;  /* 0x000088800b0d7816 */ /* 0x000fe400000000ff */
[----:B------:R-:W-:Y:S01]  /*1e80*/  ISETP.GE.U32.AND P1, PT, R12, 0x3, PT ;  /* 0x000000030c00780c */ /* 0x000fe20003f26070 */
[----:B------:R-:W-:Y:S01]  /*1e90*/  IMAD.MOV.U32 R11, RZ, RZ, R6 ;  /* 0x000000ffff0b7224 */ /* 0x000fe200078e0006 */
[----:B------:R-:W-:Y:S01]  /*1ea0*/  PRMT R14, R10, 0x9910, RZ ;  /* 0x000099100a0e7816 */ /* 0x000fe200000000ff */
[----:B------:R-:W-:Y:S02]  /*1eb0*/  IMAD.MOV.U32 R6, RZ, RZ, R13 ;  /* 0x000000ffff067224 */ /* 0x000fe400078e000d */
[----:B------:R-:W-:Y:S02]  /*1ec0*/  IMAD R11, R8, R11, RZ ;  /* 0x0000000b080b7224 */ /* 0x000fe400078e02ff */
[----:B------:R-:W-:Y:S01]  /*1ed0*/  IMAD.MOV.U32 R10, RZ, RZ, R14 ;  /* 0x000000ffff0a7224 */ /* 0x000fe200078e000e */
[----:B------:R-:W-:-:S03]  /*1ee0*/  SHF.R.S32.HI R6, RZ, 0x1, R6 ;  /* 0x00000001ff067819 */ /* 0x000fc60000011406 */
[----:B------:R-:W-:Y:S01]  /*1ef0*/  IMAD R10, R10, R10, RZ ;  /* 0x0000000a0a0a7224 */ /* 0x000fe200078e02ff */
[----:B------:R-:W-:Y:S02]  /*1f00*/  PRMT R8, R6, 0x7610, R8 ;  /* 0x0000761006087816 */ /* 0x000fe40000000008 */
[----:B------:R-:W-:Y:S01]  /*1f10*/  PRMT R6, R11, 0x7610, R6 ;  /* 0x000076100b067816 */ /* 0x000fe20000000006 */
[----:B------:R-:W-:Y:S06]  /*1f20*/  @P1 BRA `(.L_x_1774) ;  /* 0xfffffffc00a81947 */ /* 0x000fec000383ffff */
[----:B------:R-:W-:Y:S05]  /*1f30*/  BRA `(.L_x_1773) ;  /* 0x00000000001c7947 */ /* 0x000fea0003800000 */
.L_x_1772:
[----:B------:R-:W-:Y:S01]  /*1f40*/  PRMT R8, R8, 0x9910, RZ ;  /* 0x0000991008087816 */ /* 0x000fe200000000ff */
[----:B------:R-:W-:-:S03]  /*1f50*/  IMAD.MOV.U32 R6, RZ, RZ, 0x1 ;  /* 0x00000001ff067424 */ /* 0x000fc600078e00ff */
[----:B------:R-:W-:-:S13]  /*1f60*/  ISETP.NE.AND P1, PT, R8, 0x1, PT ;  /* 0x000000010800780c */ /* 0x000fda0003f25270 */
[----:B------:R-:W-:Y:S05]  /*1f70*/  @!P1 BRA `(.L_x_1773) ;  /* 0x00000000000c9947 */ /* 0x000fea0003800000 */
[----:B------:R-:W-:Y:S01]  /*1f80*/  ISETP.NE.AND P1, PT, R8, 0xff, PT ;  /* 0x000000ff0800780c */ /* 0x000fe20003f25270 */
[----:B------:R-:W-:-:S12]  /*1f90*/  IMAD.U32 R6, RZ, RZ, UR8 ;  /* 0x00000008ff067e24 */ /* 0x000fd8000f8e00ff */
[----:B------:R-:W-:-:S07]  /*1fa0*/  @P1 PRMT R6, RZ, 0x7610, R6 ;  /* 0x00007610ff061816 */ /* 0x000fce0000000006 */
.L_x_1773:
[----:B------:R-:W-:Y:S05]  /*1fb0*/  BSYNC B0 ;  /* 0x0000000000007941 */ /* 0x000fea0003800000 */
.L_x_1771:
        /* <DEDUP_REMOVED lines=24> */
.L_x_1778:
        /* <DEDUP_REMOVED lines=20> */
.L_x_1776:
[----:B------:R-:W-:Y:S01]  /*2280*/  PRMT R7, R7, 0x9910, RZ ;  /* 0x0000991007077816 */ /* 0x000fe200000000ff */
[----:B------:R-:W-:-:S03]  /*2290*/  IMAD.MOV.U32 R8, RZ, RZ, 0x1 ;  /* 0x00000001ff087424 */ /* 0x000fc600078e00ff */
[----:B------:R-:W-:-:S13]  /*22a0*/  ISETP.NE.AND P0, PT, R7, 0x1, PT ;  /* 0x000000010700780c */ /* 0x000fda0003f05270 */
[----:B------:R-:W-:Y:S05]  /*22b0*/  @!P0 BRA `(.L_x_1777) ;  /* 0x00000000000c8947 */ /* 0x000fea0003800000 */
[----:B------:R-:W-:Y:S01]  /*22c0*/  ISETP.NE.AND P0, PT, R7, 0xff, PT ;  /* 0x000000ff0700780c */ /* 0x000fe20003f05270 */
[----:B------:R-:W-:-:S12]  /*22d0*/  IMAD.U32 R8, RZ, RZ, UR8 ;  /* 0x00000008ff087e24 */ /* 0x000fd8000f8e00ff */
[----:B------:R-:W-:-:S07]  /*22e0*/  @P0 PRMT R8, RZ, 0x7610, R8 ;  /* 0x00007610ff080816 */ /* 0x000fce0000000008 */
.L_x_1777:
[----:B------:R-:W-:Y:S05]  /*22f0*/  BSYNC B0 ;  /* 0x0000000000007941 */ /* 0x000fea0003800000 */
.L_x_1775:
[----:B------:R-:W-:Y:S02]  /*2300*/  PRMT R5, R5, 0x7604, R4 ;  /* 0x0000760405057816 */ /* 0x000fe40000000004 */
[----:B------:R-:W-:Y:S02]  /*2310*/  IADD3 R4, P0, R2, UR14, RZ ;  /* 0x0000000e02047c10 */ /* 0x000fe4000ff1e0ff */
[----:B------:R-:W-:Y:S02]  /*2320*/  PRMT R7, R6, 0x7054, R5 ;  /* 0x0000705406077816 */ /* 0x000fe40000000005 */
[----:B------:R-:W-:Y:S02]  /*2330*/  IADD3.X R5, R9, UR5, RZ, P0, !PT ;  /* 0x0000000509057c10 */ /* 0x000fe400087fe4ff */
[----:B------:R-:W-:Y:S02]  /*2340*/  IADD3 R0, P0, R0, UR12, RZ ;  /* 0x0000000c00007c10 */ /* 0x000fe4000ff1e0ff */
[----:B------:R-:W-:-:S02]  /*2350*/  PRMT R7, R8, 0x654, R7 ;  /* 0x0000065408077816 */ /* 0x000fc40000000007 */
[C---:B------:R-:W-:Y:S01]  /*2360*/  ISETP.LT.U32.AND P1, PT, R0.reuse, 0x4000, PT ;  /* 0x000040000000780c */ /* 0x040fe20003f21070 */
[----:B------:R-:W-:Y:S02]  /*2370*/  IMAD.SHL.U32 R2, R0, 0x4, RZ ;  /* 0x0000000400027824 */ /* 0x000fe400078e00ff */
[----:B------:R-:W-:Y:S01]  /*2380*/  IMAD.X R3, RZ, RZ, R3, P0 ;  /* 0x000000ffff037224 */ /* 0x000fe200000e0603 */
[----:B------:R0:W-:Y:S02]  /*2390*/  STG.E desc[UR10][R4.64], R7 ;  /* 0x0000000704007986 */ /* 0x0001e4000c10190a */
[----:B------:R-:W-:Y:S02]  /*23a0*/  ISETP.GE.U32.AND P0, PT, R2, UR13, PT ;  /* 0x0000000d02007c0c */ /* 0x000fe4000bf06070 */
[----:B------:R-:W-:Y:S02]  /*23b0*/  SHF.L.U64.HI R2, R0, 0x2, R3 ;  /* 0x0000000200027819 */ /* 0x000fe40000010203 */
[----:B------:R-:W-:-:S02]  /*23c0*/  ISETP.LT.U32.AND.EX P1, PT, R3, RZ, PT, P1 ;  /* 0x000000ff0300720c */ /* 0x000fc40003f21110 */
[----:B------:R-:W-:-:S13]  /*23d0*/  ISETP.GE.AND.EX P0, PT, R2, UR6, PT, P0 ;  /* 0x0000000602007c0c */ /* 0x000fda000bf06300 */
[----:B0-----:R-:W-:Y:S05]  /*23e0*/  @!P0 BRA P1, `(.L_x_1779) ;  /* 0xfffffff0004c8947 */ /* 0x001fea000083ffff */
[----:B------:R-:W-:Y:S05]  /*23f0*/  EXIT ;  /* 0x000000000000794d */ /* 0x000fea0003800000 */
.L_x_1780:
        /* <DEDUP_REMOVED lines=16> */
.L_x_3999:


//--------------------- .text._ZN2at6native61_GLOBAL__N__44eb8e94_28_ForeachBinaryOpScalarList_cu_dda10a6925multi_tensor_apply_kernelINS1_28TensorListScalarListMetadataIhLi2EEENS1_25BinaryOpScalarListFunctorIhLi2ELi1ELi1EEEJNS1_13power_functorIhEEEEEvT_T0_DpT1_ --------------------------
	.section	.text._ZN2at6native61_GLOBAL__N__44eb8e94_28_ForeachBinaryOpScalarList_cu_dda10a6925multi_tensor_apply_kernelINS1_28TensorListScalarListMetadataIhLi2EEENS1_25BinaryOpScalarListFunctorIhLi2ELi1ELi1EEEJNS1_13power_functorIhEEEEEvT_T0_DpT1_,"ax",@progbits
	.align	128
.text._ZN2at6native61_GLOBAL__N__44eb8e94_28_ForeachBinaryOpScalarList_cu_dda10a6925multi_tensor_apply_kernelINS1_28TensorListScalarListMetadataIhLi2EEENS1_25BinaryOpScalarListFunctorIhLi2ELi1ELi1EEEJNS1_13power_functorIhEEEEEvT_T0_DpT1_:
        .type           _ZN2at6native61_GLOBAL__N__44eb8e94_28_ForeachBinaryOpScalarList_cu_dda10a6925multi_tensor_apply_kernelINS1_28TensorListScalarListMetadataIhLi2EEENS1_25BinaryOpScalarListFunctorIhLi2ELi1ELi1EEEJNS1_13power_functorIhEEEEEvT_T0_DpT1_,@function
        .size           _ZN2at6native61_GLOBAL__N__44eb8e94_28_ForeachBinaryOpScalarList_cu_dda10a6925multi_tensor_apply_kernelINS1_28TensorListScalarListMetadataIhLi2EEENS1_25BinaryOpScalarListFunctorIhLi2ELi1ELi1EEEJNS1_13power_functorIhEEEEEvT_T0_DpT1_,(.L_x_4000 - _ZN2at6native61_GLOBAL__N__44eb8e94_28_ForeachBinaryOpScalarList_cu_dda10a6925multi_tensor_apply_kernelINS1_28TensorListScalarListMetadataIhLi2EEENS1_25BinaryOpScalarListFunctorIhLi2ELi1ELi1EEEJNS1_13power_functorIhEEEEEvT_T0_DpT1_)
        .other          _ZN2at6native61_GLOBAL__N__44eb8e94_28_ForeachBinaryOpScalarList_cu_dda10a6925multi_tensor_apply_kernelINS1_28TensorListScalarListMetadataIhLi2EEENS1_25BinaryOpScalarListFunctorIhLi2ELi1ELi1EEEJNS1_13power_functorIhEEEEEvT_T0_DpT1_,@"STO_CUDA_ENTRY STV_DEFAULT"
_ZN2at6native61_GLOBAL__N__44eb8e94_28_ForeachBinaryOpScalarList_cu_dda10a6925multi_tensor_apply_kernelINS1_28TensorListScalarListMetadataIhLi2EEENS1_25BinaryOpScalarListFunctorIhLi2ELi1ELi1EEEJNS1_13power_functorIhEEEEEvT_T0_DpT1_:
        /* <DEDUP_REMOVED lines=10> */
[----:B------:R-:W-:Y:S01]  /*00a0*/  ULDC.64 UR10, c[0x0][UR10+0x610] ;  /* 0x000184000a0a7abb */ /* 0x000fe20008000a00 */
[----:B------:R-:W-:Y:S02]  /*00b0*/  UIADD3 UR15, UP1, UR4, UR6, URZ ;  /* 0x00000006040f7290 */ /* 0x000fe4000ff3e03f */
[----:B------:R-:W-:Y:S02]  /*00c0*/  UIADD3 UR14, UP2, UR4, UR8, URZ ;  /* 0x00000008040e7290 */ /* 0x000fe4000ff5e03f */
[----:B------:R-:W-:Y:S02]  /*00d0*/  UIADD3 UR13, UP3, -UR4, UR10, URZ ;  /* 0x0000000a040d7290 */ /* 0x000fe4000ff7e13f */
[----:B------:R-:W-:Y:S02]  /*00e0*/  UIADD3.X UR6, UR5, UR7, URZ, UP1, !UPT ;  /* 0x0000000705067290 */ /* 0x000fe40008ffe43f */
[----:B------:R-:W-:-:S02]  /*00f0*/  ULOP3.LUT UR4, UR13, UR14, UR15, 0xfe, !UPT ;  /* 0x0000000e0d047292 */ /* 0x000fc4000f8efe0f */
[----:B------:R-:W-:Y:S02]  /*0100*/  UIADD3.X UR8, UR5, UR9, URZ, UP2, !UPT ;  /* 0x0000000905087290 */ /* 0x000fe400097fe43f */
[----:B------:R-:W-:Y:S02]  /*0110*/  ULOP3.LUT UP0, URZ, UR4, 0x3, URZ, 0xc0, !UPT ;  /* 0x00000003043f7892 */ /* 0x000fe4000f80c03f */
[----:B------:R-:W-:Y:S02]  /*0120*/  ULOP3.LUT UR4, UR12, 0xff, URZ, 0xc0, !UPT ;  /* 0x000000ff0c047892 */ /* 0x000fe4000f8ec03f */
[----:B------:R-:W-:Y:S02]  /*0130*/  UIADD3.X UR5, ~UR5, UR11, URZ, UP3, !UPT ;  /* 0x0000000b05057290 */ /* 0x000fe40009ffe53f */
[----:B------:R-:W-:Y:S01]  /*0140*/  PLOP3.LUT P0, PT, PT, PT, UP0, 0x80, 0x0 ;  /* 0x000000000000781c */ /* 0x000fe20003f0f008 */
[----:B------:R-:W-:-:S07]  /*0150*/  ULDC.64 UR10, c[0x0][0x208] ;  /* 0x00008200000a7ab9 */ /* 0x000fce0000000a00 */
[----:B------:R-:W-:-:S05]  /*0160*/  ULDC.U8 UR4, c[0x0][UR4+0x810] ;  /* 0x0002040004047abb */ /* 0x000fca0008000000 */
        /* <DEDUP_REMOVED lines=8> */
.L_x_1790:
[----:B-1----:R-:W-:Y:S01]  /*01f0*/  IMAD R10, R0, 0x3, RZ ;  /* 0x00000003000a7824 */ /* 0x002fe200078e02ff */
[----:B0-----:R-:W-:Y:S02]  /*0200*/  IADD3 R19, P0, R11, R8, RZ ;  /* 0x000000080b137210 */ /* 0x001fe40007f1e0ff */
[----:B------:R-:W-:Y:S02]  /*0210*/  PRMT R14, RZ, 0x7610, R14 ;  /* 0x00007610ff0e7816 */ /* 0x000fe4000000000e */
[-C--:B------:R-:W-:Y:S01]  /*0220*/  IADD3 R10, P1, R10, R19.reuse, RZ ;  /* 0x000000130a0a7210 */ /* 0x080fe20007f3e0ff */
[----:B------:R-:W-:Y:S01]  /*0230*/  IMAD.X R24, RZ, RZ, R9, P0 ;  /* 0x000000ffff187224 */ /* 0x000fe200000e0609 */
[----:B------:R-:W-:Y:S02]  /*0240*/  LEA R12, P3, R0, R19, 0x1 ;  /* 0x00000013000c7211 */ /* 0x000fe400078608ff */
[C---:B------:R-:W-:Y:S01]  /*0250*/  ISETP.GE.U32.AND P0, PT, R10.reuse, 0x10000, PT ;  /* 0x000100000a00780c */ /* 0x040fe20003f06070 */
[--C-:B------:R-:W-:Y:S01]  /*0260*/  IMAD.X R21, RZ, RZ, R24.reuse, P1 ;  /* 0x000000ffff157224 */ /* 0x100fe200008e0618 */
[----:B------:R-:W-:Y:S01]  /*0270*/  ISETP.LT.U32.AND P1, PT, R10, UR13, PT ;  /* 0x0000000d0a007c0c */ /* 0x000fe2000bf21070 */
[----:B------:R-:W-:Y:S01]  /*0280*/  IMAD.X R18, RZ, RZ, R24, P3 ;  /* 0x000000ffff127224 */ /* 0x000fe200018e0618 */
[----:B------:R-:W-:-:S02]  /*0290*/  ISETP.GE.U32.AND P5, PT, R19, 0x10000, PT ;  /* 0x000100001300780c */ /* 0x000fc40003fa6070 */
[----:B------:R-:W-:Y:S02]  /*02a0*/  ISETP.GE.U32.AND.EX P0, PT, R21, RZ, PT, P0 ;  /* 0x000000ff1500720c */ /* 0x000fe40003f06100 */
[----:B------:R-:W-:Y:S02]  /*02b0*/  ISETP.LT.U32.AND P4, PT, R19, UR13, PT ;  /* 0x0000000d13007c0c */ /* 0x000fe4000bf81070 */
[----:B------:R-:W-:Y:S02]  /*02c0*/  ISETP.LT.AND.EX P0, PT, R21, UR5, !P0, P1 ;  /* 0x0000000515007c0c */ /* 0x000fe4000c701310 */
[----:B------:R-:W-:Y:S02]  /*02d0*/  IADD3 R13, P1, R0, R19, RZ ;  /* 0x00000013000d7210 */ /* 0x000fe40007f3e0ff */
[----:B------:R-:W-:Y:S02]  /*02e0*/  ISETP.GE.U32.AND.EX P5, PT, R24, RZ, PT, P5 ;  /* 0x000000ff1800720c */ /* 0x000fe40003fa6150 */
[----:B------:R-:W-:Y:S01]  /*02f0*/  ISETP.GE.U32.AND P2, PT, R13, 0x10000, PT ;  /* 0x000100000d00780c */ /* 0x000fe20003f46070 */
[----:B------:R-:W-:Y:S01]  /*0300*/  IMAD.X R20, RZ, RZ, R24, P1 ;  /* 0x000000ffff147224 */ /* 0x000fe200008e0618 */
[----:B------:R-:W-:-:S02]  /*0310*/  ISETP.GE.U32.AND P3, PT, R12, 0x10000, PT ;  /* 0x000100000c00780c */ /* 0x000fc40003f66070 */
[----:B------:R-:W-:Y:S02]  /*0320*/  ISETP.LT.AND.EX P4, PT, R24, UR5, !P5, P4 ;  /* 0x0000000518007c0c */ /* 0x000fe4000ef81340 */
[----:B------:R-:W-:Y:S02]  /*0330*/  ISETP.LT.U32.AND P1, PT, R13, UR13, PT ;  /* 0x0000000d0d007c0c */ /* 0x000fe4000bf21070 */
[----:B------:R-:W-:Y:S02]  /*0340*/  ISETP.GE.U32.AND.EX P2, PT, R20, RZ, PT, P2 ;  /* 0x000000ff1400720c */ /* 0x000fe40003f46120 */
[----:B------:R-:W-:Y:S02]  /*0350*/  ISETP.LT.U32.AND P5, PT, R12, UR13, PT ;  /* 0x0000000d0c007c0c */ /* 0x000fe4000bfa1070 */
[----:B------:R-:W-:Y:S02]  /*0360*/  ISETP.GE.U32.AND.EX P3, PT, R18, RZ, PT, P3 ;  /* 0x000000ff1200720c */ /* 0x000fe40003f66130 */
[----:B------:R-:W-:-:S02]  /*0370*/  ISETP.LT.AND.EX P1, PT, R20, UR5, !P2, P1 ;  /* 0x0000000514007c0c */ /* 0x000fc4000d721310 */
[----:B------:R-:W-:Y:S02]  /*0380*/  ISETP.LT.AND.EX P5, PT, R18, UR5, !P3, P5 ;  /* 0x0000000512007c0c */ /* 0x000fe4000dfa1350 */
[----:B------:R-:W-:Y:S02]  /*0390*/  @P4 IADD3 R2, P2, R19, UR15, RZ ;  /* 0x0000000f13024c10 */ /* 0x000fe4000ff5e0ff */
[----:B------:R-:W-:Y:S02]  /*03a0*/  @P0 IADD3 R26, P6, R10, UR15, RZ ;  /* 0x0000000f0a1a0c10 */ /* 0x000fe4000ffde0ff */
[----:B------:R-:W-:Y:S02]  /*03b0*/  @P4 IADD3.X R3, R24, UR6, RZ, P2, !PT ;  /* 0x0000000618034c10 */ /* 0x000fe400097fe4ff */
[----:B------:R-:W-:Y:S02]  /*03c0*/  PRMT R25, RZ, 0x7610, R25 ;  /* 0x00007610ff197816 */ /* 0x000fe40000000019 */
[----:B------:R-:W-:-:S02]  /*03d0*/  PRMT R22, RZ, 0x7610, R22 ;  /* 0x00007610ff167816 */ /* 0x000fc40000000016 */
[----:B------:R-:W-:Y:S02]  /*03e0*/  @P1 IADD3 R4, P3, R13, UR15, RZ ;  /* 0x0000000f0d041c10 */ /* 0x000fe4000ff7e0ff */
[----:B------:R-:W-:Y:S01]  /*03f0*/  @P5 IADD3 R6, P2, R12, UR15, RZ ;  /* 0x0000000f0c065c10 */ /* 0x000fe2000ff5e0ff */
[----:B------:R0:W5:Y:S01]  /*0400*/  @P4 LDG.E.U8 R25, desc[UR10][R2.64] ;  /* 0x0000000a02194981 */ /* 0x000162000c1e1100 */
[----:B------:R-:W-:Y:S02]  /*0410*/  PRMT R16, RZ, 0x7610, R16 ;  /* 0x00007610ff107816 */ /* 0x000fe40000000010 */
[----:B------:R-:W-:Y:S02]  /*0420*/  @P0 IADD3.X R27, R21, UR6, RZ, P6, !PT ;  /* 0x00000006151b0c10 */ /* 0x000fe4000b7fe4ff */
[----:B------:R-:W-:Y:S02]  /*0430*/  @P1 IADD3.X R5, R20, UR6, RZ, P3, !PT ;  /* 0x0000000614051c10 */ /* 0x000fe40009ffe4ff */
[----:B------:R-:W-:Y:S01]  /*0440*/  @P5 IADD3.X R7, R18, UR6, RZ, P2, !PT ;  /* 0x0000000612075c10 */ /* 0x000fe200097fe4ff */
[----:B------:R0:W5:Y:S04]  /*0450*/  @P0 LDG.E.U8 R14, desc[UR10][R26.64] ;  /* 0x0000000a1a0e0981 */ /* 0x000168000c1e1100 */
[----:B------:R0:W5:Y:S04]  /*0460*/  @P1 LDG.E.U8 R22, desc[UR10][R4.64] ;  /* 0x0000000a04161981 */ /* 0x000168000c1e1100 */
[----:B------:R0:W5:Y:S01]  /*0470*/  @P5 LDG.E.U8 R16, desc[UR10][R6.64] ;  /* 0x0000000a06105981 */ /* 0x000162000c1e1100 */
[----:B------:R-:W-:Y:S01]  /*0480*/  ISETP.NE.AND P2, PT, RZ, UR4, PT ;  /* 0x00000004ff007c0c */ /* 0x000fe2000bf45270 */
[----:B------:R-:W-:-:S02]  /*0490*/  IMAD.MOV.U32 R15, RZ, RZ, 0x1 ;  /* 0x00000001ff0f7424 */ /* 0x000fc400078e00ff */
[----:B------:R-:W-:Y:S02]  /*04a0*/  IMAD.MOV.U32 R17, RZ, RZ, 0x1 ;  /* 0x00000001ff117424 */ /* 0x000fe400078e00ff */
[----:B------:R-:W-:-:S08]  /*04b0*/  IMAD.MOV.U32 R23, RZ, RZ, 0x1 ;  /* 0x00000001ff177424 */ /* 0x000fd000078e00ff */
[----:B0-----:R-:W-:Y:S05]  /*04c0*/  @!P2 BRA `(.L_x_1782) ;  /* 0x000000000038a947 */ /* 0x001fea0003800000 */
[----:B------:R-:W-:Y:S02]  /*04d0*/  IMAD.MOV.U32 R17, RZ, RZ, 0x1 ;  /* 0x00000001ff117424 */ /* 0x000fe400078e00ff */
[----:B------:R-:W-:-:S07]  /*04e0*/  IMAD.U32 R2, RZ, RZ, UR4 ;  /* 0x00000004ff027e24 */ /* 0x000fce000f8e00ff */
.L_x_1783:
[C---:B------:R-:W-:Y:S02]  /*04f0*/  LOP3.LUT R3, R2.reuse, 0x1, RZ, 0xc0, !PT ;  /* 0x0000000102037812 */ /* 0x040fe400078ec0ff */
[----:B------:R-:W-:Y:S02]  /*0500*/  LOP3.LUT R2, R2, 0xffff, RZ, 0xc0, !PT ;  /* 0x0000ffff02027812 */ /* 0x000fe400078ec0ff */
[----:B------:R-:W-:Y:S02]  /*0510*/  ISETP.NE.U32.AND P3, PT, R3, 0x1, PT ;  /* 0x000000010300780c */ /* 0x000fe40003f65070 */
[----:B------:R-:W-:Y:S02]  /*0520*/  SHF.R.U32.HI R2, RZ, 0x1, R2 ;  /* 0x00000001ff027819 */ /* 0x000fe40000011602 */
[----:B-----5:R-:W-:Y:S02]  /*0530*/  SEL R3, R25, 0x1, !P3 ;  /* 0x0000000119037807 */ /* 0x020fe40005800000 */
[----:B------:R-:W-:-:S02]  /*0540*/  LOP3.LUT P3, R2, R2, 0x7f, RZ, 0xc0, !PT ;  /* 0x0000007f02027812 */ /* 0x000fc4000786c0ff */
[----:B------:R-:W-:Y:S02]  /*0550*/  PRMT R17, R17, 0x9910, RZ ;  /* 0x0000991011117816 */ /* 0x000fe400000000ff */
[----:B------:R-:W-:Y:S02]  /*0560*/  PRMT R25, R25, 0x9910, RZ ;  /* 0x0000991019197816 */ /* 0x000fe400000000ff */
[----:B------:R-:W-:-:S03]  /*0570*/  PRMT R4, R3, 0x9910, RZ ;  /* 0x0000991003047816 */ /* 0x000fc600000000ff */
[----:B------:R-:W-:Y:S02]  /*0580*/  IMAD R25, R25, R25, RZ ;  /* 0x0000001919197224 */ /* 0x000fe400078e02ff */
[----:B------:R-:W-:Y:S02]  /*0590*/  IMAD R17, R17, R4, RZ ;  /* 0x0000000411117224 */ /* 0x000fe400078e02ff */
[----:B------:R-:W-:Y:S05]  /*05a0*/  @P3 BRA `(.L_x_1783) ;  /* 0xfffffffc00d03947 */ /* 0x000fea000383ffff */
.L_x_1782:
[----:B------:R-:W-:Y:S05]  /*05b0*/  @!P2 BRA `(.L_x_1784) ;  /* 0x000000000038a947 */ /* 0x000fea0003800000 */
[----:B------:R-:W-:Y:S02]  /*05c0*/  IMAD.MOV.U32 R15, RZ, RZ, 0x1 ;  /* 0x00000001ff0f7424 */ /* 0x000fe400078e00ff */
[----:B------:R-:W-:-:S07]  /*05d0*/  IMAD.U32 R2, RZ, RZ, UR4 ;  /* 0x00000004ff027e24 */ /* 0x000fce000f8e00ff */
.L_x_1785:
        /* <DEDUP_REMOVED lines=12> */
.L_x_1784:
[----:B------:R-:W-:Y:S01]  /*06a0*/  IMAD.MOV.U32 R2, RZ, RZ, 0x1 ;  /* 0x00000001ff027424 */ /* 0x000fe200078e00ff */
[----:B------:R-:W-:Y:S06]  /*06b0*/  @!P2 BRA `(.L_x_1786) ;  /* 0x000000000038a947 */ /* 0x000fec0003800000 */
[----:B------:R-:W-:Y:S02]  /*06c0*/  IMAD.MOV.U32 R23, RZ, RZ, 0x1 ;  /* 0x00000001ff177424 */ /* 0x000fe400078e00ff */
[----:B------:R-:W-:-:S07]  /*06d0*/  IMAD.U32 R3, RZ, RZ, UR4 ;  /* 0x00000004ff037e24 */ /* 0x000fce000f8e00ff */
.L_x_1787:
        /* <DEDUP_REMOVED lines=12> */
.L_x_1786:
[----:B-----5:R-:W-:Y:S01]  /*07a0*/  PRMT R25, R2, 0x7610, R25 ;  /* 0x0000761002197816 */ /* 0x020fe20000000019 */
[----:B------:R-:W-:Y:S06]  /*07b0*/  @!P2 BRA `(.L_x_1788) ;  /* 0x000000000038a947 */ /* 0x000fec0003800000 */
[----:B------:R-:W-:Y:S02]  /*07c0*/  IMAD.MOV.U32 R25, RZ, RZ, 0x1 ;  /* 0x00000001ff197424 */ /* 0x000fe400078e00ff */
[----:B------:R-:W-:-:S07]  /*07d0*/  IMAD.U32 R2, RZ, RZ, UR4 ;  /* 0x00000004ff027e24 */ /* 0x000fce000f8e00ff */
.L_x_1789:
[C---:B------:R-:W-:Y:S02]  /*07e0*/  LOP3.LUT R3, R2.reuse, 0x1, RZ, 0xc0, !PT ;  /* 0x0000000102037812 */ /* 0x040fe400078ec0ff */
[----:B------:R-:W-:Y:S02]  /*07f0*/  LOP3.LUT R2, R2, 0xffff, RZ, 0xc0, !PT ;  /* 0x0000ffff02027812 */ /* 0x000fe400078ec0ff */
[----:B------:R-:W-:Y:S02]  /*0800*/  ISETP.NE.U32.AND P2, PT, R3, 0x1, PT ;  /* 0x000000010300780c */ /* 0x000fe40003f45070 */
[----:B------:R-:W-:Y:S02]  /*0810*/  SHF.R.U32.HI R2, RZ, 0x1, R2 ;  /* 0x00000001ff027819 */ /* 0x000fe40000011602 */
[----:B------:R-:W-:Y:S02]  /*0820*/  SEL R3, R14, 0x1, !P2 ;  /* 0x000000010e037807 */ /* 0x000fe40005000000 */
[----:B------:R-:W-:-:S02]  /*0830*/  LOP3.LUT P2, R2, R2, 0x7f, RZ, 0xc0, !PT ;  /* 0x0000007f02027812 */ /* 0x000fc4000784c0ff */
[----:B------:R-:W-:Y:S02]  /*0840*/  PRMT R25, R25, 0x9910, RZ ;  /* 0x0000991019197816 */ /* 0x000fe400000000ff */
[----:B------:R-:W-:Y:S02]  /*0850*/  PRMT R14, R14, 0x9910, RZ ;  /* 0x000099100e0e7816 */ /* 0x000fe400000000ff */
[----:B------:R-:W-:-:S03]  /*0860*/  PRMT R4, R3, 0x9910, RZ ;  /* 0x0000991003047816 */ /* 0x000fc600000000ff */
[----:B------:R-:W-:Y:S02]  /*0870*/  IMAD R14, R14, R14, RZ ;  /* 0x0000000e0e0e7224 */ /* 0x000fe400078e02ff */
[----:B------:R-:W-:Y:S02]  /*0880*/  IMAD R25, R25, R4, RZ ;  /* 0x0000000419197224 */ /* 0x000fe400078e02ff */
[----:B------:R-:W-:Y:S05]  /*0890*/  @P2 BRA `(.L_x_1789) ;  /* 0xfffffffc00d02947 */ /* 0x000fea000383ffff */
.L_x_1788:
        /* <DEDUP_REMOVED lines=11> */
[----:B------:R-:W-:-:S03]  /*0950*/  ISETP.LT.U32.AND P1, PT, R8, UR13, PT ;  /* 0x0000000d08007c0c */ /* 0x000fc6000bf21070 */
[----:B------:R2:W-:Y:S01]  /*0960*/  @P5 STG.E.U8 desc[UR10][R6.64], R23 ;  /* 0x0000001706005986 */ /* 0x0005e2000c10110a */
[----:B------:R-:W-:-:S03]  /*0970*/  ISETP.LT.AND.EX P1, PT, R9, UR5, PT, P1 ;  /* 0x0000000509007c0c */ /* 0x000fc6000bf21310 */
[----:B------:R2:W-:Y:S01]  /*0980*/  @P0 STG.E.U8 desc[UR10][R12.64], R25 ;  /* 0x000000190c000986 */ /* 0x0005e2000c10110a */
[----:B------:R-:W-:-:S04]  /*0990*/  ISETP.GE.U32.AND P0, PT, R8, 0x10000, PT ;  /* 0x000100000800780c */ /* 0x000fc80003f06070 */
[----:B------:R-:W-:-:S13]  /*09a0*/  ISETP.GE.U32.AND.EX P0, PT, R9, RZ, PT, P0 ;  /* 0x000000ff0900720c */ /* 0x000fda0003f06100 */
[----:B--2---:R-:W-:Y:S05]  /*09b0*/  @!P0 BRA P1, `(.L_x_1790) ;  /* 0xfffffff8000c8947 */ /* 0x004fea000083ffff */
[----:B------:R-:W-:Y:S05]  /*09c0*/  EXIT ;  /* 0x000000000000794d */ /* 0x000fea0003800000 */
.L_x_1781:
        /* <DEDUP_REMOVED lines=8> */
.L_x_1799:
[C---:B------:R-:W-:Y:S01]  /*0a50*/  IMAD.SHL.U32 R2, R0.reuse, 0x4, RZ ;  /* 0x0000000400027824 */ /* 0x040fe200078e00ff */
[----:B------:R-:W-:-:S04]  /*0a60*/  SHF.L.U64.HI R14, R0, 0x2, R3 ;  /* 0x00000002000e7819 */ /* 0x000fc80000010203 */
[----:B------:R-:W-:-:S04]  /*0a70*/  IADD3 R12, P0, R2, UR15, RZ ;  /* 0x0000000f020c7c10 */ /* 0x000fc8000ff1e0ff */
[----:B------:R-:W-:-:S05]  /*0a80*/  IADD3.X R13, R14, UR6, RZ, P0, !PT ;  /* 0x000000060e0d7c10 */ /* 0x000fca00087fe4ff */
[----:B------:R-:W2:Y:S01]  /*0a90*/  LDG.E R9, desc[UR10][R12.64] ;  /* 0x0000000a0c097981 */ /* 0x000ea2000c1e1900 */
[----:B------:R-:W-:Y:S01]  /*0aa0*/  ISETP.NE.AND P1, PT, RZ, UR4, PT ;  /* 0x00000004ff007c0c */ /* 0x000fe2000bf25270 */
[----:B------:R-:W-:Y:S02]  /*0ab0*/  IMAD.MOV.U32 R5, RZ, RZ, 0x1 ;  /* 0x00000001ff057424 */ /* 0x000fe400078e00ff */
[----:B------:R-:W-:Y:S02]  /*0ac0*/  IMAD.MOV.U32 R8, RZ, RZ, 0x1 ;  /* 0x00000001ff087424 */ /* 0x000fe400078e00ff */
[----:B------:R-:W-:Y:S02]  /*0ad0*/  IMAD.MOV.U32 R4, RZ, RZ, 0x1 ;  /* 0x00000001ff047424 */ /* 0x000fe400078e00ff */
[----:B------:R-:W-:Y:S01]  /*0ae0*/  IMAD.MOV.U32 R7, RZ, RZ, 0x1 ;  /* 0x00000001ff077424 */ /* 0x000fe200078e00ff */
[C---:B--2---:R-:W-:Y:S02]  /*0af0*/  PRMT R10, R9.reuse, 0x7771, RZ ;  /* 0x00007771090a7816 */ /* 0x044fe400000000ff */
[----:B------:R-:W-:-:S03]  /*0b00*/  PRMT R6, R9, 0x7772, RZ ;  /* 0x0000777209067816 */ /* 0x000fc600000000ff */
[----:B------:R-:W-:Y:S05]  /*0b10*/  @!P1 BRA `(.L_x_1791) ;  /* 0x0000000000489947 */ /* 0x000fea0003800000 */
[----:B------:R-:W-:Y:S01]  /*0b20*/  PRMT R8, R9, 0x7770, RZ ;  /* 0x0000777009087816 */ /* 0x000fe200000000ff */
[----:B------:R-:W-:Y:S02]  /*0b30*/  IMAD.MOV.U32 R13, RZ, RZ, 0x1 ;  /* 0x00000001ff0d7424 */ /* 0x000fe400078e00ff */
[----:B------:R-:W-:Y:S01]  /*0b40*/  IMAD.U32 R12, RZ, RZ, UR4 ;  /* 0x00000004ff0c7e24 */ /* 0x000fe2000f8e00ff */
[----:B------:R-:W-:Y:S02]  /*0b50*/  PRMT R11, R8, 0x7610, R11 ;  /* 0x00007610080b7816 */ /* 0x000fe4000000000b */
[----:B------:R-:W-:-:S07]  /*0b60*/  PRMT R8, R13, 0x7610, R8 ;  /* 0x000076100d087816 */ /* 0x000fce0000000008 */
.L_x_1792:
[----:B------:R-:W-:Y:S02]  /*0b70*/  LOP3.LUT R13, R12, 0x1, RZ, 0xc0, !PT ;  /* 0x000000010c0d7812 */ /* 0x000fe400078ec0ff */
[----:B------:R-:W-:Y:S02]  /*0b80*/  PRMT R15, R8, 0x9910, RZ ;  /* 0x00009910080f7816 */ /* 0x000fe400000000ff */
[----:B------:R-:W-:Y:S02]  /*0b90*/  LOP3.LUT R8, R12, 0xffff, RZ, 0xc0, !PT ;  /* 0x0000ffff0c087812 */ /* 0x000fe400078ec0ff */
[----:B------:R-:W-:Y:S02]  /*0ba0*/  ISETP.NE.U32.AND P0, PT, R13, 0x1, PT ;  /* 0x000000010d00780c */ /* 0x000fe40003f05070 */
[----:B------:R-:W-:Y:S02]  /*0bb0*/  SHF.R.U32.HI R8, RZ, 0x1, R8 ;  /* 0x00000001ff087819 */ /* 0x000fe40000011608 */
[----:B------:R-:W-:-:S02]  /*0bc0*/  SEL R13, R11, 0x1, !P0 ;  /* 0x000000010b0d7807 */ /* 0x000fc40004000000 */
[----:B------:R-:W-:Y:S02]  /*0bd0*/  LOP3.LUT P0, R12, R8, 0x7f, RZ, 0xc0, !PT ;  /* 0x0000007f080c7812 */ /* 0x000fe4000780c0ff */
[----:B------:R-:W-:Y:S02]  /*0be0*/  PRMT R11, R11, 0x9910, RZ ;  /* 0x000099100b0b7816 */ /* 0x000fe400000000ff */
[----:B------:R-:W-:Y:S01]  /*0bf0*/  PRMT R16, R13, 0x9910, RZ ;  /* 0x000099100d107816 */ /* 0x000fe200000000ff */
[----:B------:R-:W-:Y:S02]  /*0c00*/  IMAD.MOV.U32 R13, RZ, RZ, R15 ;  /* 0x000000ffff0d7224 */ /* 0x000fe400078e000f */
[----:B------:R-:W-:Y:S02]  /*0c10*/  IMAD R11, R11, R11, RZ ;  /* 0x0000000b0b0b7224 */ /* 0x000fe400078e02ff */
[----:B------:R-:W-:-:S04]  /*0c20*/  IMAD R8, R13, R16, RZ ;  /* 0x000000100d087224 */ /* 0x000fc800078e02ff */
[----:B------:R-:W-:Y:S05]  /*0c30*/  @P0 BRA `(.L_x_1792) ;  /* 0xfffffffc00cc0947 */ /* 0x000fea000383ffff */
.L_x_1791:
[----:B------:R-:W-:Y:S05]  /*0c40*/  @!P1 BRA `(.L_x_1793) ;  /* 0x0000000000409947 */ /* 0x000fea0003800000 */
[----:B------:R-:W-:Y:S02]  /*0c50*/  IMAD.MOV.U32 R5, RZ, RZ, 0x1 ;  /* 0x00000001ff057424 */ /* 0x000fe400078e00ff */
[----:B------:R-:W-:-:S07]  /*0c60*/  IMAD.U32 R11, RZ, RZ, UR4 ;  /* 0x00000004ff0b7e24 */ /* 0x000fce000f8e00ff */
.L_x_1794:
[----:B------:R-:W-:Y:S02]  /*0c70*/  LOP3.LUT R12, R11, 0x1, RZ, 0xc0, !PT ;  /* 0x000000010b0c7812 */ /* 0x000fe400078ec0ff */
[----:B------:R-:W-:Y:S02]  /*0c80*/  PRMT R13, R5, 0x9910, RZ ;  /* 0x00009910050d7816 */ /* 0x000fe400000000ff */
[----:B------:R-:W-:Y:S02]  /*0c90*/  ISETP.NE.U32.AND P0, PT, R12, 0x1, PT ;  /* 0x000000010c00780c */ /* 0x000fe40003f05070 */
[----:B------:R-:W-:Y:S02]  /*0ca0*/  LOP3.LUT R5, R11, 0xffff, RZ, 0xc0, !PT ;  /* 0x0000ffff0b057812 */ /* 0x000fe400078ec0ff */
[----:B------:R-:W-:Y:S02]  /*0cb0*/  SEL R12, R10, 0x1, !P0 ;  /* 0x000000010a0c7807 */ /* 0x000fe40004000000 */
[----:B------:R-:W-:-:S02]  /*0cc0*/  SHF.R.U32.HI R5, RZ, 0x1, R5 ;  /* 0x00000001ff057819 */ /* 0x000fc40000011605 */
[----:B------:R-:W-:Y:S01]  /*0cd0*/  PRMT R11, R12, 0x9910, RZ ;  /* 0x000099100c0b7816 */ /* 0x000fe200000000ff */
[----:B------:R-:W-:Y:S01]  /*0ce0*/  IMAD.MOV.U32 R12, RZ, RZ, R13 ;  /* 0x000000ffff0c7224 */ /* 0x000fe200078e000d */
[----:B------:R-:W-:-:S03]  /*0cf0*/  PRMT R10, R10, 0x9910, RZ ;  /* 0x000099100a0a7816 */ /* 0x000fc600000000ff */
[----:B------:R-:W-:Y:S01]  /*0d00*/  IMAD.MOV.U32 R13, RZ, RZ, R11 ;  /* 0x000000ffff0d7224 */ /* 0x000fe200078e000b */
[----:B------:R-:W-:Y:S01]  /*0d10*/  LOP3.LUT P0, R11, R5, 0x7f, RZ, 0xc0, !PT ;  /* 0x0000007f050b7812 */ /* 0x000fe2000780c0ff */
[----:B------:R-:W-:Y:S02]  /*0d20*/  IMAD R10, R10, R10, RZ ;  /* 0x0000000a0a0a7224 */ /* 0x000fe400078e02ff */
[----:B------:R-:W-:-:S10]  /*0d30*/  IMAD R5, R12, R13, RZ ;  /* 0x0000000d0c057224 */ /* 0x000fd400078e02ff */
[----:B------:R-:W-:Y:S05]  /*0d40*/  @P0 BRA `(.L_x_1794) ;  /* 0xfffffffc00c80947 */ /* 0x000fea000383ffff */
.L_x_1793:
[----:B------:R-:W-:Y:S01]  /*0d50*/  PRMT R9, R9, 0x7773, RZ ;  /* 0x0000777309097816 */ /* 0x000fe200000000ff */
[----:B------:R-:W-:Y:S06]  /*0d60*/  @!P1 BRA `(.L_x_1795) ;  /* 0x0000000000449947 */ /* 0x000fec0003800000 */
[----:B------:R-:W-:Y:S02]  /*0d70*/  IMAD.MOV.U32 R7, RZ, RZ, 0x1 ;  /* 0x00000001ff077424 */ /* 0x000fe400078e00ff */
[----:B------:R-:W-:-:S07]  /*0d80*/  IMAD.U32 R10, RZ, RZ, UR4 ;  /* 0x00000004ff0a7e24 */ /* 0x000fce000f8e00ff */
.L_x_1796:
[----:B------:R-:W-:Y:S02]  /*0d90*/  LOP3.LUT R11, R10, 0x1, RZ, 0xc0, !PT ;  /* 0x000000010a0b7812 */ /* 0x000fe400078ec0ff */
[C---:B------:R-:W-:Y:S02]  /*0da0*/  PRMT R13, R6.reuse, 0x9910, RZ ;  /* 0x00009910060d7816 */ /* 0x040fe400000000ff */
[----:B------:R-:W-:Y:S02]  /*0db0*/  ISETP.NE.U32.AND P0, PT, R11, 0x1, PT ;  /* 0x000000010b00780c */ /* 0x000fe40003f05070 */
[----:B------:R-:W-:Y:S02]  /*0dc0*/  PRMT R7, R7, 0x9910, RZ ;  /* 0x0000991007077816 */ /* 0x000fe400000000ff */
[----:B------:R-:W-:Y:S02]  /*0dd0*/  SEL R11, R6, 0x1, !P0 ;  /* 0x00000001060b7807 */ /* 0x000fe40004000000 */
[----:B------:R-:W-:Y:S01]  /*0de0*/  LOP3.LUT R6, R10, 0xffff, RZ, 0xc0, !PT ;  /* 0x0000ffff0a067812 */ /* 0x000fe200078ec0ff */
[----:B------:R-:W-:Y:S01]  /*0df0*/  IMAD.MOV.U32 R10, RZ, RZ, R13 ;  /* 0x000000ffff0a7224 */ /* 0x000fe200078e000d */
[----:B------:R-:W-:-:S02]  /*0e00*/  PRMT R12, R11, 0x9910, RZ ;  /* 0x000099100b0c7816 */ /* 0x000fc400000000ff */
[----:B------:R-:W-:Y:S01]  /*0e10*/  SHF.R.U32.HI R6, RZ, 0x1, R6 ;  /* 0x00000001ff067819 */ /* 0x000fe20000011606 */
[----:B------:R-:W-:Y:S02]  /*0e20*/  IMAD R10, R10, R10, RZ ;  /* 0x0000000a0a0a7224 */ /* 0x000fe400078e02ff */
[----:B------:R-:W-:Y:S01]  /*0e30*/  IMAD R7, R7, R12, RZ ;  /* 0x0000000c07077224 */ /* 0x000fe200078e02ff */
[----:B------:R-:W-:Y:S02]  /*0e40*/  LOP3.LUT P0, R11, R6, 0x7f, RZ, 0xc0, !PT ;  /* 0x0000007f060b7812 */ /* 0x000fe4000780c0ff */
[----:B------:R-:W-:Y:S02]  /*0e50*/  PRMT R6, R10, 0x7610, R6 ;  /* 0x000076100a067816 */ /* 0x000fe40000000006 */
[----:B------:R-:W-:-:S09]  /*0e60*/  PRMT R10, R11, 0x7610, R10 ;  /* 0x000076100b0a7816 */ /* 0x000fd2000000000a */
[----:B------:R-:W-:Y:S05]  /*0e70*/  @P0 BRA `(.L_x_1796) ;  /* 0xfffffffc00c40947 */ /* 0x000fea000383ffff */
.L_x_1795:
[----:B------:R-:W-:Y:S01]  /*0e80*/  PRMT R6, R4, 0x7610, R6 ;  /* 0x0000761004067816 */ /* 0x000fe20000000006 */
[----:B------:R-:W-:Y:S06]  /*0e90*/  @!P1 BRA `(.L_x_1797) ;  /* 0x0000000000389947 */ /* 0x000fec0003800000 */
[----:B------:R-:W-:Y:S02]  /*0ea0*/  IMAD.MOV.U32 R6, RZ, RZ, 0x1 ;  /* 0x00000001ff067424 */ /* 0x000fe400078e00ff */
[----:B------:R-:W-:-:S07]  /*0eb0*/  IMAD.U32 R4, RZ, RZ, UR4 ;  /* 0x00000004ff047e24 */ /* 0x000fce000f8e00ff */
.L_x_1798:
        /* <DEDUP_REMOVED lines=12> */
.L_x_1797:
[----:B------:R-:W-:Y:S02]  /*0f80*/  IADD3 R4, P0, R2, UR14, RZ ;  /* 0x0000000e02047c10 */ /* 0x000fe4000ff1e0ff */
[----:B------:R-:W-:Y:S02]  /*0f90*/  PRMT R8, R5, 0x7604, R8 ;  /* 0x0000760405087816 */ /* 0x000fe40000000008 */
[----:B------:R-:W-:Y:S02]  /*0fa0*/  IADD3.X R5, R14, UR8, RZ, P0, !PT ;  /* 0x000000080e057c10 */ /* 0x000fe400087fe4ff */
[----:B------:R-:W-:Y:S02]  /*0fb0*/  IADD3 R0, P0, R0, UR7, RZ ;  /* 0x0000000700007c10 */ /* 0x000fe4000ff1e0ff */
[----:B------:R-:W-:Y:S02]  /*0fc0*/  PRMT R7, R7, 0x7054, R8 ;  /* 0x0000705407077816 */ /* 0x000fe40000000008 */
[C---:B------:R-:W-:Y:S01]  /*0fd0*/  ISETP.LT.U32.AND P1, PT, R0.reuse, 0x4000, PT ;  /* 0x000040000000780c */ /* 0x040fe20003f21070 */
[----:B------:R-:W-:Y:S01]  /*0fe0*/  IMAD.SHL.U32 R2, R0, 0x4, RZ ;  /* 0x0000000400027824 */ /* 0x000fe200078e00ff */
[----:B------:R-:W-:Y:S01]  /*0ff0*/  PRMT R7, R6, 0x654, R7 ;  /* 0x0000065406077816 */ /* 0x000fe20000000007 */
[----:B------:R-:W-:-:S03]  /*1000*/  IMAD.X R3, RZ, RZ, R3, P0 ;  /* 0x000000ffff037224 */ /* 0x000fc600000e0603 */
[----:B------:R-:W-:Y:S01]  /*1010*/  ISETP.GE.U32.AND P0, PT, R2, UR13, PT ;  /* 0x0000000d02007c0c */ /* 0x000fe2000bf06070 */
[----:B------:R0:W-:Y:S01]  /*1020*/  STG.E desc[UR10][R4.64], R7 ;  /* 0x0000000704007986 */ /* 0x0001e2000c10190a */
[----:B------:R-:W-:Y:S02]  /*1030*/  SHF.L.U64.HI R2, R0, 0x2, R3 ;  /* 0x0000000200027819 */ /* 0x000fe40000010203 */
[----:B------:R-:W-:Y:S02]  /*1040*/  ISETP.LT.U32.AND.EX P1, PT, R3, RZ, PT, P1 ;  /* 0x000000ff0300720c */ /* 0x000fe40003f21110 */
[----:B------:R-:W-:-:S13]  /*1050*/  ISETP.GE.AND.EX P0, PT, R2, UR5, PT, P0 ;  /* 0x0000000502007c0c */ /* 0x000fda000bf06300 */
[----:B0-----:R-:W-:Y:S05]  /*1060*/  @!P0 BRA P1, `(.L_x_1799) ;  /* 0xfffffff800788947 */ /* 0x001fea000083ffff */
[----:B------:R-:W-:Y:S05]  /*1070*/  EXIT ;  /* 0x000000000000794d */ /* 0x000fea0003800000 */
.L_x_1800:
        /* <DEDUP_REMOVED lines=16> */
.L_x_4000:


//--------------------- .text._ZN2at6native61_GLOBAL__N__44eb8e94_28_ForeachBinaryOpScalarList_cu_dda10a6925multi_tensor_apply_kernelINS1_28TensorListScalarListMetadataIfLi1EEENS1_25BinaryOpScalarListFunctorIN3c108BFloat16ELi1ELi1ELi0EEEJNS1_13power_functorIfEEEEEvT_T0_DpT1_ --------------------------
	.section	.text._ZN2at6native61_GLOBAL__N__44eb8e94_28_ForeachBinaryOpScalarList_cu_dda10a6925multi_tensor_apply_kernelINS1_28TensorListScalarListMetadataIfLi1EEENS1_25BinaryOpScalarListFunctorIN3c108BFloat16ELi1ELi1ELi0EEEJNS1_13power_functorIfEEEEEvT_T0_DpT1_,"ax",@progbits
	.align	128
.text._ZN2at6native61_GLOBAL__N__44eb8e94_28_ForeachBinaryOpScalarList_cu_dda10a6925multi_tensor_apply_kernelINS1_28TensorListScalarListMetadataIfLi1EEENS1_25BinaryOpScalarListFunctorIN3c108BFloat16ELi1ELi1ELi0EEEJNS1_13power_functorIfEEEEEvT_T0_DpT1_:
        .type           _ZN2at6native61_GLOBAL__N__44eb8e94_28_ForeachBinaryOpScalarList_cu_dda10a6925multi_tensor_apply_kernelINS1_28TensorListScalarListMetadataIfLi1EEENS1_25BinaryOpScalarListFunctorIN3c108BFloat16ELi1ELi1ELi0EEEJNS1_13power_functorIfEEEEEvT_T0_DpT1_,@function
        .size           _ZN2at6native61_GLOBAL__N__44eb8e94_28_ForeachBinaryOpScalarList_cu_dda10a6925multi_tensor_apply_kernelINS1_28TensorListScalarListMetadataIfLi1EEENS1_25BinaryOpScalarListFunctorIN3c108BFloat16ELi1ELi1ELi0EEEJNS1_13power_functorIfEEEEEvT_T0_DpT1_,(.L_x_4001 - _ZN2at6native61_GLOBAL__N__44eb8e94_28_ForeachBinaryOpScalarList_cu_dda10a6925multi_tensor_apply_kernelINS1_28TensorListScalarListMetadataIfLi1EEENS1_25BinaryOpScalarListFunctorIN3c108BFloat16ELi1ELi1ELi0EEEJNS1_13power_functorIfEEEEEvT_T0_DpT1_)
        .other          _ZN2at6native61_GLOBAL__N__44eb8e94_28_ForeachBinaryOpScalarList_cu_dda10a6925multi_tensor_apply_kernelINS1_28TensorListScalarListMetadataIfLi1EEENS1_25BinaryOpScalarListFunctorIN3c108BFloat16ELi1ELi1ELi0EEEJNS1_13power_functorIfEEEEEvT_T0_DpT1_,@"STO_CUDA_ENTRY STV_DEFAULT"
_ZN2at6native61_GLOBAL__N__44eb8e94_28_ForeachBinaryOpScalarList_cu_dda10a6925multi_tensor_apply_kernelINS1_28TensorListScalarListMetadataIfLi1EEENS1_25BinaryOpScalarListFunctorIN3c108BFloat16ELi1ELi1ELi0EEEJNS1_13power_functorIfEEEEEvT_T0_DpT1_:
        /* <DEDUP_REMOVED lines=27> */
.L_x_1802:
[----:B0-----:R-:W-:Y:S01]  /*01b0*/  IADD3 R11, P0, R14, R16, RZ ;  /* 0x000000100e0b7210 */ /* 0x001fe20007f1e0ff */
[C---:B-1----:R-:W-:Y:S01]  /*01c0*/  IMAD R18, R15.reuse, 0x3, RZ ;  /* 0x000000030f127824 */ /* 0x042fe200078e02ff */
[----:B------:R-:W-:Y:S02]  /*01d0*/  PRMT R19, RZ, 0x7610, R19 ;  /* 0x00007610ff137816 */ /* 0x000fe40000000013 */
[----:B------:R-:W-:Y:S01]  /*01e0*/  IADD3 R7, P1, R15, R11, RZ ;  /* 0x0000000b0f077210 */ /* 0x000fe20007f3e0ff */
[----:B------:R-:W-:Y:S01]  /*01f0*/  IMAD.X R22, RZ, RZ, R17, P0 ;  /* 0x000000ffff167224 */ /* 0x000fe200000e0611 */
[----:B------:R-:W-:Y:S02]  /*0200*/  ISETP.GE.U32.AND P4, PT, R11, 0x10000, PT ;  /* 0x000100000b00780c */ /* 0x000fe40003f86070 */
[C---:B------:R-:W-:Y:S01]  /*0210*/  ISETP.GE.U32.AND P0, PT, R7.reuse, 0x10000, PT ;  /* 0x000100000700780c */ /* 0x040fe20003f06070 */
[----:B------:R-:W-:Y:S01]  /*0220*/  IMAD.X R6, RZ, RZ, R22, P1 ;  /* 0x000000ffff067224 */ /* 0x000fe200008e0616 */
[----:B------:R-:W-:-:S02]  /*0230*/  ISETP.LT.U32.AND P1, PT, R7, R0, PT ;  /* 0x000000000700720c */ /* 0x000fc40003f21070 */
[C---:B------:R-:W-:Y:S02]  /*0240*/  LEA R12, P2, R7.reuse, R2, 0x1 ;  /* 0x00000002070c7211 */ /* 0x040fe400078408ff */
[C---:B------:R-:W-:Y:S02]  /*0250*/  ISETP.GE.U32.AND.EX P0, PT, R6.reuse, RZ, PT, P0 ;  /* 0x000000ff0600720c */ /* 0x040fe40003f06100 */
[----:B------:R-:W-:Y:S02]  /*0260*/  LEA.HI.X R13, R7, R3, R6, 0x1, P2 ;  /* 0x00000003070d7211 */ /* 0x000fe400010f0c06 */
[----:B------:R-:W-:Y:S02]  /*0270*/  ISETP.LT.AND.EX P0, PT, R6, R5, !P0, P1 ;  /* 0x000000050600720c */ /* 0x000fe40004701310 */
[----:B------:R-:W-:Y:S02]  /*0280*/  LEA R7, P1, R15, R11, 0x1 ;  /* 0x0000000b0f077211 */ /* 0x000fe400078208ff */
[----:B------:R-:W-:-:S02]  /*0290*/  ISETP.LT.U32.AND P3, PT, R11, R0, PT ;  /* 0x000000000b00720c */ /* 0x000fc40003f61070 */
[C---:B------:R-:W-:Y:S01]  /*02a0*/  ISETP.GE.U32.AND.EX P4, PT, R22.reuse, RZ, PT, P4 ;  /* 0x000000ff1600720c */ /* 0x040fe20003f86140 */
[----:B------:R-:W-:Y:S01]  /*02b0*/  IMAD.X R8, RZ, RZ, R22, P1 ;  /* 0x000000ffff087224 */ /* 0x000fe200008e0616 */
[----:B------:R-:W-:Y:S02]  /*02c0*/  ISETP.GE.U32.AND P2, PT, R7, 0x10000, PT ;  /* 0x000100000700780c */ /* 0x000fe40003f46070 */
[----:B------:R-:W-:Y:S02]  /*02d0*/  ISETP.LT.AND.EX P3, PT, R22, R5, !P4, P3 ;  /* 0x000000051600720c */ /* 0x000fe40006761330 */
[----:B------:R-:W-:Y:S01]  /*02e0*/  LEA R10, P5, R11, R2, 0x1 ;  /* 0x000000020b0a7211 */ /* 0x000fe200078a08ff */
[----:B------:R-:W3:Y:S01]  /*02f0*/  @P0 LDG.E.U16 R19, desc[UR4][R12.64] ;  /* 0x000000040c130981 */ /* 0x000ee2000c1e1500 */
[----:B------:R-:W-:Y:S02]  /*0300*/  IADD3 R9, P4, R18, R11, RZ ;  /* 0x0000000b12097210 */ /* 0x000fe40007f9e0ff */
[----:B------:R-:W-:-:S02]  /*0310*/  ISETP.LT.U32.AND P1, PT, R7, R0, PT ;  /* 0x000000000700720c */ /* 0x000fc40003f21070 */
[C---:B------:R-:W-:Y:S02]  /*0320*/  ISETP.GE.U32.AND.EX P2, PT, R8.reuse, RZ, PT, P2 ;  /* 0x000000ff0800720c */ /* 0x040fe40003f46120 */
[--C-:B------:R-:W-:Y:S01]  /*0330*/  LEA.HI.X R11, R11, R3, R22.reuse, 0x1, P5 ;  /* 0x000000030b0b7211 */ /* 0x100fe200028f0c16 */
[----:B------:R-:W-:Y:S01]  /*0340*/  IMAD.X R22, RZ, RZ, R22, P4 ;  /* 0x000000ffff167224 */ /* 0x000fe200020e0616 */
[----:B------:R-:W-:Y:S02]  /*0350*/  ISETP.LT.AND.EX P1, PT, R8, R5, !P2, P1 ;  /* 0x000000050800720c */ /* 0x000fe40005721310 */
[C---:B------:R-:W-:Y:S02]  /*0360*/  ISETP.GE.U32.AND P2, PT, R9.reuse, 0x10000, PT ;  /* 0x000100000900780c */ /* 0x040fe40003f46070 */
[----:B------:R-:W-:Y:S02]  /*0370*/  ISETP.LT.U32.AND P4, PT, R9, R0, PT ;  /* 0x000000000900720c */ /* 0x000fe40003f81070 */
[----:B------:R-:W-:-:S02]  /*0380*/  ISETP.GE.U32.AND.EX P2, PT, R22, RZ, PT, P2 ;  /* 0x000000ff1600720c */ /* 0x000fc40003f46120 */
[CC--:B------:R-:W-:Y:S02]  /*0390*/  LEA R6, P6, R7.reuse, R2.reuse, 0x1 ;  /* 0x0000000207067211 */ /* 0x0c0fe400078c08ff */
[----:B------:R-:W-:Y:S02]  /*03a0*/  ISETP.LT.AND.EX P2, PT, R22, R5, !P2, P4 ;  /* 0x000000051600720c */ /* 0x000fe40005741340 */
[----:B------:R-:W-:Y:S02]  /*03b0*/  LEA.HI.X R7, R7, R3, R8, 0x1, P6 ;  /* 0x0000000307077211 */ /* 0x000fe400030f0c08 */
[----:B------:R-:W-:Y:S02]  /*03c0*/  LEA R8, P4, R9, R2, 0x1 ;  /* 0x0000000209087211 */ /* 0x000fe400078808ff */
[----:B------:R-:W-:Y:S02]  /*03d0*/  PRMT R18, RZ, 0x7610, R18 ;  /* 0x00007610ff127816 */ /* 0x000fe40000000012 */
[----:B------:R-:W-:-:S02]  /*03e0*/  PRMT R21, RZ, 0x7610, R21 ;  /* 0x00007610ff157816 */ /* 0x000fc40000000015 */
[----:B------:R-:W-:Y:S02]  /*03f0*/  PRMT R20, RZ, 0x7610, R20 ;  /* 0x00007610ff147816 */ /* 0x000fe40000000014 */
[----:B------:R-:W-:Y:S01]  /*0400*/  LEA.HI.X R9, R9, R3, R22, 0x1, P4 ;  /* 0x0000000309097211 */ /* 0x000fe200020f0c16 */
[----:B------:R-:W4:Y:S04]  /*0410*/  @P3 LDG.E.U16 R18, desc[UR4][R10.64] ;  /* 0x000000040a123981 */ /* 0x000f28000c1e1500 */
[----:B------:R-:W5:Y:S04]  /*0420*/  @P2 LDG.E.U16 R21, desc[UR4][R8.64] ;  /* 0x0000000408152981 */ /* 0x000f68000c1e1500 */
[----:B------:R-:W2:Y:S01]  /*0430*/  @P1 LDG.E.U16 R20, desc[UR4][R6.64] ;  /* 0x0000000406141981 */ /* 0x000ea2000c1e1500 */
[----:B------:R-:W-:-:S04]  /*0440*/  IMAD.WIDE.U32 R16, R15, 0x4, R16 ;  /* 0x000000040f107825 */ /* 0x000fc800078e0010 */
[----:B---3--:R-:W-:-:S06]  /*0450*/  IMAD.U32 R19, R19, 0x10000, RZ ;  /* 0x0001000013137824 */ /* 0x008fcc00078e00ff */
[----:B------:R-:W-:Y:S01]  /*0460*/  MUFU.LG2 R19, R19 ;  /* 0x0000001300137308 */ /* 0x000fe20000000c00 */
[----:B----4-:R-:W-:Y:S02]  /*0470*/  IMAD.U32 R18, R18, 0x10000, RZ ;  /* 0x0001000012127824 */ /* 0x010fe400078e00ff */
[----:B-----5:R-:W-:-:S05]  /*0480*/  IMAD.U32 R21, R21, 0x10000, RZ ;  /* 0x0001000015157824 */ /* 0x020fca00078e00ff */
[----:B------:R-:W0:Y:S01]  /*0490*/  MUFU.LG2 R23, R18 ;  /* 0x0000001200177308 */ /* 0x000e220000000c00 */
[----:B--2---:R-:W-:-:S07]  /*04a0*/  IMAD.U32 R22, R20, 0x10000, RZ ;  /* 0x0001000014167824 */ /* 0x004fce00078e00ff */
[----:B------:R-:W1:Y:S08]  /*04b0*/  MUFU.LG2 R25, R22 ;  /* 0x0000001600197308 */ /* 0x000e700000000c00 */
[----:B------:R-:W2:Y:S01]  /*04c0*/  MUFU.LG2 R21, R21 ;  /* 0x0000001500157308 */ /* 0x000ea20000000c00 */
[C---:B0-----:R-:W-:Y:S01]  /*04d0*/  FMUL.FTZ R23, R4.reuse, R23 ;  /* 0x0000001704177220 */ /* 0x041fe20000410000 */
[C---:B------:R-:W-:Y:S01]  /*04e0*/  FMUL.FTZ R20, R4.reuse, R19 ;  /* 0x0000001304147220 */ /* 0x040fe20000410000 */
[----:B-1----:R-:W-:-:S05]  /*04f0*/  FMUL.FTZ R25, R4, R25 ;  /* 0x0000001904197220 */ /* 0x002fca0000410000 */
[----:B------:R-:W0:Y:S01]  /*0500*/  MUFU.EX2 R23, R23 ;  /* 0x0000001700177308 */ /* 0x000e220000000800 */
[----:B--2---:R-:W-:-:S07]  /*0510*/  FMUL.FTZ R18, R4, R21 ;  /* 0x0000001504127220 */ /* 0x004fce0000410000 */
[----:B------:R-:W1:Y:S08]  /*0520*/  MUFU.EX2 R20, R20 ;  /* 0x0000001400147308 */ /* 0x000e700000000800 */
[----:B------:R-:W2:Y:S08]  /*0530*/  MUFU.EX2 R25, R25 ;  /* 0x0000001900197308 */ /* 0x000eb00000000800 */
[----:B------:R-:W3:Y:S01]  /*0540*/  MUFU.EX2 R18, R18 ;  /* 0x0000001200127308 */ /* 0x000ee20000000800 */
[----:B0-----:R-:W-:-:S02]  /*0550*/  F2FP.BF16.F32.PACK_AB R19, RZ, R23 ;  /* 0x00000017ff13723e */ /* 0x001fc400000010ff */
[----:B-1----:R-:W-:-:S03]  /*0560*/  F2FP.BF16.F32.PACK_AB R22, RZ, R20 ;  /* 0x00000014ff16723e */ /* 0x002fc600000010ff */
[----:B------:R4:W-:Y:S01]  /*0570*/  @P3 STG.E.U16 desc[UR4][R10.64], R19 ;  /* 0x000000130a003986 */ /* 0x0009e2000c101504 */
[----:B--2---:R-:W-:-:S03]  /*0580*/  F2FP.BF16.F32.PACK_AB R21, RZ, R25 ;  /* 0x00000019ff15723e */ /* 0x004fc600000010ff */
[----:B------:R4:W-:Y:S01]  /*0590*/  @P0 STG.E.U16 desc[UR4][R12.64], R22 ;  /* 0x000000160c000986 */ /* 0x0009e2000c101504 */
[C---:B------:R-:W-:Y:S02]  /*05a0*/  ISETP.GE.U32.AND P0, PT, R16.reuse, 0x10000, PT ;  /* 0x000100001000780c */ /* 0x040fe40003f06070 */
[----:B---3--:R-:W-:Y:S01]  /*05b0*/  F2FP.BF16.F32.PACK_AB R24, RZ, R18 ;  /* 0x00000012ff18723e */ /* 0x008fe200000010ff */
[----:B------:R4:W-:Y:S01]  /*05c0*/  @P1 STG.E.U16 desc[UR4][R6.64], R21 ;  /* 0x0000001506001986 */ /* 0x0009e2000c101504 */
[----:B------:R-:W-:-:S03]  /*05d0*/  ISETP.LT.U32.AND P1, PT, R16, R0, PT ;  /* 0x000000001000720c */ /* 0x000fc60003f21070 */
[----:B------:R4:W-:Y:S01]  /*05e0*/  @P2 STG.E.U16 desc[UR4][R8.64], R24 ;  /* 0x0000001808002986 */ /* 0x0009e2000c101504 */
[C---:B------:R-:W-:Y:S02]  /*05f0*/  ISETP.GE.U32.AND.EX P0, PT, R17.reuse, RZ, PT, P0 ;  /* 0x000000ff1100720c */ /* 0x040fe40003f06100 */
[----:B------:R-:W-:-:S13]  /*0600*/  ISETP.LT.AND.EX P1, PT, R17, R5, PT, P1 ;  /* 0x000000051100720c */ /* 0x000fda0003f21310 */
[----:B----4-:R-:W-:Y:S05]  /*0610*/  @!P0 BRA P1, `(.L_x_1802) ;  /* 0xfffffff800e48947 */ /* 0x010fea000083ffff */
[----:B------:R-:W-:Y:S05]  /*0620*/  EXIT ;  /* 0x000000000000794d */ /* 0x000fea0003800000 */
.L_x_1801:
        /* <DEDUP_REMOVED lines=8> */
.L_x_1803:
[----:B0-----:R-:W-:-:S04]  /*06b0*/  LEA R6, P0, R9, R2, 0x3 ;  /* 0x0000000209067211 */ /* 0x001fc800078018ff */
[----:B------:R-:W-:-:S05]  /*06c0*/  LEA.HI.X R7, R9, R3, R8, 0x3, P0 ;  /* 0x0000000309077211 */ /* 0x000fca00000f1c08 */
[----:B------:R-:W3:Y:S01]  /*06d0*/  LDG.E.64 R12, desc[UR4][R6.64] ;  /* 0x00000004060c7981 */ /* 0x000ee2000c1e1b00 */
[----:B------:R-:W-:-:S04]  /*06e0*/  IADD3 R9, P0, R9, UR6, RZ ;  /* 0x0000000609097c10 */ /* 0x000fc8000ff1e0ff */
[----:B------:R-:W-:Y:S01]  /*06f0*/  ISETP.LT.U32.AND P1, PT, R9, 0x4000, PT ;  /* 0x000040000900780c */ /* 0x000fe20003f21070 */
[----:B------:R-:W-:-:S05]  /*0700*/  IMAD.X R8, RZ, RZ, R8, P0 ;  /* 0x000000ffff087224 */ /* 0x000fca00000e0608 */
[----:B------:R-:W-:Y:S02]  /*0710*/  ISETP.LT.U32.AND.EX P1, PT, R8, RZ, PT, P1 ;  /* 0x000000ff0800720c */ /* 0x000fe40003f21110 */
[C---:B---3--:R-:W-:Y:S01]  /*0720*/  PRMT R10, R12.reuse, 0x7632, R10 ;  /* 0x000076320c0a7816 */ /* 0x048fe2000000000a */
[----:B------:R-:W-:Y:S02]  /*0730*/  IMAD.U32 R11, R12, 0x10000, RZ ;  /* 0x000100000c0b7824 */ /* 0x000fe400078e00ff */
[C---:B------:R-:W-:Y:S02]  /*0740*/  IMAD.U32 R14, R13.reuse, 0x10000, RZ ;  /* 0x000100000d0e7824 */ /* 0x040fe400078e00ff */
[----:B------:R-:W-:Y:S01]  /*0750*/  IMAD.U32 R12, R10, 0x10000, RZ ;  /* 0x000100000a0c7824 */ /* 0x000fe200078e00ff */
[----:B------:R-:W-:Y:S01]  /*0760*/  PRMT R10, R13, 0x7632, R10 ;  /* 0x000076320d0a7816 */ /* 0x000fe2000000000a */
[----:B------:R-:W2:Y:S04]  /*0770*/  MUFU.LG2 R11, R11 ;  /* 0x0000000b000b7308 */ /* 0x000ea80000000c00 */
[----:B------:R-:W-:-:S04]  /*0780*/  IMAD.U32 R16, R10, 0x10000, RZ ;  /* 0x000100000a107824 */ /* 0x000fc800078e00ff */
[----:B------:R-:W0:Y:S08]  /*0790*/  MUFU.LG2 R15, R14 ;  /* 0x0000000e000f7308 */ /* 0x000e300000000c00 */
[----:B------:R-:W1:Y:S01]  /*07a0*/  MUFU.LG2 R13, R12 ;  /* 0x0000000c000d7308 */ /* 0x000e620000000c00 */
[----:B--2---:R-:W-:Y:S01]  /*07b0*/  FMUL.FTZ R10, R4, R11 ;  /* 0x0000000b040a7220 */ /* 0x004fe20000410000 */
[----:B------:R-:W-:-:S05]  /*07c0*/  IMAD.SHL.U32 R11, R9, 0x4, RZ ;  /* 0x00000004090b7824 */ /* 0x000fca00078e00ff */
[----:B------:R-:W-:Y:S01]  /*07d0*/  ISETP.GE.U32.AND P0, PT, R11, R0, PT ;  /* 0x000000000b00720c */ /* 0x000fe20003f06070 */
[----:B------:R-:W2:Y:S01]  /*07e0*/  MUFU.LG2 R17, R16 ;  /* 0x0000001000117308 */ /* 0x000ea20000000c00 */
[----:B0-----:R-:W-:-:S07]  /*07f0*/  FMUL.FTZ R15, R4, R15 ;  /* 0x0000000f040f7220 */ /* 0x001fce0000410000 */
[----:B------:R-:W-:Y:S01]  /*0800*/  MUFU.EX2 R10, R10 ;  /* 0x0000000a000a7308 */ /* 0x000fe20000000800 */
[----:B-1----:R-:W-:-:S07]  /*0810*/  FMUL.FTZ R13, R4, R13 ;  /* 0x0000000d040d7220 */ /* 0x002fce0000410000 */
[----:B------:R-:W-:Y:S01]  /*0820*/  MUFU.EX2 R15, R15 ;  /* 0x0000000f000f7308 */ /* 0x000fe20000000800 */
[----:B--2---:R-:W-:-:S07]  /*0830*/  FMUL.FTZ R17, R4, R17 ;  /* 0x0000001104117220 */ /* 0x004fce0000410000 */
        /* <DEDUP_REMOVED lines=9> */
.L_x_1804:
        /* <DEDUP_REMOVED lines=11> */
.L_x_4001:


//--------------------- .text._ZN2at6native61_GLOBAL__N__44eb8e94_28_ForeachBinaryOpScalarList_cu_dda10a6925multi_tensor_apply_kernelINS1_28TensorListScalarListMetadataIfLi1EEENS1_25BinaryOpScalarListFunctorIN3c104HalfELi1ELi1ELi0EEEJNS1_13power_functorIfEEEEEvT_T0_DpT1_ --------------------------
	.section	.text._ZN2at6native61_GLOBAL__N__44eb8e94_28_ForeachBinaryOpScalarList_cu_dda10a6925multi_tensor_apply_kernelINS1_28TensorListScalarListMetadataIfLi1EEENS1_25BinaryOpScalarListFunctorIN3c104HalfELi1ELi1ELi0EEEJNS1_13power_functorIfEEEEEvT_T0_DpT1_,"ax",@progbits
	.align	128
.text._ZN2at6native61_GLOBAL__N__44eb8e94_28_ForeachBinaryOpScalarList_cu_dda10a6925multi_tensor_apply_kernelINS1_28TensorListScalarListMetadataIfLi1EEENS1_25BinaryOpScalarListFunctorIN3c104HalfELi1ELi1ELi0EEEJNS1_13power_functorIfEEEEEvT_T0_DpT1_:
        .type           _ZN2at6native61_GLOBAL__N__44eb8e94_28_ForeachBinaryOpScalarList_cu_dda10a6925multi_tensor_apply_kernelINS1_28TensorListScalarListMetadataIfLi1EEENS1_25BinaryOpScalarListFunctorIN3c104HalfELi1ELi1ELi0EEEJNS1_13power_functorIfEEEEEvT_T0_DpT1_,@function
        .size           _ZN2at6native61_GLOBAL__N__44eb8e94_28_ForeachBinaryOpScalarList_cu_dda10a6925multi_tensor_apply_kernelINS1_28TensorListScalarListMetadataIfLi1EEENS1_25BinaryOpScalarListFunctorIN3c104HalfELi1ELi1ELi0EEEJNS1_13power_functorIfEEEEEvT_T0_DpT1_,(.L_x_4002 - _ZN2at6native61_GLOBAL__N__44eb8e94_28_ForeachBinaryOpScalarList_cu_dda10a6925multi_tensor_apply_kernelINS1_28TensorListScalarListMetadataIfLi1EEENS1_25BinaryOpScalarListFunctorIN3c104HalfELi1ELi1ELi0EEEJNS1_13power_functorIfEEEEEvT_T0_DpT1_)
        .other          _ZN2at6native61_GLOBAL__N__44eb8e94_28_ForeachBinaryOpScalarList_cu_dda10a6925multi_tensor_apply_kernelINS1_28TensorListScalarListMetadataIfLi1EEENS1_25BinaryOpScalarListFunctorIN3c104HalfELi1ELi1ELi0EEEJNS1_13power_functorIfEEEEEvT_T0_DpT1_,@"STO_CUDA_ENTRY STV_DEFAULT"
_ZN2at6native61_GLOBAL__N__44eb8e94_28_ForeachBinaryOpScalarList_cu_dda10a6925multi_tensor_apply_kernelINS1_28TensorListScalarListMetadataIfLi1EEENS1_25BinaryOpScalarListFunctorIN3c104HalfELi1ELi1ELi0EEEJNS1_13power_functorIfEEEEEvT_T0_DpT1_:
        /* <DEDUP_REMOVED lines=27> */
.L_x_1806:
        /* <DEDUP_REMOVED lines=42> */
[----:B---3--:R-:W-:-:S06]  /*0450*/  HADD2.F32 R19, -RZ, R19.H0_H0 ;  /* 0x20000013ff137230 */ /* 0x008fcc0000004100 */
[----:B------:R-:W-:Y:S01]  /*0460*/  MUFU.LG2 R19, R19 ;  /* 0x0000001300137308 */ /* 0x000fe20000000c00 */
[----:B----4-:R-:W-:Y:S02]  /*0470*/  HADD2.F32 R18, -RZ, R18.H0_H0 ;  /* 0x20000012ff127230 */ /* 0x010fe40000004100 */
[----:B-----5:R-:W-:-:S05]  /*0480*/  HADD2.F32 R21, -RZ, R21.H0_H0 ;  /* 0x20000015ff157230 */ /* 0x020fca0000004100 */
[----:B------:R-:W0:Y:S01]  /*0490*/  MUFU.LG2 R23, R18 ;  /* 0x0000001200177308 */ /* 0x000e220000000c00 */
[----:B--2---:R-:W-:-:S07]  /*04a0*/  HADD2.F32 R22, -RZ, R20.H0_H0 ;  /* 0x20000014ff167230 */ /* 0x004fce0000004100 */
        /* <DEDUP_REMOVED lines=10> */
[----:B0-----:R-:W-:-:S02]  /*0550*/  F2FP.F16.F32.PACK_AB R19, RZ, R23 ;  /* 0x00000017ff13723e */ /* 0x001fc400000000ff */
[----:B-1----:R-:W-:-:S03]  /*0560*/  F2FP.F16.F32.PACK_AB R22, RZ, R20 ;  /* 0x00000014ff16723e */ /* 0x002fc600000000ff */
[----:B------:R4:W-:Y:S01]  /*0570*/  @P3 STG.E.U16 desc[UR4][R10.64], R19 ;  /* 0x000000130a003986 */ /* 0x0009e2000c101504 */
[----:B--2---:R-:W-:-:S03]  /*0580*/  F2FP.F16.F32.PACK_AB R21, RZ, R25 ;  /* 0x00000019ff15723e */ /* 0x004fc600000000ff */
[----:B------:R4:W-:Y:S01]  /*0590*/  @P0 STG.E.U16 desc[UR4][R12.64], R22 ;  /* 0x000000160c000986 */ /* 0x0009e2000c101504 */
[C---:B------:R-:W-:Y:S02]  /*05a0*/  ISETP.GE.U32.AND P0, PT, R16.reuse, 0x10000, PT ;  /* 0x000100001000780c */ /* 0x040fe40003f06070 */
[----:B---3--:R-:W-:Y:S01]  /*05b0*/  F2FP.F16.F32.PACK_AB R24, RZ, R18 ;  /* 0x00000012ff18723e */ /* 0x008fe200000000ff */
[----:B------:R4:W-:Y:S01]  /*05c0*/  @P1 STG.E.U16 desc[UR4][R6.64], R21 ;  /* 0x0000001506001986 */ /* 0x0009e2000c101504 */
[----:B------:R-:W-:-:S03]  /*05d0*/  ISETP.LT.U32.AND P1, PT, R16, R0, PT ;  /* 0x000000001000720c */ /* 0x000fc60003f21070 */
[----:B------:R4:W-:Y:S01]  /*05e0*/  @P2 STG.E.U16 desc[UR4][R8.64], R24 ;  /* 0x0000001808002986 */ /* 0x0009e2000c101504 */
[C---:B------:R-:W-:Y:S02]  /*05f0*/  ISETP.GE.U32.AND.EX P0, PT, R17.reuse, RZ, PT, P0 ;  /* 0x000000ff1100720c */ /* 0x040fe40003f06100 */
[----:B------:R-:W-:-:S13]  /*0600*/  ISETP.LT.AND.EX P1, PT, R17, R5, PT, P1 ;  /* 0x000000051100720c */ /* 0x000fda0003f21310 */
[----:B----4-:R-:W-:Y:S05]  /*0610*/  @!P0 BRA P1, `(.L_x_1806) ;  /* 0xfffffff800e48947 */ /* 0x010fea000083ffff */
[----:B------:R-:W-:Y:S05]  /*0620*/  EXIT ;  /* 0x000000000000794d */ /* 0x000fea0003800000 */
.L_x_1805:
        /* <DEDUP_REMOVED lines=8> */
.L_x_1807:
        /* <DEDUP_REMOVED lines=8> */
[--C-:B------:R-:W-:Y:S02]  /*0730*/  HADD2.F32 R10, -RZ, R16.reuse.H0_H0 ;  /* 0x20000010ff0a7230 */ /* 0x100fe40000004100 */
[----:B------:R-:W-:Y:S02]  /*0740*/  HADD2.F32 R12, -RZ, R16.H1_H1 ;  /* 0x30000010ff0c7230 */ /* 0x000fe40000004100 */
[----:B------:R-:W-:Y:S01]  /*0750*/  HADD2.F32 R16, -RZ, R17.H1_H1 ;  /* 0x30000011ff107230 */ /* 0x000fe20000004100 */
[----:B------:R-:W2:Y:S08]  /*0760*/  MUFU.LG2 R11, R10 ;  /* 0x0000000a000b7308 */ /* 0x000eb00000000c00 */
[----:B------:R-:W0:Y:S08]  /*0770*/  MUFU.LG2 R15, R15 ;  /* 0x0000000f000f7308 */ /* 0x000e300000000c00 */
[----:B------:R-:W1:Y:S01]  /*0780*/  MUFU.LG2 R17, R16 ;  /* 0x0000001000117308 */ /* 0x000e620000000c00 */
[----:B--2---:R-:W-:-:S07]  /*0790*/  FMUL.FTZ R11, R4, R11 ;  /* 0x0000000b040b7220 */ /* 0x004fce0000410000 */
        /* <DEDUP_REMOVED lines=8> */
[----:B0-----:R-:W-:Y:S01]  /*0820*/  F2FP.F16.F32.PACK_AB R14, R14, R11 ;  /* 0x0000000b0e0e723e */ /* 0x001fe200000000ff */
[----:B------:R-:W-:-:S05]  /*0830*/  IMAD.SHL.U32 R11, R8, 0x4, RZ ;  /* 0x00000004080b7824 */ /* 0x000fca00078e00ff */
[----:B------:R-:W-:Y:S02]  /*0840*/  ISETP.GE.U32.AND P0, PT, R11, R0, PT ;  /* 0x000000000b00720c */ /* 0x000fe40003f06070 */
[----:B-1----:R-:W-:Y:S02]  /*0850*/  F2FP.F16.F32.PACK_AB R15, R17, R10 ;  /* 0x0000000a110f723e */ /* 0x002fe400000000ff */
[----:B------:R-:W-:-:S03]  /*0860*/  SHF.L.U64.HI R10, R8, 0x2, R9 ;  /* 0x00000002080a7819 */ /* 0x000fc60000010209 */
[----:B------:R0:W-:Y:S01]  /*0870*/  STG.E.64 desc[UR4][R6.64], R14 ;  /* 0x0000000e06007986 */ /* 0x0001e2000c101b04 */
[----:B------:R-:W-:-:S13]  /*0880*/  ISETP.GE.AND.EX P0, PT, R10, R5, PT, P0 ;  /* 0x000000050a00720c */ /* 0x000fda0003f06300 */
[----:B0-----:R-:W-:Y:S05]  /*0890*/  @!P0 BRA P1, `(.L_x_1807) ;  /* 0xfffffffc00848947 */ /* 0x001fea000083ffff */
[----:B------:R-:W-:Y:S05]  /*08a0*/  EXIT ;  /* 0x000000000000794d */ /* 0x000fea0003800000 */
.L_x_1808:
        /* <DEDUP_REMOVED lines=13> */
.L_x_4002:


//--------------------- .text._ZN2at6native61_GLOBAL__N__44eb8e94_28_ForeachBinaryOpScalarList_cu_dda10a6925multi_tensor_apply_kernelINS1_28TensorListScalarListMetadataIN3c107complexIfEELi1EEENS1_25BinaryOpScalarListFunctorIS6_Li1ELi1ELi0EEEJNS1_13power_functorIS6_EEEEEvT_T0_DpT1_ --------------------------
	.section	.text._ZN2at6native61_GLOBAL__N__44eb8e94_28_ForeachBinaryOpScalarList_cu_dda10a6925multi_tensor_apply_kernelINS1_28TensorListScalarListMetadataIN3c107complexIfEELi1EEENS1_25BinaryOpScalarListFunctorIS6_Li1ELi1ELi0EEEJNS1_13power_functorIS6_EEEEEvT_T0_DpT1_,"ax",@progbits
	.align	128
.text._ZN2at6native61_GLOBAL__N__44eb8e94_28_ForeachBinaryOpScalarList_cu_dda10a6925multi_tensor_apply_kernelINS1_28TensorListScalarListMetadataIN3c107complexIfEELi1EEENS1_25BinaryOpScalarListFunctorIS6_Li1ELi1ELi0EEEJNS1_13power_functorIS6_EEEEEvT_T0_DpT1_:
        .type           _ZN2at6native61_GLOBAL__N__44eb8e94_28_ForeachBinaryOpScalarList_cu_dda10a6925multi_tensor_apply_kernelINS1_28TensorListScalarListMetadataIN3c107complexIfEELi1EEENS1_25BinaryOpScalarListFunctorIS6_Li1ELi1ELi0EEEJNS1_13power_functorIS6_EEEEEvT_T0_DpT1_,@function
        .size           _ZN2at6native61_GLOBAL__N__44eb8e94_28_ForeachBinaryOpScalarList_cu_dda10a6925multi_tensor_apply_kernelINS1_28TensorListScalarListMetadataIN3c107complexIfEELi1EEENS1_25BinaryOpScalarListFunctorIS6_Li1ELi1ELi0EEEJNS1_13power_functorIS6_EEEEEvT_T0_DpT1_,(.L_x_4003 - _ZN2at6native61_GLOBAL__N__44eb8e94_28_ForeachBinaryOpScalarList_cu_dda10a6925multi_tensor_apply_kernelINS1_28TensorListScalarListMetadataIN3c107complexIfEELi1EEENS1_25BinaryOpScalarListFunctorIS6_Li1ELi1ELi0EEEJNS1_13power_functorIS6_EEEEEvT_T0_DpT1_)
        .other          _ZN2at6native61_GLOBAL__N__44eb8e94_28_ForeachBinaryOpScalarList_cu_dda10a6925multi_tensor_apply_kernelINS1_28TensorListScalarListMetadataIN3c107complexIfEELi1EEENS1_25BinaryOpScalarListFunctorIS6_Li1ELi1ELi0EEEJNS1_13power_functorIS6_EEEEEvT_T0_DpT1_,@"STO_CUDA_ENTRY STV_DEFAULT"
_ZN2at6native61_GLOBAL__N__44eb8e94_28_ForeachBinaryOpScalarList_cu_dda10a6925multi_tensor_apply_kernelINS1_28TensorListScalarListMetadataIN3c107complexIfEELi1EEENS1_25BinaryOpScalarListFunctorIS6_Li1ELi1ELi0EEEJNS1_13power_functorIS6_EEEEEvT_T0_DpT1_:
        /* <DEDUP_REMOVED lines=12> */
[----:B------:R-:W-:Y:S02]  /*00c0*/  ULOP3.LUT UR4, UR14, 0x3, URZ, 0xc0, !UPT ;  /* 0x000000030e047892 */ /* 0x000fe4000f8ec03f */
[----:B------:R-:W-:Y:S02]  /*00d0*/  UIADD3.X UR6, ~UR7, UR11, URZ, UP1, !UPT ;  /* 0x0000000b07067290 */ /* 0x000fe40008ffe53f */
[----:B------:R-:W-:Y:S01]  /*00e0*/  ULOP3.LUT UP0, URZ, UR4, 0x1f, UR8, 0xf8, !UPT ;  /* 0x0000001f043f7892 */ /* 0x000fe2000f80f808 */
[----:B------:R-:W-:Y:S01]  /*00f0*/  ULDC.64 UR10, c[0x0][0x208] ;  /* 0x00008200000a7ab9 */ /* 0x000fe20000000a00 */
[----:B------:R-:W-:-:S02]  /*0100*/  ULDC.64 UR12, c[0x0][UR12+0x810] ;  /* 0x000204000c0c7abb */ /* 0x000fc40008000a00 */
        /* <DEDUP_REMOVED lines=11> */
.L_x_2058:
[----:B0-2---:R-:W-:Y:S02]  /*01c0*/  IADD3 R3, P0, R23, UR4, RZ ;  /* 0x0000000417037c10 */ /* 0x005fe4000ff1e0ff */
[----:B------:R-:W-:Y:S02]  /*01d0*/  CS2R R12, SRZ ;  /* 0x00000000000c7805 */ /* 0x000fe4000001ff00 */
[----:B------:R-:W-:Y:S02]  /*01e0*/  MOV R20, UR7 ;  /* 0x0000000700147c02 */ /* 0x000fe40008000f00 */
[C---:B------:R-:W-:Y:S02]  /*01f0*/  ISETP.GE.U32.AND P3, PT, R3.reuse, 0x10000, PT ;  /* 0x000100000300780c */ /* 0x040fe40003f66070 */
[----:B------:R-:W-:Y:S02]  /*0200*/  IADD3.X R4, RZ, UR5, RZ, P0, !PT ;  /* 0x00000005ff047c10 */ /* 0x000fe400087fe4ff */
[----:B------:R-:W-:-:S02]  /*0210*/  ISETP.LT.U32.AND P0, PT, R3, UR14, PT ;  /* 0x0000000e03007c0c */ /* 0x000fc4000bf01070 */
[C---:B------:R-:W-:Y:S02]  /*0220*/  ISETP.GE.U32.AND.EX P3, PT, R4.reuse, RZ, PT, P3 ;  /* 0x000000ff0400720c */ /* 0x040fe40003f66130 */
[----:B------:R-:W-:Y:S02]  /*0230*/  IADD3 R19, P2, R3, UR7, RZ ;  /* 0x0000000703137c10 */ /* 0x000fe4000ff5e0ff */
[----:B------:R-:W-:Y:S02]  /*0240*/  ISETP.LT.AND.EX P3, PT, R4, UR6, !P3, P0 ;  /* 0x0000000604007c0c */ /* 0x000fe4000df61300 */
[----:B------:R-:W-:Y:S02]  /*0250*/  LEA R20, P6, R20, R3, 0x1 ;  /* 0x0000000314147211 */ /* 0x000fe400078c08ff */
[----:B------:R-:W-:Y:S02]  /*0260*/  MOV R0, UR7 ;  /* 0x0000000700007c02 */ /* 0x000fe40008000f00 */
[----:B------:R-:W-:-:S02]  /*0270*/  ISETP.GE.U32.AND P1, PT, R19, 0x10000, PT ;  /* 0x000100001300780c */ /* 0x000fc40003f26070 */
[----:B------:R-:W-:Y:S02]  /*0280*/  ISETP.GE.U32.AND P0, PT, R20, 0x10000, PT ;  /* 0x000100001400780c */ /* 0x000fe40003f06070 */
[-C--:B------:R-:W-:Y:S02]  /*0290*/  IADD3.X R22, RZ, R4.reuse, RZ, P2, !PT ;  /* 0x00000004ff167210 */ /* 0x080fe400017fe4ff */
[----:B------:R-:W-:Y:S02]  /*02a0*/  IADD3.X R21, RZ, R4, RZ, P6, !PT ;  /* 0x00000004ff157210 */ /* 0x000fe400037fe4ff */
[----:B------:R-:W-:Y:S02]  /*02b0*/  LEA R0, R0, R0, 0x1 ;  /* 0x0000000000007211 */ /* 0x000fe400078e08ff */
[----:B------:R-:W-:Y:S02]  /*02c0*/  @P3 LEA R2, P2, R3, UR8, 0x3 ;  /* 0x0000000803023c11 */ /* 0x000fe4000f8418ff */
[----:B------:R-:W-:-:S02]  /*02d0*/  ISETP.LT.U32.AND P5, PT, R19, UR14, PT ;  /* 0x0000000e13007c0c */ /* 0x000fc4000bfa1070 */
[----:B------:R-:W-:Y:S02]  /*02e0*/  ISETP.LT.U32.AND P4, PT, R20, UR14, PT ;  /* 0x0000000e14007c0c */ /* 0x000fe4000bf81070 */
[----:B------:R-:W-:Y:S02]  /*02f0*/  ISETP.GE.U32.AND.EX P1, PT, R22, RZ, PT, P1 ;  /* 0x000000ff1600720c */ /* 0x000fe40003f26110 */
[----:B------:R-:W-:Y:S02]  /*0300*/  ISETP.GE.U32.AND.EX P0, PT, R21, RZ, PT, P0 ;  /* 0x000000ff1500720c */ /* 0x000fe40003f06100 */
[----:B------:R-:W-:Y:S02]  /*0310*/  IADD3 R0, P6, R0, R3, RZ ;  /* 0x0000000300007210 */ /* 0x000fe40007fde0ff */
[----:B------:R-:W-:Y:S02]  /*0320*/  @P3 LEA.HI.X R3, R3, UR9, R4, 0x3, P2 ;  /* 0x0000000903033c11 */ /* 0x000fe400090f1c04 */
[----:B------:R-:W-:-:S02]  /*0330*/  ISETP.LT.AND.EX P5, PT, R22, UR6, !P1, P5 ;  /* 0x0000000616007c0c */ /* 0x000fc4000cfa1350 */
[----:B------:R-:W-:Y:S01]  /*0340*/  ISETP.LT.AND.EX P4, PT, R21, UR6, !P0, P4 ;  /* 0x0000000615007c0c */ /* 0x000fe2000c781340 */
[----:B------:R-:W2:Y:S01]  /*0350*/  @P3 LDG.E.64 R12, desc[UR10][R2.64] ;  /* 0x0000000a020c3981 */ /* 0x000ea2000c1e1b00 */
[----:B------:R-:W-:Y:S02]  /*0360*/  IADD3.X R5, RZ, R4, RZ, P6, !PT ;  /* 0x00000004ff057210 */ /* 0x000fe400037fe4ff */
[C---:B------:R-:W-:Y:S02]  /*0370*/  ISETP.GE.U32.AND P1, PT, R0.reuse, 0x10000, PT ;  /* 0x000100000000780c */ /* 0x040fe40003f26070 */
[C---:B------:R-:W-:Y:S02]  /*0380*/  ISETP.LT.U32.AND P0, PT, R0.reuse, UR14, PT ;  /* 0x0000000e00007c0c */ /* 0x040fe4000bf01070 */
[----:B------:R-:W-:Y:S02]  /*0390*/  ISETP.GE.U32.AND.EX P1, PT, R5, RZ, PT, P1 ;  /* 0x000000ff0500720c */ /* 0x000fe40003f26110 */
[----:B------:R-:W-:-:S02]  /*03a0*/  LEA R30, P2, R0, UR8, 0x3 ;  /* 0x00000008001e7c11 */ /* 0x000fc4000f8418ff */
[----:B------:R-:W-:Y:S02]  /*03b0*/  ISETP.LT.AND.EX P6, PT, R5, UR6, !P1, P0 ;  /* 0x0000000605007c0c */ /* 0x000fe4000cfc1300 */
[----:B------:R-:W-:Y:S02]  /*03c0*/  @P5 LEA R4, P0, R19, UR8, 0x3 ;  /* 0x0000000813045c11 */ /* 0x000fe4000f8018ff */
[----:B------:R-:W-:Y:S02]  /*03d0*/  @P4 LEA R6, P1, R20, UR8, 0x3 ;  /* 0x0000000814064c11 */ /* 0x000fe4000f8218ff */
[----:B------:R-:W-:Y:S02]  /*03e0*/  CS2R R14, SRZ ;  /* 0x00000000000e7805 */ /* 0x000fe4000001ff00 */
[----:B------:R-:W-:Y:S02]  /*03f0*/  LEA.HI.X R31, R0, UR9, R5, 0x3, P2 ;  /* 0x00000009001f7c11 */ /* 0x000fe400090f1c05 */
[----:B------:R-:W-:-:S02]  /*0400*/  CS2R R8, SRZ ;  /* 0x0000000000087805 */ /* 0x000fc4000001ff00 */
[----:B------:R-:W-:Y:S02]  /*0410*/  CS2R R10, SRZ ;  /* 0x00000000000a7805 */ /* 0x000fe4000001ff00 */
[----:B------:R-:W-:Y:S02]  /*0420*/  @P5 LEA.HI.X R5, R19, UR9, R22, 0x3, P0 ;  /* 0x0000000913055c11 */ /* 0x000fe400080f1c16 */
[----:B------:R-:W-:-:S03]  /*0430*/  @P4 LEA.HI.X R7, R20, UR9, R21, 0x3, P1 ;  /* 0x0000000914074c11 */ /* 0x000fc600088f1c15 */
[----:B------:R0:W5:Y:S04]  /*0440*/  @P5 LDG.E.64 R14, desc[UR10][R4.64] ;  /* 0x0000000a040e5981 */ /* 0x000168000c1e1b00 */
[----:B------:R0:W5:Y:S04]  /*0450*/  @P4 LDG.E.64 R8, desc[UR10][R6.64] ;  /* 0x0000000a06084981 */ /* 0x000168000c1e1b00 */
[----:B------:R0:W5:Y:S01]  /*0460*/  @P6 LDG.E.64 R10, desc[UR10][R30.64] ;  /* 0x0000000a1e0a6981 */ /* 0x000162000c1e1b00 */
[----:B------:R-:W-:Y:S01]  /*0470*/  BSSY B2, `(.L_x_1810) ;  /* 0x0000282000027945 */ /* 0x000fe20003800000 */
[----:B------:R-:W-:-:S02]  /*0480*/  P2R R24, PR, RZ, 0x40 ;  /* 0x00000040ff187803 */ /* 0x000fc40000000000 */
        /* <DEDUP_REMOVED lines=60> */
.L_x_1817:
[----:B------:R-:W-:Y:S05]  /*0850*/  BSYNC B0 ;  /* 0x0000000000007941 */ /* 0x000fea0003800000 */
.L_x_1816:
[----:B------:R-:W-:Y:S01]  /*0860*/  BSSY B3, `(.L_x_1818) ;  /* 0x0000007000037945 */ /* 0x000fe20003800000 */
[----:B------:R-:W-:-:S03]  /*0870*/  FFMA R0, R4, R6, R5 ;  /* 0x0000000604007223 */ /* 0x000fc60000000005 */
[----:B------:R-:W-:Y:S05]  /*0880*/  @!P0 BRA `(.L_x_1819) ;  /* 0x0000000000108947 */ /* 0x000fea0003800000 */
[----:B------:R-:W-:Y:S02]  /*0890*/  MOV R17, R27 ;  /* 0x0000001b00117202 */ /* 0x000fe40000000f00 */
[----:B------:R-:W-:Y:S02]  /*08a0*/  MOV R0, R28 ;  /* 0x0000001c00007202 */ /* 0x000fe40000000f00 */
[----:B------:R-:W-:-:S07]  /*08b0*/  MOV R2, 0x8d0 ;  /* 0x000008d000027802 */ /* 0x000fce0000000f00 */
[----:B-----5:R-:W-:Y:S05]  /*08c0*/  CALL.REL.NOINC `($__internal_2_$__cuda_sm3x_div_rn_ftz_f32_slowpath) ;  /* 0x0000015c006c7944 */ /* 0x020fea0003c00000 */
.L_x_1819:
[----:B------:R-:W-:Y:S05]  /*08d0*/  BSYNC B3 ;  /* 0x0000000000037941 */ /* 0x000fea0003800000 */
.L_x_1818:
        /* <DEDUP_REMOVED lines=18> */
.L_x_1821:
[----:B------:R-:W-:Y:S02]  /*0a00*/  ISETP.GE.AND P0, PT, R12, RZ, PT ;  /* 0x000000ff0c00720c */ /* 0x000fe40003f06270 */
[----:B------:R-:W-:-:S11]  /*0a10*/  MOV R3, 0x3fd774eb ;  /* 0x3fd774eb00037802 */ /* 0x000fd60000000f00 */
[----:B------:R-:W-:-:S04]  /*0a20*/  @P0 FFMA.FTZ R0, R3, 0.93318945169448852539, -R0 ;  /* 0x3f6ee58103000823 */ /* 0x000fc80000010800 */
[----:B------:R-:W-:-:S07]  /*0a30*/  @!P0 FFMA.FTZ R0, R3, 0.93318945169448852539, R0 ;  /* 0x3f6ee58103008823 */ /* 0x000fce0000010000 */
.L_x_1822:
[----:B------:R-:W-:Y:S05]  /*0a40*/  BSYNC B0 ;  /* 0x0000000000007941 */ /* 0x000fea0003800000 */
.L_x_1820:
        /* <DEDUP_REMOVED lines=12> */
.L_x_1815:
        /* <DEDUP_REMOVED lines=16> */
[----:B-----5:R-:W-:Y:S05]  /*0c10*/  CALL.REL.NOINC `($__internal_2_$__cuda_sm3x_div_rn_ftz_f32_slowpath) ;  /* 0x0000015800987944 */ /* 0x020fea0003c00000 */
.L_x_1826:
[----:B------:R-:W-:Y:S05]  /*0c20*/  BSYNC B3 ;  /* 0x0000000000037941 */ /* 0x000fea0003800000 */
.L_x_1825:
        /* <DEDUP_REMOVED lines=18> */
.L_x_1828:
[----:B------:R-:W-:Y:S02]  /*0d50*/  ISETP.GE.AND P0, PT, R12, RZ, PT ;  /* 0x000000ff0c00720c */ /* 0x000fe40003f06270 */
[----:B------:R-:W-:-:S11]  /*0d60*/  MOV R3, 0x3fd774eb ;  /* 0x3fd774eb00037802 */ /* 0x000fd60000000f00 */
[----:B------:R-:W-:-:S04]  /*0d70*/  @P0 FFMA.FTZ R0, R3, 0.93318945169448852539, -R0 ;  /* 0x3f6ee58103000823 */ /* 0x000fc80000010800 */
[----:B------:R-:W-:-:S07]  /*0d80*/  @!P0 FFMA.FTZ R0, R3, 0.93318945169448852539, R0 ;  /* 0x3f6ee58103008823 */ /* 0x000fce0000010000 */
.L_x_1829:
[----:B------:R-:W-:Y:S05]  /*0d90*/  BSYNC B0 ;  /* 0x0000000000007941 */ /* 0x000fea0003800000 */
.L_x_1827:
        /* <DEDUP_REMOVED lines=13> */
.L_x_1824:
        /* <DEDUP_REMOVED lines=25> */
.L_x_1831:
        /* <DEDUP_REMOVED lines=37> */
[----:B------:R-:W-:Y:S02]  /*1250*/  FSEL R18, R26, R33, !P0 ;  /* 0x000000211a127208 */ /* 0x000fe40004000000 */
[----:B------:R-:W-:-:S07]  /*1260*/  MOV R26, R29 ;  /* 0x0000001d001a7202 */ /* 0x000fce0000000f00 */
[----:B------:R-:W-:Y:S05]  /*1270*/  @P1 BRA `(.L_x_1831) ;  /* 0xfffffffc00601947 */ /* 0x000fea000383ffff */
[----:B------:R-:W-:Y:S05]  /*1280*/  BSYNC B0 ;  /* 0x0000000000007941 */ /* 0x000fea0003800000 */
.L_x_1830:
[----:B------:R-:W-:Y:S01]  /*1290*/  FADD.FTZ R0, R0, -1 ;  /* 0xbf80000000007421 */ /* 0x000fe20000010000 */
[----:B------:R-:W-:Y:S01]  /*12a0*/  FCHK P0, R27, R28 ;  /* 0x0000001c1b007302 */ /* 0x000fe20000000000 */
[----:B------:R-:W-:Y:S02]  /*12b0*/  BSSY B0, `(.L_x_1832) ;  /* 0x000002e000007945 */ /* 0x000fe40003800000 */
[----:B------:R-:W-:-:S04]  /*12c0*/  FADD.FTZ R3, R3, R0 ;  /* 0x0000000003037221 */ /* 0x000fc80000010000 */
[----:B------:R-:W-:-:S04]  /*12d0*/  FADD.FTZ R2, R2, R3 ;  /* 0x0000000302027221 */ /* 0x000fc80000010000 */
[----:B------:R-:W-:-:S04]  /*12e0*/  FADD.FTZ R5, R5, R2 ;  /* 0x0000000205057221 */ /* 0x000fc80000010000 */
[----:B------:R-:W-:Y:S01]  /*12f0*/  FADD.FTZ R5, R4, R5 ;  /* 0x0000000504057221 */ /* 0x000fe20000010000 */
[----:B------:R-:W-:-:S03]  /*1300*/  HFMA2.MMA R4, -RZ, RZ, 1.625, 0 ;  /* 0x3e800000ff047435 */ /* 0x000fc600000001ff */
[----:B------:R-:W-:Y:S01]  /*1310*/  FADD.FTZ R6, R6, R5 ;  /* 0x0000000506067221 */ /* 0x000fe20000010000 */
[----:B------:R-:W-:-:S03]  /*1320*/  MOV R5, 0x3d39bf78 ;  /* 0x3d39bf7800057802 */ /* 0x000fc60000000f00 */
[----:B------:R-:W-:-:S04]  /*1330*/  FADD.FTZ R7, R7, R6 ;  /* 0x0000000607077221 */ /* 0x000fc80000010000 */
[----:B------:R-:W-:-:S04]  /*1340*/  FADD.FTZ R16, R16, R7 ;  /* 0x0000000710107221 */ /* 0x000fc80000010000 */
        /* <DEDUP_REMOVED lines=23> */
[----:B------:R-:W-:Y:S01]  /*14c0*/  FFMA.FTZ R3, R2, R3, 0.33333510160446166992 ;  /* 0x3eaaaae602037423 */ /* 0x000fe20000010003 */
[----:B------:R-:W-:-:S03]  /*14d0*/  FFMA R5, R27, R4, RZ ;  /* 0x000000041b057223 */ /* 0x000fc600000000ff */
[----:B------:R-:W-:-:S04]  /*14e0*/  FFMA.FTZ R3, R2, R3, -0.5 ;  /* 0xbf00000002037423 */ /* 0x000fc80000010003 */
[----:B------:R-:W-:-:S04]  /*14f0*/  FMUL.FTZ R3, R2, R3 ;  /* 0x0000000302037220 */ /* 0x000fc80000410000 */
[----:B------:R-:W-:Y:S01]  /*1500*/  FFMA.FTZ R3, R2, R3, R2 ;  /* 0x0000000302037223 */ /* 0x000fe20000010002 */
[----:B------:R-:W-:-:S03]  /*1510*/  FFMA R2, -R28, R5, R27 ;  /* 0x000000051c027223 */ /* 0x000fc6000000011b */
[----:B------:R-:W-:Y:S01]  /*1520*/  FFMA.FTZ R25, R0, 0.69314718246459960938, R3 ;  /* 0x3f31721800197823 */ /* 0x000fe20000010003 */
[----:B------:R-:W-:Y:S06]  /*1530*/  @!P1 BRA `(.L_x_1833) ;  /* 0x0000000000149947 */ /* 0x000fec0003800000 */
[----:B------:R-:W-:-:S13]  /*1540*/  ISETP.GE.AND P1, PT, R29, -0x407fffff, PT ;  /* 0xbf8000011d00780c */ /* 0x000fda0003f26270 */
[----:B------:R-:W-:-:S05]  /*1550*/  @P1 MOV R0, 0x7f800000 ;  /* 0x7f80000000001802 */ /* 0x000fca0000000f00 */
[C---:B------:R-:W-:Y:S01]  /*1560*/  @P1 FFMA.FTZ R25, R29.reuse, R0, +INF ;  /* 0x7f8000001d191423 */ /* 0x040fe20000010000 */
[----:B------:R-:W-:-:S04]  /*1570*/  FSETP.NEU.FTZ.AND P1, PT, R29, RZ, PT ;  /* 0x000000ff1d00720b */ /* 0x000fc80003f3d000 */
[----:B------:R-:W-:-:S09]  /*1580*/  FSEL R25, R25, -RZ, P1 ;  /* 0x800000ff19197208 */ /* 0x000fd20000800000 */
.L_x_1833:
[----:B------:R-:W-:Y:S05]  /*1590*/  BSYNC B0 ;  /* 0x0000000000007941 */ /* 0x000fea0003800000 */
.L_x_1832:
[----:B------:R-:W-:Y:S01]  /*15a0*/  BSSY B3, `(.L_x_1834) ;  /* 0x0000007000037945 */ /* 0x000fe20003800000 */
[----:B------:R-:W-:-:S03]  /*15b0*/  FFMA R0, R4, R2, R5 ;  /* 0x0000000204007223 */ /* 0x000fc60000000005 */
[----:B------:R-:W-:Y:S05]  /*15c0*/  @!P0 BRA `(.L_x_1835) ;  /* 0x0000000000108947 */ /* 0x000fea0003800000 */
[----:B------:R-:W-:Y:S02]  /*15d0*/  MOV R17, R27 ;  /* 0x0000001b00117202 */ /* 0x000fe40000000f00 */
[----:B------:R-:W-:Y:S02]  /*15e0*/  MOV R0, R28 ;  /* 0x0000001c00007202 */ /* 0x000fe40000000f00 */
[----:B------:R-:W-:-:S07]  /*15f0*/  MOV R2, 0x1610 ;  /* 0x0000161000027802 */ /* 0x000fce0000000f00 */
[----:B-----5:R-:W-:Y:S05]  /*1600*/  CALL.REL.NOINC `($__internal_2_$__cuda_sm3x_div_rn_ftz_f32_slowpath) ;  /* 0x00000150001c7944 */ /* 0x020fea0003c00000 */
.L_x_1835:
[----:B------:R-:W-:Y:S05]  /*1610*/  BSYNC B3 ;  /* 0x0000000000037941 */ /* 0x000fea0003800000 */
.L_x_1834:
        /* <DEDUP_REMOVED lines=18> */
.L_x_1837:
[----:B------:R-:W-:Y:S02]  /*1740*/  ISETP.GE.AND P0, PT, R12, RZ, PT ;  /* 0x000000ff0c00720c */ /* 0x000fe40003f06270 */
[----:B------:R-:W-:-:S11]  /*1750*/  MOV R3, 0x3fd774eb ;  /* 0x3fd774eb00037802 */ /* 0x000fd60000000f00 */
[----:B------:R-:W-:-:S04]  /*1760*/  @P0 FFMA.FTZ R0, R3, 0.93318945169448852539, -R0 ;  /* 0x3f6ee58103000823 */ /* 0x000fc80000010800 */
[----:B------:R-:W-:-:S07]  /*1770*/  @!P0 FFMA.FTZ R0, R3, 0.93318945169448852539, R0 ;  /* 0x3f6ee58103008823 */ /* 0x000fce0000010000 */
.L_x_1838:
[----:B------:R-:W-:Y:S05]  /*1780*/  BSYNC B0 ;  /* 0x0000000000007941 */ /* 0x000fea0003800000 */
.L_x_1836:
        /* <DEDUP_REMOVED lines=12> */
.L_x_1814:
        /* <DEDUP_REMOVED lines=13> */
.L_x_1840:
[----:B------:R-:W-:Y:S05]  /*1920*/  BSYNC B3 ;  /* 0x0000000000037941 */ /* 0x000fea0003800000 */
.L_x_1839:
        /* <DEDUP_REMOVED lines=18> */
.L_x_1842:
[----:B------:R-:W-:Y:S02]  /*1a50*/  ISETP.GE.AND P0, PT, R12, RZ, PT ;  /* 0x000000ff0c00720c */ /* 0x000fe40003f06270 */
[----:B------:R-:W-:-:S11]  /*1a60*/  MOV R3, 0x3fd774eb ;  /* 0x3fd774eb00037802 */ /* 0x000fd60000000f00 */
[----:B------:R-:W-:-:S04]  /*1a70*/  @P0 FFMA.FTZ R0, R3, 0.93318945169448852539, -R0 ;  /* 0x3f6ee58103000823 */ /* 0x000fc80000010800 */
[----:B------:R-:W-:-:S07]  /*1a80*/  @!P0 FFMA.FTZ R0, R3, 0.93318945169448852539, R0 ;  /* 0x3f6ee58103008823 */ /* 0x000fce0000010000 */
.L_x_1843:
[----:B------:R-:W-:Y:S05]  /*1a90*/  BSYNC B0 ;  /* 0x0000000000007941 */ /* 0x000fea0003800000 */
.L_x_1841:
        /* <DEDUP_REMOVED lines=27> */
.L_x_1813:
        /* <DEDUP_REMOVED lines=39> */
.L_x_1846:
[----:B------:R-:W-:Y:S05]  /*1ec0*/  BSYNC B0 ;  /* 0x0000000000007941 */ /* 0x000fea0003800000 */
.L_x_1845:
[----:B------:R-:W-:Y:S01]  /*1ed0*/  BSSY B3, `(.L_x_1847) ;  /* 0x0000007000037945 */ /* 0x000fe20003800000 */
[----:B------:R-:W-:-:S03]  /*1ee0*/  FFMA R0, R4, R6, R5 ;  /* 0x0000000604007223 */ /* 0x000fc60000000005 */
[----:B------:R-:W-:Y:S05]  /*1ef0*/  @!P0 BRA `(.L_x_1848) ;  /* 0x0000000000108947 */ /* 0x000fea0003800000 */
[----:B------:R-:W-:Y:S01]  /*1f00*/  HFMA2.MMA R0, -RZ, RZ, 1.875, 0 ;  /* 0x3f800000ff007435 */ /* 0x000fe200000001ff */
[----:B------:R-:W-:Y:S02]  /*1f10*/  MOV R17, R27 ;  /* 0x0000001b00117202 */ /* 0x000fe40000000f00 */
[----:B------:R-:W-:-:S08]  /*1f20*/  MOV R2, 0x1f40 ;  /* 0x00001f4000027802 */ /* 0x000fd00000000f00 */
[----:B-----5:R-:W-:Y:S05]  /*1f30*/  CALL.REL.NOINC `($__internal_2_$__cuda_sm3x_div_rn_ftz_f32_slowpath) ;  /* 0x0000014400d07944 */ /* 0x020fea0003c00000 */
.L_x_1848:
[----:B------:R-:W-:Y:S05]  /*1f40*/  BSYNC B3 ;  /* 0x0000000000037941 */ /* 0x000fea0003800000 */
.L_x_1847:
        /* <DEDUP_REMOVED lines=18> */
.L_x_1850:
[----:B------:R-:W-:Y:S02]  /*2070*/  ISETP.GE.AND P0, PT, R12, RZ, PT ;  /* 0x000000ff0c00720c */ /* 0x000fe40003f06270 */
[----:B------:R-:W-:-:S11]  /*2080*/  MOV R3, 0x3fd774eb ;  /* 0x3fd774eb00037802 */ /* 0x000fd60000000f00 */
[----:B------:R-:W-:-:S04]  /*2090*/  @P0 FFMA.FTZ R0, R3, 0.93318945169448852539, -R0 ;  /* 0x3f6ee58103000823 */ /* 0x000fc80000010800 */
[----:B------:R-:W-:-:S07]  /*20a0*/  @!P0 FFMA.FTZ R0, R3, 0.93318945169448852539, R0 ;  /* 0x3f6ee58103008823 */ /* 0x000fce0000010000 */
.L_x_1851:
[----:B------:R-:W-:Y:S05]  /*20b0*/  BSYNC B0 ;  /* 0x0000000000007941 */ /* 0x000fea0003800000 */
.L_x_1849:
        /* <DEDUP_REMOVED lines=10> */
.L_x_1844:
        /* <DEDUP_REMOVED lines=12> */
[----:B-----5:R-:W-:Y:S05]  /*2220*/  CALL.REL.NOINC `($__internal_2_$__cuda_sm3x_div_rn_ftz_f32_slowpath) ;  /* 0x0000014400147944 */ /* 0x020fea0003c00000 */
.L_x_1853:
[----:B------:R-:W-:Y:S05]  /*2230*/  BSYNC B3 ;  /* 0x0000000000037941 */ /* 0x000fea0003800000 */
.L_x_1852:
        /* <DEDUP_REMOVED lines=18> */
.L_x_1855:
[----:B------:R-:W-:Y:S02]  /*2360*/  ISETP.GE.AND P0, PT, R12, RZ, PT ;  /* 0x000000ff0c00720c */ /* 0x000fe40003f06270 */
[----:B------:R-:W-:-:S11]  /*2370*/  MOV R3, 0x3fd774eb ;  /* 0x3fd774eb00037802 */ /* 0x000fd60000000f00 */
[----:B------:R-:W-:-:S04]  /*2380*/  @P0 FFMA.FTZ R0, R3, 0.93318945169448852539, -R0 ;  /* 0x3f6ee58103000823 */ /* 0x000fc80000010800 */
[----:B------:R-:W-:-:S07]  /*2390*/  @!P0 FFMA.FTZ R0, R3, 0.93318945169448852539, R0 ;  /* 0x3f6ee58103008823 */ /* 0x000fce0000010000 */
.L_x_1856:
[----:B------:R-:W-:Y:S05]  /*23a0*/  BSYNC B0 ;  /* 0x0000000000007941 */ /* 0x000fea0003800000 */
.L_x_1854:
        /* <DEDUP_REMOVED lines=11> */
.L_x_1812:
        /* <DEDUP_REMOVED lines=33> */
[----:B-----5:R-:W-:Y:S05]  /*2670*/  CALL.REL.NOINC `($__internal_2_$__cuda_sm3x_div_rn_ftz_f32_slowpath) ;  /* 0x0000014000007944 */ /* 0x020fea0003c00000 */
.L_x_1858:
[----:B------:R-:W-:Y:S05]  /*2680*/  BSYNC B3 ;  /* 0x0000000000037941 */ /* 0x000fea0003800000 */
.L_x_1857:
        /* <DEDUP_REMOVED lines=18> */
.L_x_1860:
[----:B------:R-:W-:Y:S02]  /*27b0*/  ISETP.GE.AND P0, PT, R12, RZ, PT ;  /* 0x000000ff0c00720c */ /* 0x000fe40003f06270 */
[----:B------:R-:W-:-:S11]  /*27c0*/  MOV R3, 0x3fd774eb ;  /* 0x3fd774eb00037802 */ /* 0x000fd60000000f00 */
[----:B------:R-:W-:-:S04]  /*27d0*/  @P0 FFMA.FTZ R0, R3, 0.93318945169448852539, -R0 ;  /* 0x3f6ee58103000823 */ /* 0x000fc80000010800 */
[----:B------:R-:W-:-:S07]  /*27e0*/  @!P0 FFMA.FTZ R0, R3, 0.93318945169448852539, R0 ;  /* 0x3f6ee58103008823 */ /* 0x000fce0000010000 */
.L_x_1861:
[----:B------:R-:W-:Y:S05]  /*27f0*/  BSYNC B0 ;  /* 0x0000000000007941 */ /* 0x000fea0003800000 */
.L_x_1859:
        /* <DEDUP_REMOVED lines=11> */
.L_x_1811:
        /* <DEDUP_REMOVED lines=25> */
[----:B-----5:R-:W-:Y:S05]  /*2a40*/  CALL.REL.NOINC `($__internal_2_$__cuda_sm3x_div_rn_ftz_f32_slowpath) ;  /* 0x0000013c000c7944 */ /* 0x020fea0003c00000 */
.L_x_1863:
[----:B------:R-:W-:Y:S05]  /*2a50*/  BSYNC B3 ;  /* 0x0000000000037941 */ /* 0x000fea0003800000 */
.L_x_1862:
        /* <DEDUP_REMOVED lines=18> */
.L_x_1865:
[----:B------:R-:W-:Y:S02]  /*2b80*/  ISETP.GE.AND P0, PT, R12, RZ, PT ;  /* 0x000000ff0c00720c */ /* 0x000fe40003f06270 */
[----:B------:R-:W-:-:S11]  /*2b90*/  MOV R3, 0x3fd774eb ;  /* 0x3fd774eb00037802 */ /* 0x000fd60000000f00 */
[----:B------:R-:W-:-:S04]  /*2ba0*/  @P0 FFMA.FTZ R0, R3, 0.93318945169448852539, -R0 ;  /* 0x3f6ee58103000823 */ /* 0x000fc80000010800 */
[----:B------:R-:W-:-:S07]  /*2bb0*/  @!P0 FFMA.FTZ R0, R3, 0.93318945169448852539, R0 ;  /* 0x3f6ee58103008823 */ /* 0x000fce0000010000 */
.L_x_1866:
[----:B------:R-:W-:Y:S05]  /*2bc0*/  BSYNC B0 ;  /* 0x0000000000007941 */ /* 0x000fea0003800000 */
.L_x_1864:
        /* <DEDUP_REMOVED lines=12> */
.L_x_1823:
[----:B------:R-:W-:Y:S05]  /*2c90*/  BSYNC B2 ;  /* 0x0000000000027941 */ /* 0x000fea0003800000 */
.L_x_1810:
        /* <DEDUP_REMOVED lines=42> */
.L_x_1870:
        /* <DEDUP_REMOVED lines=10> */
.L_x_1869:
[----:B------:R-:W-:-:S04]  /*2fe0*/  FMUL.RZ R4, R4, 0.15915493667125701904 ;  /* 0x3e22f98304047820 */ /* 0x000fc8000040c000 */
[----:B------:R1:W2:Y:S08]  /*2ff0*/  MUFU.SIN R13, R4 ;  /* 0x00000004000d7308 */ /* 0x0002b00000000400 */
[----:B------:R1:W3:Y:S01]  /*3000*/  MUFU.COS R12, R4 ;  /* 0x00000004000c7308 */ /* 0x0002e20000000000 */
[----:B------:R-:W-:Y:S05]  /*3010*/  BRA `(.L_x_1871) ;  /* 0x00000000000c7947 */ /* 0x000fea0003800000 */
.L_x_1868:
[----:B------:R-:W-:Y:S01]  /*3020*/  FMUL.FTZ R12, R26, 1.4426950216293334961 ;  /* 0x3fb8aa3b1a0c7820 */ /* 0x000fe20000410000 */
[----:B------:R-:W-:-:S05]  /*3030*/  MOV R13, R4 ;  /* 0x00000004000d7202 */ /* 0x000fca0000000f00 */
[----:B------:R-:W0:Y:S02]  /*3040*/  MUFU.EX2 R12, R12 ;  /* 0x0000000c000c7308 */ /* 0x000e240000000800 */
.L_x_1871:
[----:B------:R-:W-:Y:S05]  /*3050*/  BSYNC B0 ;  /* 0x0000000000007941 */ /* 0x000fea0003800000 */
.L_x_1867:
        /* <DEDUP_REMOVED lines=61> */
.L_x_1879:
[----:B------:R-:W-:Y:S05]  /*3430*/  BSYNC B0 ;  /* 0x0000000000007941 */ /* 0x000fea0003800000 */
.L_x_1878:
[----:B------:R-:W-:Y:S01]  /*3440*/  BSSY B3, `(.L_x_1880) ;  /* 0x0000007000037945 */ /* 0x000fe20003800000 */
[----:B------:R-:W-:-:S03]  /*3450*/  FFMA R0, R4, R6, R5 ;  /* 0x0000000604007223 */ /* 0x000fc60000000005 */
[----:B------:R-:W-:Y:S05]  /*3460*/  @!P0 BRA `(.L_x_1881) ;  /* 0x0000000000108947 */ /* 0x000fea0003800000 */
[----:B------:R-:W-:Y:S02]  /*3470*/  MOV R17, R27 ;  /* 0x0000001b00117202 */ /* 0x000fe40000000f00 */
[----:B------:R-:W-:Y:S02]  /*3480*/  MOV R0, R28 ;  /* 0x0000001c00007202 */ /* 0x000fe40000000f00 */
[----:B------:R-:W-:-:S07]  /*3490*/  MOV R2, 0x34b0 ;  /* 0x000034b000027802 */ /* 0x000fce0000000f00 */
[----:B0-23--:R-:W-:Y:S05]  /*34a0*/  CALL.REL.NOINC `($__internal_2_$__cuda_sm3x_div_rn_ftz_f32_slowpath) ;  /* 0x0000013000747944 */ /* 0x00dfea0003c00000 */
.L_x_1881:
[----:B------:R-:W-:Y:S05]  /*34b0*/  BSYNC B3 ;  /* 0x0000000000037941 */ /* 0x000fea0003800000 */
.L_x_1880:
        /* <DEDUP_REMOVED lines=18> */
.L_x_1883:
[----:B------:R-:W-:Y:S02]  /*35e0*/  ISETP.GE.AND P0, PT, R14, RZ, PT ;  /* 0x000000ff0e00720c */ /* 0x000fe40003f06270 */
[----:B------:R-:W-:-:S11]  /*35f0*/  MOV R3, 0x3fd774eb ;  /* 0x3fd774eb00037802 */ /* 0x000fd60000000f00 */
[----:B------:R-:W-:-:S04]  /*3600*/  @P0 FFMA.FTZ R0, R3, 0.93318945169448852539, -R0 ;  /* 0x3f6ee58103000823 */ /* 0x000fc80000010800 */
[----:B------:R-:W-:-:S07]  /*3610*/  @!P0 FFMA.FTZ R0, R3, 0.93318945169448852539, R0 ;  /* 0x3f6ee58103008823 */ /* 0x000fce0000010000 */
.L_x_1884:
[----:B------:R-:W-:Y:S05]  /*3620*/  BSYNC B0 ;  /* 0x0000000000007941 */ /* 0x000fea0003800000 */
.L_x_1882:
        /* <DEDUP_REMOVED lines=12> */
.L_x_1877:
        /* <DEDUP_REMOVED lines=16> */
[----:B0123--:R-:W-:Y:S05]  /*37f0*/  CALL.REL.NOINC `($__internal_2_$__cuda_sm3x_div_rn_ftz_f32_slowpath) ;  /* 0x0000012c00a07944 */ /* 0x00ffea0003c00000 */
.L_x_1888:
[----:B------:R-:W-:Y:S05]  /*3800*/  BSYNC B3 ;  /* 0x0000000000037941 */ /* 0x000fea0003800000 */
.L_x_1887:
        /* <DEDUP_REMOVED lines=18> */
.L_x_1890:
[----:B------:R-:W-:Y:S02]  /*3930*/  ISETP.GE.AND P0, PT, R14, RZ, PT ;  /* 0x000000ff0e00720c */ /* 0x000fe40003f06270 */
[----:B------:R-:W-:-:S11]  /*3940*/  MOV R3, 0x3fd774eb ;  /* 0x3fd774eb00037802 */ /* 0x000fd60000000f00 */
[----:B------:R-:W-:-:S04]  /*3950*/  @P0 FFMA.FTZ R0, R3, 0.93318945169448852539, -R0 ;  /* 0x3f6ee58103000823 */ /* 0x000fc80000010800 */
[----:B------:R-:W-:-:S07]  /*3960*/  @!P0 FFMA.FTZ R0, R3, 0.93318945169448852539, R0 ;  /* 0x3f6ee58103008823 */ /* 0x000fce0000010000 */
.L_x_1891:
[----:B------:R-:W-:Y:S05]  /*3970*/  BSYNC B0 ;  /* 0x0000000000007941 */ /* 0x000fea0003800000 */
.L_x_1889:
        /* <DEDUP_REMOVED lines=13> */
.L_x_1886:
        /* <DEDUP_REMOVED lines=25> */
.L_x_1893:
        /* <DEDUP_REMOVED lines=41> */
.L_x_1892:
        /* <DEDUP_REMOVED lines=48> */
.L_x_1895:
[----:B------:R-:W-:Y:S05]  /*4170*/  BSYNC B0 ;  /* 0x0000000000007941 */ /* 0x000fea0003800000 */
.L_x_1894:
[----:B------:R-:W-:Y:S01]  /*4180*/  BSSY B3, `(.L_x_1896) ;  /* 0x0000007000037945 */ /* 0x000fe20003800000 */
[----:B------:R-:W-:-:S03]  /*4190*/  FFMA R0, R4, R2, R5 ;  /* 0x0000000204007223 */ /* 0x000fc60000000005 */
[----:B------:R-:W-:Y:S05]  /*41a0*/  @!P0 BRA `(.L_x_1897) ;  /* 0x0000000000108947 */ /* 0x000fea0003800000 */
[----:B------:R-:W-:Y:S02]  /*41b0*/  MOV R17, R27 ;  /* 0x0000001b00117202 */ /* 0x000fe40000000f00 */
[----:B------:R-:W-:Y:S02]  /*41c0*/  MOV R0, R28 ;  /* 0x0000001c00007202 */ /* 0x000fe40000000f00 */
[----:B------:R-:W-:-:S07]  /*41d0*/  MOV R2, 0x41f0 ;  /* 0x000041f000027802 */ /* 0x000fce0000000f00 */
[----:B0-23--:R-:W-:Y:S05]  /*41e0*/  CALL.REL.NOINC `($__internal_2_$__cuda_sm3x_div_rn_ftz_f32_slowpath) ;  /* 0x0000012400247944 */ /* 0x00dfea0003c00000 */
.L_x_1897:
[----:B------:R-:W-:Y:S05]  /*41f0*/  BSYNC B3 ;  /* 0x0000000000037941 */ /* 0x000fea0003800000 */
.L_x_1896:
        /* <DEDUP_REMOVED lines=18> */
.L_x_1899:
[----:B------:R-:W-:Y:S02]  /*4320*/  ISETP.GE.AND P0, PT, R14, RZ, PT ;  /* 0x000000ff0e00720c */ /* 0x000fe40003f06270 */
[----:B------:R-:W-:-:S11]  /*4330*/  MOV R3, 0x3fd774eb ;  /* 0x3fd774eb00037802 */ /* 0x000fd60000000f00 */
[----:B------:R-:W-:-:S04]  /*4340*/  @P0 FFMA.FTZ R0, R3, 0.93318945169448852539, -R0 ;  /* 0x3f6ee58103000823 */ /* 0x000fc80000010800 */
[----:B------:R-:W-:-:S07]  /*4350*/  @!P0 FFMA.FTZ R0, R3, 0.93318945169448852539, R0 ;  /* 0x3f6ee58103008823 */ /* 0x000fce0000010000 */
.L_x_1900:
[----:B------:R-:W-:Y:S05]  /*4360*/  BSYNC B0 ;  /* 0x0000000000007941 */ /* 0x000fea0003800000 */
.L_x_1898:
        /* <DEDUP_REMOVED lines=12> */
.L_x_1876:
        /* <DEDUP_REMOVED lines=13> */
.L_x_1902:
[----:B------:R-:W-:Y:S05]  /*4500*/  BSYNC B3 ;  /* 0x0000000000037941 */ /* 0x000fea0003800000 */
.L_x_1901:
        /* <DEDUP_REMOVED lines=18> */
.L_x_1904:
[----:B------:R-:W-:Y:S02]  /*4630*/  ISETP.GE.AND P0, PT, R14, RZ, PT ;  /* 0x000000ff0e00720c */ /* 0x000fe40003f06270 */
[----:B------:R-:W-:-:S11]  /*4640*/  MOV R3, 0x3fd774eb ;  /* 0x3fd774eb00037802 */ /* 0x000fd60000000f00 */
[----:B------:R-:W-:-:S04]  /*4650*/  @P0 FFMA.FTZ R0, R3, 0.93318945169448852539, -R0 ;  /* 0x3f6ee58103000823 */ /* 0x000fc80000010800 */
[----:B------:R-:W-:-:S07]  /*4660*/  @!P0 FFMA.FTZ R0, R3, 0.93318945169448852539, R0 ;  /* 0x3f6ee58103008823 */ /* 0x000fce0000010000 */
.L_x_1905:
[----:B------:R-:W-:Y:S05]  /*4670*/  BSYNC B0 ;  /* 0x0000000000007941 */ /* 0x000fea0003800000 */
.L_x_1903:
        /* <DEDUP_REMOVED lines=27> */
.L_x_1875:
        /* <DEDUP_REMOVED lines=39> */
.L_x_1908:
[----:B------:R-:W-:Y:S05]  /*4aa0*/  BSYNC B0 ;  /* 0x0000000000007941 */ /* 0x000fea0003800000 */
.L_x_1907:
[----:B------:R-:W-:Y:S01]  /*4ab0*/  BSSY B3, `(.L_x_1909) ;  /* 0x0000007000037945 */ /* 0x000fe20003800000 */
[----:B------:R-:W-:-:S03]  /*4ac0*/  FFMA R0, R0, R6, R5 ;  /* 0x0000000600007223 */ /* 0x000fc60000000005 */
[----:B------:R-:W-:Y:S05]  /*4ad0*/  @!P0 BRA `(.L_x_1910) ;  /* 0x0000000000108947 */ /* 0x000fea0003800000 */
[----:B------:R-:W-:Y:S01]  /*4ae0*/  HFMA2.MMA R0, -RZ, RZ, 1.875, 0 ;  /* 0x3f800000ff007435 */ /* 0x000fe200000001ff */
[----:B------:R-:W-:Y:S02]  /*4af0*/  MOV R17, R27 ;  /* 0x0000001b00117202 */ /* 0x000fe40000000f00 */
[----:B------:R-:W-:-:S08]  /*4b00*/  MOV R2, 0x4b20 ;  /* 0x00004b2000027802 */ /* 0x000fd00000000f00 */
[----:B--23--:R-:W-:Y:S05]  /*4b10*/  CALL.REL.NOINC `($__internal_2_$__cuda_sm3x_div_rn_ftz_f32_slowpath) ;  /* 0x0000011800d87944 */ /* 0x00cfea0003c00000 */
.L_x_1910:
[----:B------:R-:W-:Y:S05]  /*4b20*/  BSYNC B3 ;  /* 0x0000000000037941 */ /* 0x000fea0003800000 */
.L_x_1909:
        /* <DEDUP_REMOVED lines=18> */
.L_x_1912:
[----:B------:R-:W-:Y:S02]  /*4c50*/  ISETP.GE.AND P0, PT, R14, RZ, PT ;  /* 0x000000ff0e00720c */ /* 0x000fe40003f06270 */
[----:B------:R-:W-:-:S11]  /*4c60*/  MOV R3, 0x3fd774eb ;  /* 0x3fd774eb00037802 */ /* 0x000fd60000000f00 */
[----:B------:R-:W-:-:S04]  /*4c70*/  @P0 FFMA.FTZ R0, R3, 0.93318945169448852539, -R0 ;  /* 0x3f6ee58103000823 */ /* 0x000fc80000010800 */
[----:B------:R-:W-:-:S07]  /*4c80*/  @!P0 FFMA.FTZ R0, R3, 0.93318945169448852539, R0 ;  /* 0x3f6ee58103008823 */ /* 0x000fce0000010000 */
.L_x_1913:
[----:B------:R-:W-:Y:S05]  /*4c90*/  BSYNC B0 ;  /* 0x0000000000007941 */ /* 0x000fea0003800000 */
.L_x_1911:
        /* <DEDUP_REMOVED lines=10> */
.L_x_1906:
        /* <DEDUP_REMOVED lines=12> */
[----:B0123--:R-:W-:Y:S05]  /*4e00*/  CALL.REL.NOINC `($__internal_2_$__cuda_sm3x_div_rn_ftz_f32_slowpath) ;  /* 0x00000118001c7944 */ /* 0x00ffea0003c00000 */
.L_x_1915:
[----:B------:R-:W-:Y:S05]  /*4e10*/  BSYNC B3 ;  /* 0x0000000000037941 */ /* 0x000fea0003800000 */
.L_x_1914:
        /* <DEDUP_REMOVED lines=18> */
.L_x_1917:
[----:B------:R-:W-:Y:S02]  /*4f40*/  ISETP.GE.AND P0, PT, R14, RZ, PT ;  /* 0x000000ff0e00720c */ /* 0x000fe40003f06270 */
[----:B------:R-:W-:-:S11]  /*4f50*/  MOV R3, 0x3fd774eb ;  /* 0x3fd774eb00037802 */ /* 0x000fd60000000f00 */
[----:B------:R-:W-:-:S04]  /*4f60*/  @P0 FFMA.FTZ R0, R3, 0.93318945169448852539, -R0 ;  /* 0x3f6ee58103000823 */ /* 0x000fc80000010800 */
[----:B------:R-:W-:-:S07]  /*4f70*/  @!P0 FFMA.FTZ R0, R3, 0.93318945169448852539, R0 ;  /* 0x3f6ee58103008823 */ /* 0x000fce0000010000 */
.L_x_1918:
[----:B------:R-:W-:Y:S05]  /*4f80*/  BSYNC B0 ;  /* 0x0000000000007941 */ /* 0x000fea0003800000 */
.L_x_1916:
        /* <DEDUP_REMOVED lines=11> */
.L_x_1874:
        /* <DEDUP_REMOVED lines=33> */
[----:B0-23--:R-:W-:Y:S05]  /*5250*/  CALL.REL.NOINC `($__internal_2_$__cuda_sm3x_div_rn_ftz_f32_slowpath) ;  /* 0x0000011400087944 */ /* 0x00dfea0003c00000 */
.L_x_1920:
[----:B------:R-:W-:Y:S05]  /*5260*/  BSYNC B3 ;  /* 0x0000000000037941 */ /* 0x000fea0003800000 */
.L_x_1919:
        /* <DEDUP_REMOVED lines=18> */
.L_x_1922:
[----:B------:R-:W-:Y:S02]  /*5390*/  ISETP.GE.AND P0, PT, R14, RZ, PT ;  /* 0x000000ff0e00720c */ /* 0x000fe40003f06270 */
[----:B------:R-:W-:-:S11]  /*53a0*/  MOV R3, 0x3fd774eb ;  /* 0x3fd774eb00037802 */ /* 0x000fd60000000f00 */
[----:B------:R-:W-:-:S04]  /*53b0*/  @P0 FFMA.FTZ R0, R3, 0.93318945169448852539, -R0 ;  /* 0x3f6ee58103000823 */ /* 0x000fc80000010800 */
[----:B------:R-:W-:-:S07]  /*53c0*/  @!P0 FFMA.FTZ R0, R3, 0.93318945169448852539, R0 ;  /* 0x3f6ee58103008823 */ /* 0x000fce0000010000 */
.L_x_1923:
[----:B------:R-:W-:Y:S05]  /*53d0*/  BSYNC B0 ;  /* 0x0000000000007941 */ /* 0x000fea0003800000 */
.L_x_1921:
        /* <DEDUP_REMOVED lines=11> */
.L_x_1873:
        /* <DEDUP_REMOVED lines=25> */
[----:B0-23--:R-:W-:Y:S05]  /*5620*/  CALL.REL.NOINC `($__internal_2_$__cuda_sm3x_div_rn_ftz_f32_slowpath) ;  /* 0x0000011000147944 */ /* 0x00dfea0003c00000 */
.L_x_1925:
[----:B------:R-:W-:Y:S05]  /*5630*/  BSYNC B3 ;  /* 0x0000000000037941 */ /* 0x000fea0003800000 */
.L_x_1924:
        /* <DEDUP_REMOVED lines=18> */
.L_x_1927:
[----:B------:R-:W-:Y:S02]  /*5760*/  ISETP.GE.AND P0, PT, R14, RZ, PT ;  /* 0x000000ff0e00720c */ /* 0x000fe40003f06270 */
[----:B------:R-:W-:-:S11]  /*5770*/  MOV R3, 0x3fd774eb ;  /* 0x3fd774eb00037802 */ /* 0x000fd60000000f00 */
[----:B------:R-:W-:-:S04]  /*5780*/  @P0 FFMA.FTZ R0, R3, 0.93318945169448852539, -R0 ;  /* 0x3f6ee58103000823 */ /* 0x000fc80000010800 */
[----:B------:R-:W-:-:S07]  /*5790*/  @!P0 FFMA.FTZ R0, R3, 0.93318945169448852539, R0 ;  /* 0x3f6ee58103008823 */ /* 0x000fce0000010000 */
.L_x_1928:
[----:B------:R-:W-:Y:S05]  /*57a0*/  BSYNC B0 ;  /* 0x0000000000007941 */ /* 0x000fea0003800000 */
.L_x_1926:
        /* <DEDUP_REMOVED lines=12> */
.L_x_1885:
[----:B------:R-:W-:Y:S05]  /*5870*/  BSYNC B2 ;  /* 0x0000000000027941 */ /* 0x000fea0003800000 */
.L_x_1872:
        /* <DEDUP_REMOVED lines=42> */
.L_x_1932:
        /* <DEDUP_REMOVED lines=10> */
.L_x_1931:
[----:B------:R-:W-:-:S04]  /*5bc0*/  FMUL.RZ R4, R4, 0.15915493667125701904 ;  /* 0x3e22f98304047820 */ /* 0x000fc8000040c000 */
[----:B------:R4:W1:Y:S08]  /*5bd0*/  MUFU.SIN R15, R4 ;  /* 0x00000004000f7308 */ /* 0x0008700000000400 */
[----:B------:R4:W0:Y:S01]  /*5be0*/  MUFU.COS R14, R4 ;  /* 0x00000004000e7308 */ /* 0x0008220000000000 */
[----:B------:R-:W-:Y:S05]  /*5bf0*/  BRA `(.L_x_1933) ;  /* 0x00000000000c7947 */ /* 0x000fea0003800000 */
.L_x_1930:
[----:B------:R-:W-:Y:S01]  /*5c00*/  FMUL.FTZ R14, R26, 1.4426950216293334961 ;  /* 0x3fb8aa3b1a0e7820 */ /* 0x000fe20000410000 */
[----:B------:R-:W-:-:S05]  /*5c10*/  MOV R15, R4 ;  /* 0x00000004000f7202 */ /* 0x000fca0000000f00 */
[----:B------:R-:W1:Y:S02]  /*5c20*/  MUFU.EX2 R14, R14 ;  /* 0x0000000e000e7308 */ /* 0x000e640000000800 */
.L_x_1933:
[----:B------:R-:W-:Y:S05]  /*5c30*/  BSYNC B0 ;  /* 0x0000000000007941 */ /* 0x000fea0003800000 */
.L_x_1929:
        /* <DEDUP_REMOVED lines=61> */
.L_x_1941:
[----:B------:R-:W-:Y:S05]  /*6010*/  BSYNC B0 ;  /* 0x0000000000007941 */ /* 0x000fea0003800000 */
.L_x_1940:
[----:B------:R-:W-:Y:S01]  /*6020*/  BSSY B3, `(.L_x_1942) ;  /* 0x0000007000037945 */ /* 0x000fe20003800000 */
[----:B------:R-:W-:-:S03]  /*6030*/  FFMA R0, R4, R6, R5 ;  /* 0x0000000604007223 */ /* 0x000fc60000000005 */
[----:B------:R-:W-:Y:S05]  /*6040*/  @!P0 BRA `(.L_x_1943) ;  /* 0x0000000000108947 */ /* 0x000fea0003800000 */
[----:B------:R-:W-:Y:S02]  /*6050*/  MOV R17, R27 ;  /* 0x0000001b00117202 */ /* 0x000fe40000000f00 */
[----:B------:R-:W-:Y:S02]  /*6060*/  MOV R0, R28 ;  /* 0x0000001c00007202 */ /* 0x000fe40000000f00 */
[----:B------:R-:W-:-:S07]  /*6070*/  MOV R2, 0x6090 ;  /* 0x0000609000027802 */ /* 0x000fce0000000f00 */
[----:B0123--:R-:W-:Y:S05]  /*6080*/  CALL.REL.NOINC `($__internal_2_$__cuda_sm3x_div_rn_ftz_f32_slowpath) ;  /* 0x00000104007c7944 */ /* 0x00ffea0003c00000 */
.L_x_1943:
[----:B------:R-:W-:Y:S05]  /*6090*/  BSYNC B3 ;  /* 0x0000000000037941 */ /* 0x000fea0003800000 */
.L_x_1942:
        /* <DEDUP_REMOVED lines=18> */
.L_x_1945:
[----:B------:R-:W-:Y:S02]  /*61c0*/  ISETP.GE.AND P0, PT, R8, RZ, PT ;  /* 0x000000ff0800720c */ /* 0x000fe40003f06270 */
[----:B------:R-:W-:-:S11]  /*61d0*/  MOV R3, 0x3fd774eb ;  /* 0x3fd774eb00037802 */ /* 0x000fd60000000f00 */
[----:B------:R-:W-:-:S04]  /*61e0*/  @P0 FFMA.FTZ R0, R3, 0.93318945169448852539, -R0 ;  /* 0x3f6ee58103000823 */ /* 0x000fc80000010800 */
[----:B------:R-:W-:-:S07]  /*61f0*/  @!P0 FFMA.FTZ R0, R3, 0.93318945169448852539, R0 ;  /* 0x3f6ee58103008823 */ /* 0x000fce0000010000 */
.L_x_1946:
[----:B------:R-:W-:Y:S05]  /*6200*/  BSYNC B0 ;  /* 0x0000000000007941 */ /* 0x000fea0003800000 */
.L_x_1944:
        /* <DEDUP_REMOVED lines=12> */
.L_x_1939:
        /* <DEDUP_REMOVED lines=16> */
[----:B-1234-:R-:W-:Y:S05]  /*63d0*/  CALL.REL.NOINC `($__internal_2_$__cuda_sm3x_div_rn_ftz_f32_slowpath) ;  /* 0x0000010000a87944 */ /* 0x01efea0003c00000 */
.L_x_1950:
[----:B------:R-:W-:Y:S05]  /*63e0*/  BSYNC B3 ;  /* 0x0000000000037941 */ /* 0x000fea0003800000 */
.L_x_1949:
        /* <DEDUP_REMOVED lines=18> */
.L_x_1952:
[----:B------:R-:W-:Y:S02]  /*6510*/  ISETP.GE.AND P0, PT, R8, RZ, PT ;  /* 0x000000ff0800720c */ /* 0x000fe40003f06270 */
[----:B------:R-:W-:-:S11]  /*6520*/  MOV R3, 0x3fd774eb ;  /* 0x3fd774eb00037802 */ /* 0x000fd60000000f00 */
[----:B------:R-:W-:-:S04]  /*6530*/  @P0 FFMA.FTZ R0, R3, 0.93318945169448852539, -R0 ;  /* 0x3f6ee58103000823 */ /* 0x000fc80000010800 */
[----:B------:R-:W-:-:S07]  /*6540*/  @!P0 FFMA.FTZ R0, R3, 0.93318945169448852539, R0 ;  /* 0x3f6ee58103008823 */ /* 0x000fce0000010000 */
.L_x_1953:
[----:B------:R-:W-:Y:S05]  /*6550*/  BSYNC B0 ;  /* 0x0000000000007941 */ /* 0x000fea0003800000 */
.L_x_1951:
        /* <DEDUP_REMOVED lines=13> */
.L_x_1948:
        /* <DEDUP_REMOVED lines=25> */
.L_x_1955:
        /* <DEDUP_REMOVED lines=41> */
.L_x_1954:
        /* <DEDUP_REMOVED lines=48> */
.L_x_1957:
[----:B------:R-:W-:Y:S05]  /*6d50*/  BSYNC B0 ;  /* 0x0000000000007941 */ /* 0x000fea0003800000 */
.L_x_1956:
[----:B------:R-:W-:Y:S01]  /*6d60*/  BSSY B3, `(.L_x_1958) ;  /* 0x0000007000037945 */ /* 0x000fe20003800000 */
[----:B------:R-:W-:-:S03]  /*6d70*/  FFMA R0, R4, R2, R5 ;  /* 0x0000000204007223 */ /* 0x000fc60000000005 */
[----:B------:R-:W-:Y:S05]  /*6d80*/  @!P0 BRA `(.L_x_1959) ;  /* 0x0000000000108947 */ /* 0x000fea0003800000 */
[----:B------:R-:W-:Y:S02]  /*6d90*/  MOV R17, R27 ;  /* 0x0000001b00117202 */ /* 0x000fe40000000f00 */
[----:B------:R-:W-:Y:S02]  /*6da0*/  MOV R0, R28 ;  /* 0x0000001c00007202 */ /* 0x000fe40000000f00 */
[----:B------:R-:W-:-:S07]  /*6db0*/  MOV R2, 0x6dd0 ;  /* 0x00006dd000027802 */ /* 0x000fce0000000f00 */
[----:B0123--:R-:W-:Y:S05]  /*6dc0*/  CALL.REL.NOINC `($__internal_2_$__cuda_sm3x_div_rn_ftz_f32_slowpath) ;  /* 0x000000f8002c7944 */ /* 0x00ffea0003c00000 */
.L_x_1959:
[----:B------:R-:W-:Y:S05]  /*6dd0*/  BSYNC B3 ;  /* 0x0000000000037941 */ /* 0x000fea0003800000 */
.L_x_1958:
        /* <DEDUP_REMOVED lines=18> */
.L_x_1961:
[----:B------:R-:W-:Y:S02]  /*6f00*/  ISETP.GE.AND P0, PT, R8, RZ, PT ;  /* 0x000000ff0800720c */ /* 0x000fe40003f06270 */
[----:B------:R-:W-:-:S11]  /*6f10*/  MOV R3, 0x3fd774eb ;  /* 0x3fd774eb00037802 */ /* 0x000fd60000000f00 */
[----:B------:R-:W-:-:S04]  /*6f20*/  @P0 FFMA.FTZ R0, R3, 0.93318945169448852539, -R0 ;  /* 0x3f6ee58103000823 */ /* 0x000fc80000010800 */
[----:B------:R-:W-:-:S07]  /*6f30*/  @!P0 FFMA.FTZ R0, R3, 0.93318945169448852539, R0 ;  /* 0x3f6ee58103008823 */ /* 0x000fce0000010000 */
.L_x_1962:
[----:B------:R-:W-:Y:S05]  /*6f40*/  BSYNC B0 ;  /* 0x0000000000007941 */ /* 0x000fea0003800000 */
.L_x_1960:
        /* <DEDUP_REMOVED lines=12> */
.L_x_1938:
        /* <DEDUP_REMOVED lines=13> */
.L_x_1964:
[----:B------:R-:W-:Y:S05]  /*70e0*/  BSYNC B3 ;  /* 0x0000000000037941 */ /* 0x000fea0003800000 */
.L_x_1963:
        /* <DEDUP_REMOVED lines=18> */
.L_x_1966:
[----:B------:R-:W-:Y:S02]  /*7210*/  ISETP.GE.AND P0, PT, R8, RZ, PT ;  /* 0x000000ff0800720c */ /* 0x000fe40003f06270 */
[----:B------:R-:W-:-:S11]  /*7220*/  MOV R3, 0x3fd774eb ;  /* 0x3fd774eb00037802 */ /* 0x000fd60000000f00 */
[----:B------:R-:W-:-:S04]  /*7230*/  @P0 FFMA.FTZ R0, R3, 0.93318945169448852539, -R0 ;  /* 0x3f6ee58103000823 */ /* 0x000fc80000010800 */
[----:B------:R-:W-:-:S07]  /*7240*/  @!P0 FFMA.FTZ R0, R3, 0.93318945169448852539, R0 ;  /* 0x3f6ee58103008823 */ /* 0x000fce0000010000 */
.L_x_1967:
[----:B------:R-:W-:Y:S05]  /*7250*/  BSYNC B0 ;  /* 0x0000000000007941 */ /* 0x000fea0003800000 */
.L_x_1965:
        /* <DEDUP_REMOVED lines=27> */
.L_x_1937:
        /* <DEDUP_REMOVED lines=39> */
.L_x_1970:
[----:B------:R-:W-:Y:S05]  /*7680*/  BSYNC B0 ;  /* 0x0000000000007941 */ /* 0x000fea0003800000 */
.L_x_1969:
[----:B------:R-:W-:Y:S01]  /*7690*/  BSSY B3, `(.L_x_1971) ;  /* 0x0000007000037945 */ /* 0x000fe20003800000 */
[----:B------:R-:W-:-:S03]  /*76a0*/  FFMA R0, R0, R6, R5 ;  /* 0x0000000600007223 */ /* 0x000fc60000000005 */
[----:B------:R-:W-:Y:S05]  /*76b0*/  @!P0 BRA `(.L_x_1972) ;  /* 0x0000000000108947 */ /* 0x000fea0003800000 */
[----:B------:R-:W-:Y:S01]  /*76c0*/  HFMA2.MMA R0, -RZ, RZ, 1.875, 0 ;  /* 0x3f800000ff007435 */ /* 0x000fe200000001ff */
[----:B------:R-:W-:Y:S02]  /*76d0*/  MOV R17, R27 ;  /* 0x0000001b00117202 */ /* 0x000fe40000000f00 */
[----:B------:R-:W-:-:S08]  /*76e0*/  MOV R2, 0x7700 ;  /* 0x0000770000027802 */ /* 0x000fd00000000f00 */
[----:B-123--:R-:W-:Y:S05]  /*76f0*/  CALL.REL.NOINC `($__internal_2_$__cuda_sm3x_div_rn_ftz_f32_slowpath) ;  /* 0x000000ec00e07944 */ /* 0x00efea0003c00000 */
.L_x_1972:
[----:B------:R-:W-:Y:S05]  /*7700*/  BSYNC B3 ;  /* 0x0000000000037941 */ /* 0x000fea0003800000 */
.L_x_1971:
        /* <DEDUP_REMOVED lines=18> */
.L_x_1974:
[----:B------:R-:W-:Y:S02]  /*7830*/  ISETP.GE.AND P0, PT, R8, RZ, PT ;  /* 0x000000ff0800720c */ /* 0x000fe40003f06270 */
[----:B------:R-:W-:-:S11]  /*7840*/  MOV R3, 0x3fd774eb ;  /* 0x3fd774eb00037802 */ /* 0x000fd60000000f00 */
[----:B------:R-:W-:-:S04]  /*7850*/  @P0 FFMA.FTZ R0, R3, 0.93318945169448852539, -R0 ;  /* 0x3f6ee58103000823 */ /* 0x000fc80000010800 */
[----:B------:R-:W-:-:S07]  /*7860*/  @!P0 FFMA.FTZ R0, R3, 0.93318945169448852539, R0 ;  /* 0x3f6ee58103008823 */ /* 0x000fce0000010000 */
.L_x_1975:
[----:B------:R-:W-:Y:S05]  /*7870*/  BSYNC B0 ;  /* 0x0000000000007941 */ /* 0x000fea0003800000 */
.L_x_1973:
        /* <DEDUP_REMOVED lines=10> */
.L_x_1968:
        /* <DEDUP_REMOVED lines=12> */
[----:B01234-:R-:W-:Y:S05]  /*79e0*/  CALL.REL.NOINC `($__internal_2_$__cuda_sm3x_div_rn_ftz_f32_slowpath) ;  /* 0x000000ec00247944 */ /* 0x01ffea0003c00000 */
.L_x_1977:
[----:B------:R-:W-:Y:S05]  /*79f0*/  BSYNC B3 ;  /* 0x0000000000037941 */ /* 0x000fea0003800000 */
.L_x_1976:
        /* <DEDUP_REMOVED lines=18> */
.L_x_1979:
[----:B------:R-:W-:Y:S02]  /*7b20*/  ISETP.GE.AND P0, PT, R8, RZ, PT ;  /* 0x000000ff0800720c */ /* 0x000fe40003f06270 */
[----:B------:R-:W-:-:S11]  /*7b30*/  MOV R3, 0x3fd774eb ;  /* 0x3fd774eb00037802 */ /* 0x000fd60000000f00 */
[----:B------:R-:W-:-:S04]  /*7b40*/  @P0 FFMA.FTZ R0, R3, 0.93318945169448852539, -R0 ;  /* 0x3f6ee58103000823 */ /* 0x000fc80000010800 */
[----:B------:R-:W-:-:S07]  /*7b50*/  @!P0 FFMA.FTZ R0, R3, 0.93318945169448852539, R0 ;  /* 0x3f6ee58103008823 */ /* 0x000fce0000010000 */
.L_x_1980:
[----:B------:R-:W-:Y:S05]  /*7b60*/  BSYNC B0 ;  /* 0x0000000000007941 */ /* 0x000fea0003800000 */
.L_x_1978:
        /* <DEDUP_REMOVED lines=11> */
.L_x_1936:
        /* <DEDUP_REMOVED lines=33> */
[----:B0123--:R-:W-:Y:S05]  /*7e30*/  CALL.REL.NOINC `($__internal_2_$__cuda_sm3x_div_rn_ftz_f32_slowpath) ;  /* 0x000000e800107944 */ /* 0x00ffea0003c00000 */
.L_x_1982:
[----:B------:R-:W-:Y:S05]  /*7e40*/  BSYNC B3 ;  /* 0x0000000000037941 */ /* 0x000fea0003800000 */
.L_x_1981:
        /* <DEDUP_REMOVED lines=18> */
.L_x_1984:
[----:B------:R-:W-:Y:S02]  /*7f70*/  ISETP.GE.AND P0, PT, R8, RZ, PT ;  /* 0x000000ff0800720c */ /* 0x000fe40003f06270 */
[----:B------:R-:W-:-:S11]  /*7f80*/  MOV R3, 0x3fd774eb ;  /* 0x3fd774eb00037802 */ /* 0x000fd60000000f00 */
[----:B------:R-:W-:-:S04]  /*7f90*/  @P0 FFMA.FTZ R0, R3, 0.93318945169448852539, -R0 ;  /* 0x3f6ee58103000823 */ /* 0x000fc80000010800 */
[----:B------:R-:W-:-:S07]  /*7fa0*/  @!P0 FFMA.FTZ R0, R3, 0.93318945169448852539, R0 ;  /* 0x3f6ee58103008823 */ /* 0x000fce0000010000 */
.L_x_1985:
[----:B------:R-:W-:Y:S05]  /*7fb0*/  BSYNC B0 ;  /* 0x0000000000007941 */ /* 0x000fea0003800000 */
.L_x_1983:
        /* <DEDUP_REMOVED lines=11> */
.L_x_1935:
        /* <DEDUP_REMOVED lines=25> */
[----:B-123--:R-:W-:Y:S05]  /*8200*/  CALL.REL.NOINC `($__internal_2_$__cuda_sm3x_div_rn_ftz_f32_slowpath) ;  /* 0x000000e4001c7944 */ /* 0x00efea0003c00000 */
.L_x_1987:
[----:B------:R-:W-:Y:S05]  /*8210*/  BSYNC B3 ;  /* 0x0000000000037941 */ /* 0x000fea0003800000 */
.L_x_1986:
        /* <DEDUP_REMOVED lines=18> */
.L_x_1989:
[----:B------:R-:W-:Y:S02]  /*8340*/  ISETP.GE.AND P0, PT, R8, RZ, PT ;  /* 0x000000ff0800720c */ /* 0x000fe40003f06270 */
[----:B------:R-:W-:-:S11]  /*8350*/  MOV R3, 0x3fd774eb ;  /* 0x3fd774eb00037802 */ /* 0x000fd60000000f00 */
[----:B------:R-:W-:-:S04]  /*8360*/  @P0 FFMA.FTZ R0, R3, 0.93318945169448852539, -R0 ;  /* 0x3f6ee58103000823 */ /* 0x000fc80000010800 */
[----:B------:R-:W-:-:S07]  /*8370*/  @!P0 FFMA.FTZ R0, R3, 0.93318945169448852539, R0 ;  /* 0x3f6ee58103008823 */ /* 0x000fce0000010000 */
.L_x_1990:
[----:B------:R-:W-:Y:S05]  /*8380*/  BSYNC B0 ;  /* 0x0000000000007941 */ /* 0x000fea0003800000 */
.L_x_1988:
        /* <DEDUP_REMOVED lines=12> */
.L_x_1947:
[----:B------:R-:W-:Y:S05]  /*8450*/  BSYNC B2 ;  /* 0x0000000000027941 */ /* 0x000fea0003800000 */
.L_x_1934:
        /* <DEDUP_REMOVED lines=42> */
.L_x_1994:
        /* <DEDUP_REMOVED lines=10> */
.L_x_1993:
[----:B------:R-:W-:-:S04]  /*87a0*/  FMUL.RZ R4, R4, 0.15915493667125701904 ;  /* 0x3e22f98304047820 */ /* 0x000fc8000040c000 */
[----:B------:R4:W0:Y:S08]  /*87b0*/  MUFU.SIN R9, R4 ;  /* 0x0000000400097308 */ /* 0x0008300000000400 */
[----:B------:R4:W0:Y:S01]  /*87c0*/  MUFU.COS R8, R4 ;  /* 0x0000000400087308 */ /* 0x0008220000000000 */
[----:B------:R-:W-:Y:S05]  /*87d0*/  BRA `(.L_x_1995) ;  /* 0x00000000000c7947 */ /* 0x000fea0003800000 */
.L_x_1992:
[----:B------:R-:W-:Y:S01]  /*87e0*/  FMUL.FTZ R8, R26, 1.4426950216293334961 ;  /* 0x3fb8aa3b1a087820 */ /* 0x000fe20000410000 */
[----:B------:R-:W-:-:S05]  /*87f0*/  MOV R9, R4 ;  /* 0x0000000400097202 */ /* 0x000fca0000000f00 */
[----:B------:R-:W4:Y:S02]  /*8800*/  MUFU.EX2 R8, R8 ;  /* 0x0000000800087308 */ /* 0x000f240000000800 */
.L_x_1995:
[----:B------:R-:W-:Y:S05]  /*8810*/  BSYNC B0 ;  /* 0x0000000000007941 */ /* 0x000fea0003800000 */
.L_x_1991:
        /* <DEDUP_REMOVED lines=61> */
.L_x_2003:
[----:B------:R-:W-:Y:S05]  /*8bf0*/  BSYNC B0 ;  /* 0x0000000000007941 */ /* 0x000fea0003800000 */
.L_x_2002:
[----:B------:R-:W-:Y:S01]  /*8c00*/  BSSY B3, `(.L_x_2004) ;  /* 0x0000007000037945 */ /* 0x000fe20003800000 */
[----:B------:R-:W-:-:S03]  /*8c10*/  FFMA R0, R4, R6, R5 ;  /* 0x0000000604007223 */ /* 0x000fc60000000005 */
[----:B------:R-:W-:Y:S05]  /*8c20*/  @!P0 BRA `(.L_x_2005) ;  /* 0x0000000000108947 */ /* 0x000fea0003800000 */
[----:B------:R-:W-:Y:S02]  /*8c30*/  MOV R17, R27 ;  /* 0x0000001b00117202 */ /* 0x000fe40000000f00 */
[----:B------:R-:W-:Y:S02]  /*8c40*/  MOV R0, R28 ;  /* 0x0000001c00007202 */ /* 0x000fe40000000f00 */
[----:B------:R-:W-:-:S07]  /*8c50*/  MOV R2, 0x8c70 ;  /* 0x00008c7000027802 */ /* 0x000fce0000000f00 */
[----:B0123--:R-:W-:Y:S05]  /*8c60*/  CALL.REL.NOINC `($__internal_2_$__cuda_sm3x_div_rn_ftz_f32_slowpath) ;  /* 0x000000d800847944 */ /* 0x00ffea0003c00000 */
.L_x_2005:
[----:B------:R-:W-:Y:S05]  /*8c70*/  BSYNC B3 ;  /* 0x0000000000037941 */ /* 0x000fea0003800000 */
.L_x_2004:
        /* <DEDUP_REMOVED lines=18> */
.L_x_2007:
[----:B------:R-:W-:Y:S02]  /*8da0*/  ISETP.GE.AND P0, PT, R10, RZ, PT ;  /* 0x000000ff0a00720c */ /* 0x000fe40003f06270 */
[----:B------:R-:W-:-:S11]  /*8db0*/  MOV R3, 0x3fd774eb ;  /* 0x3fd774eb00037802 */ /* 0x000fd60000000f00 */
[----:B------:R-:W-:-:S04]  /*8dc0*/  @P0 FFMA.FTZ R0, R3, 0.93318945169448852539, -R0 ;  /* 0x3f6ee58103000823 */ /* 0x000fc80000010800 */
[----:B------:R-:W-:-:S07]  /*8dd0*/  @!P0 FFMA.FTZ R0, R3, 0.93318945169448852539, R0 ;  /* 0x3f6ee58103008823 */ /* 0x000fce0000010000 */
.L_x_2008:
[----:B------:R-:W-:Y:S05]  /*8de0*/  BSYNC B0 ;  /* 0x0000000000007941 */ /* 0x000fea0003800000 */
.L_x_2006:
        /* <DEDUP_REMOVED lines=12> */
.L_x_2001:
        /* <DEDUP_REMOVED lines=17> */
.L_x_2012:
[----:B------:R-:W-:Y:S05]  /*8fc0*/  BSYNC B3 ;  /* 0x0000000000037941 */ /* 0x000fea0003800000 */
.L_x_2011:
        /* <DEDUP_REMOVED lines=18> */
.L_x_2014:
[----:B------:R-:W-:Y:S02]  /*90f0*/  ISETP.GE.AND P0, PT, R10, RZ, PT ;  /* 0x000000ff0a00720c */ /* 0x000fe40003f06270 */
[----:B------:R-:W-:-:S11]  /*9100*/  MOV R3, 0x3fd774eb ;  /* 0x3fd774eb00037802 */ /* 0x000fd60000000f00 */
[----:B------:R-:W-:-:S04]  /*9110*/  @P0 FFMA.FTZ R0, R3, 0.93318945169448852539, -R0 ;  /* 0x3f6ee58103000823 */ /* 0x000fc80000010800 */
[----:B------:R-:W-:-:S07]  /*9120*/  @!P0 FFMA.FTZ R0, R3, 0.93318945169448852539, R0 ;  /* 0x3f6ee58103008823 */ /* 0x000fce0000010000 */
.L_x_2015:
[----:B------:R-:W-:Y:S05]  /*9130*/  BSYNC B0 ;  /* 0x0000000000007941 */ /* 0x000fea0003800000 */
.L_x_2013:
        /* <DEDUP_REMOVED lines=13> */
.L_x_2010:
        /* <DEDUP_REMOVED lines=25> */
.L_x_2017:
        /* <DEDUP_REMOVED lines=41> */
.L_x_2016:
        /* <DEDUP_REMOVED lines=48> */
.L_x_2019:
[----:B------:R-:W-:Y:S05]  /*9930*/  BSYNC B0 ;  /* 0x0000000000007941 */ /* 0x000fea0003800000 */
.L_x_2018:
[----:B------:R-:W-:Y:S01]  /*9940*/  BSSY B3, `(.L_x_2020) ;  /* 0x0000007000037945 */ /* 0x000fe20003800000 */
[----:B------:R-:W-:-:S03]  /*9950*/  FFMA R0, R4, R2, R5 ;  /* 0x0000000204007223 */ /* 0x000fc60000000005 */
[----:B------:R-:W-:Y:S05]  /*9960*/  @!P0 BRA `(.L_x_2021) ;  /* 0x0000000000108947 */ /* 0x000fea0003800000 */
[----:B------:R-:W-:Y:S02]  /*9970*/  MOV R17, R27 ;  /* 0x0000001b00117202 */ /* 0x000fe40000000f00 */
[----:B------:R-:W-:Y:S02]  /*9980*/  MOV R0, R28 ;  /* 0x0000001c00007202 */ /* 0x000fe40000000f00 */
[----:B------:R-:W-:-:S07]  /*9990*/  MOV R2, 0x99b0 ;  /* 0x000099b000027802 */ /* 0x000fce0000000f00 */
[----:B0123--:R-:W-:Y:S05]  /*99a0*/  CALL.REL.NOINC `($__internal_2_$__cuda_sm3x_div_rn_ftz_f32_slowpath) ;  /* 0x000000cc00347944 */ /* 0x00ffea0003c00000 */
.L_x_2021:
[----:B------:R-:W-:Y:S05]  /*99b0*/  BSYNC B3 ;  /* 0x0000000000037941 */ /* 0x000fea0003800000 */
.L_x_2020:
        /* <DEDUP_REMOVED lines=18> */
.L_x_2023:
[----:B------:R-:W-:Y:S02]  /*9ae0*/  ISETP.GE.AND P0, PT, R10, RZ, PT ;  /* 0x000000ff0a00720c */ /* 0x000fe40003f06270 */
[----:B------:R-:W-:-:S11]  /*9af0*/  MOV R3, 0x3fd774eb ;  /* 0x3fd774eb00037802 */ /* 0x000fd60000000f00 */
[----:B------:R-:W-:-:S04]  /*9b00*/  @P0 FFMA.FTZ R0, R3, 0.93318945169448852539, -R0 ;  /* 0x3f6ee58103000823 */ /* 0x000fc80000010800 */
[----:B------:R-:W-:-:S07]  /*9b10*/  @!P0 FFMA.FTZ R0, R3, 0.93318945169448852539, R0 ;  /* 0x3f6ee58103008823 */ /* 0x000fce0000010000 */
.L_x_2024:
[----:B------:R-:W-:Y:S05]  /*9b20*/  BSYNC B0 ;  /* 0x0000000000007941 */ /* 0x000fea0003800000 */
.L_x_2022:
        /* <DEDUP_REMOVED lines=12> */
.L_x_2000:
        /* <DEDUP_REMOVED lines=13> */
.L_x_2026:
[----:B------:R-:W-:Y:S05]  /*9cc0*/  BSYNC B3 ;  /* 0x0000000000037941 */ /* 0x000fea0003800000 */
.L_x_2025:
        /* <DEDUP_REMOVED lines=18> */
.L_x_2028:
[----:B------:R-:W-:Y:S02]  /*9df0*/  ISETP.GE.AND P0, PT, R10, RZ, PT ;  /* 0x000000ff0a00720c */ /* 0x000fe40003f06270 */
[----:B------:R-:W-:-:S11]  /*9e00*/  MOV R3, 0x3fd774eb ;  /* 0x3fd774eb00037802 */ /* 0x000fd60000000f00 */
[----:B------:R-:W-:-:S04]  /*9e10*/  @P0 FFMA.FTZ R0, R3, 0.93318945169448852539, -R0 ;  /* 0x3f6ee58103000823 */ /* 0x000fc80000010800 */
[----:B------:R-:W-:-:S07]  /*9e20*/  @!P0 FFMA.FTZ R0, R3, 0.93318945169448852539, R0 ;  /* 0x3f6ee58103008823 */ /* 0x000fce0000010000 */
.L_x_2029:
[----:B------:R-:W-:Y:S05]  /*9e30*/  BSYNC B0 ;  /* 0x0000000000007941 */ /* 0x000fea0003800000 */
.L_x_2027:
        /* <DEDUP_REMOVED lines=27> */
.L_x_1999:
        /* <DEDUP_REMOVED lines=39> */
.L_x_2032:
[----:B------:R-:W-:Y:S05]  /*a260*/  BSYNC B0 ;  /* 0x0000000000007941 */ /* 0x000fea0003800000 */
.L_x_2031:
[----:B------:R-:W-:Y:S01]  /*a270*/  BSSY B3, `(.L_x_2033) ;  /* 0x0000007000037945 */ /* 0x000fe20003800000 */
[----:B------:R-:W-:-:S03]  /*a280*/  FFMA R0, R0, R6, R5 ;  /* 0x0000000600007223 */ /* 0x000fc60000000005 */
[----:B------:R-:W-:Y:S05]  /*a290*/  @!P0 BRA `(.L_x_2034) ;  /* 0x0000000000108947 */ /* 0x000fea0003800000 */
[----:B------:R-:W-:Y:S01]  /*a2a0*/  HFMA2.MMA R0, -RZ, RZ, 1.875, 0 ;  /* 0x3f800000ff007435 */ /* 0x000fe200000001ff */
[----:B------:R-:W-:Y:S02]  /*a2b0*/  MOV R17, R27 ;  /* 0x0000001b00117202 */ /* 0x000fe40000000f00 */
[----:B------:R-:W-:-:S08]  /*a2c0*/  MOV R2, 0xa2e0 ;  /* 0x0000a2e000027802 */ /* 0x000fd00000000f00 */
[----:B-123--:R-:W-:Y:S05]  /*a2d0*/  CALL.REL.NOINC `($__internal_2_$__cuda_sm3x_div_rn_ftz_f32_slowpath) ;  /* 0x000000c000e87944 */ /* 0x00efea0003c00000 */
.L_x_2034:
[----:B------:R-:W-:Y:S05]  /*a2e0*/  BSYNC B3 ;  /* 0x0000000000037941 */ /* 0x000fea0003800000 */
.L_x_2033:
        /* <DEDUP_REMOVED lines=18> */
.L_x_2036:
[----:B------:R-:W-:Y:S02]  /*a410*/  ISETP.GE.AND P0, PT, R10, RZ, PT ;  /* 0x000000ff0a00720c */ /* 0x000fe40003f06270 */
[----:B------:R-:W-:-:S11]  /*a420*/  MOV R3, 0x3fd774eb ;  /* 0x3fd774eb00037802 */ /* 0x000fd60000000f00 */
[----:B------:R-:W-:-:S04]  /*a430*/  @P0 FFMA.FTZ R0, R3, 0.93318945169448852539, -R0 ;  /* 0x3f6ee58103000823 */ /* 0x000fc80000010800 */
[----:B------:R-:W-:-:S07]  /*a440*/  @!P0 FFMA.FTZ R0, R3, 0.93318945169448852539, R0 ;  /* 0x3f6ee58103008823 */ /* 0x000fce0000010000 */
.L_x_2037:
[----:B------:R-:W-:Y:S05]  /*a450*/  BSYNC B0 ;  /* 0x0000000000007941 */ /* 0x000fea0003800000 */
.L_x_2035:
        /* <DEDUP_REMOVED lines=10> */
.L_x_2030:
        /* <DEDUP_REMOVED lines=13> */
.L_x_2039:
[----:B------:R-:W-:Y:S05]  /*a5d0*/  BSYNC B3 ;  /* 0x0000000000037941 */ /* 0x000fea0003800000 */
.L_x_2038:
        /* <DEDUP_REMOVED lines=18> */
.L_x_2041:
[----:B------:R-:W-:Y:S02]  /*a700*/  ISETP.GE.AND P0, PT, R10, RZ, PT ;  /* 0x000000ff0a00720c */ /* 0x000fe40003f06270 */
[----:B------:R-:W-:-:S11]  /*a710*/  MOV R3, 0x3fd774eb ;  /* 0x3fd774eb00037802 */ /* 0x000fd60000000f00 */
[----:B------:R-:W-:-:S04]  /*a720*/  @P0 FFMA.FTZ R0, R3, 0.93318945169448852539, -R0 ;  /* 0x3f6ee58103000823 */ /* 0x000fc80000010800 */
[----:B------:R-:W-:-:S07]  /*a730*/  @!P0 FFMA.FTZ R0, R3, 0.93318945169448852539, R0 ;  /* 0x3f6ee58103008823 */ /* 0x000fce0000010000 */
.L_x_2042:
[----:B------:R-:W-:Y:S05]  /*a740*/  BSYNC B0 ;  /* 0x0000000000007941 */ /* 0x000fea0003800000 */
.L_x_2040:
        /* <DEDUP_REMOVED lines=11> */
.L_x_1998:
        /* <DEDUP_REMOVED lines=34> */
.L_x_2044:
[----:B------:R-:W-:Y:S05]  /*aa20*/  BSYNC B3 ;  /* 0x0000000000037941 */ /* 0x000fea0003800000 */
.L_x_2043:
        /* <DEDUP_REMOVED lines=18> */
.L_x_2046:
[----:B------:R-:W-:Y:S02]  /*ab50*/  ISETP.GE.AND P0, PT, R10, RZ, PT ;  /* 0x000000ff0a00720c */ /* 0x000fe40003f06270 */
[----:B------:R-:W-:-:S11]  /*ab60*/  MOV R3, 0x3fd774eb ;  /* 0x3fd774eb00037802 */ /* 0x000fd60000000f00 */
[----:B------:R-:W-:-:S04]  /*ab70*/  @P0 FFMA.FTZ R0, R3, 0.93318945169448852539, -R0 ;  /* 0x3f6ee58103000823 */ /* 0x000fc80000010800 */
[----:B------:R-:W-:-:S07]  /*ab80*/  @!P0 FFMA.FTZ R0, R3, 0.93318945169448852539, R0 ;  /* 0x3f6ee58103008823 */ /* 0x000fce0000010000 */
.L_x_2047:
[----:B------:R-:W-:Y:S05]  /*ab90*/  BSYNC B0 ;  /* 0x0000000000007941 */ /* 0x000fea0003800000 */
.L_x_2045:
        /* <DEDUP_REMOVED lines=11> */
.L_x_1997:
        /* <DEDUP_REMOVED lines=26> */
.L_x_2049:
[----:B------:R-:W-:Y:S05]  /*adf0*/  BSYNC B3 ;  /* 0x0000000000037941 */ /* 0x000fea0003800000 */
.L_x_2048:
        /* <DEDUP_REMOVED lines=18> */
.L_x_2051:
[----:B------:R-:W-:Y:S02]  /*af20*/  ISETP.GE.AND P0, PT, R10, RZ, PT ;  /* 0x000000ff0a00720c */ /* 0x000fe40003f06270 */
[----:B------:R-:W-:-:S11]  /*af30*/  MOV R3, 0x3fd774eb ;  /* 0x3fd774eb00037802 */ /* 0x000fd60000000f00 */
[----:B------:R-:W-:-:S04]  /*af40*/  @P0 FFMA.FTZ R0, R3, 0.93318945169448852539, -R0 ;  /* 0x3f6ee58103000823 */ /* 0x000fc80000010800 */
[----:B------:R-:W-:-:S07]  /*af50*/  @!P0 FFMA.FTZ R0, R3, 0.93318945169448852539, R0 ;  /* 0x3f6ee58103008823 */ /* 0x000fce0000010000 */
.L_x_2052:
[----:B------:R-:W-:Y:S05]  /*af60*/  BSYNC B0 ;  /* 0x0000000000007941 */ /* 0x000fea0003800000 */
.L_x_2050:
        /* <DEDUP_REMOVED lines=12> */
.L_x_2009:
[----:B------:R-:W-:Y:S05]  /*b030*/  BSYNC B2 ;  /* 0x0000000000027941 */ /* 0x000fea0003800000 */
.L_x_1996:
        /* <DEDUP_REMOVED lines=42> */
.L_x_2056:
        /* <DEDUP_REMOVED lines=10> */
.L_x_2055:
[----:B------:R-:W-:-:S04]  /*b380*/  FMUL.RZ R6, R6, 0.15915493667125701904 ;  /* 0x3e22f98306067820 */ /* 0x000fc8000040c000 */
[----:B------:R0:W0:Y:S08]  /*b390*/  MUFU.SIN R3, R6 ;  /* 0x0000000600037308 */ /* 0x0000300000000400 */
[----:B------:R0:W0:Y:S01]  /*b3a0*/  MUFU.COS R2, R6 ;  /* 0x0000000600027308 */ /* 0x0000220000000000 */
[----:B------:R-:W-:Y:S05]  /*b3b0*/  BRA `(.L_x_2057) ;  /* 0x00000000000c7947 */ /* 0x000fea0003800000 */
.L_x_2054:
[----:B------:R-:W-:Y:S01]  /*b3c0*/  FMUL.FTZ R2, R26, 1.4426950216293334961 ;  /* 0x3fb8aa3b1a027820 */ /* 0x000fe20000410000 */
[----:B------:R-:W-:-:S05]  /*b3d0*/  MOV R3, R6 ;  /* 0x0000000600037202 */ /* 0x000fca0000000f00 */
[----:B------:R-:W0:Y:S02]  /*b3e0*/  MUFU.EX2 R2, R2 ;  /* 0x0000000200027308 */ /* 0x000e240000000800 */
.L_x_2057:
[----:B------:R-:W-:Y:S05]  /*b3f0*/  BSYNC B0 ;  /* 0x0000000000007941 */ /* 0x000fea0003800000 */
.L_x_2053:
[----:B------:R-:W-:Y:S02]  /*b400*/  @P3 IADD3 R0, P0, R23, UR4, RZ ;  /* 0x0000000417003c10 */ /* 0x000fe4000ff1e0ff */
[----:B------:R-:W-:Y:S02]  /*b410*/  ISETP.NE.AND P6, PT, R24, RZ, PT ;  /* 0x000000ff1800720c */ /* 0x000fe40003fc5270 */
[----:B------:R-:W-:Y:S01]  /*b420*/  @P3 IADD3.X R5, RZ, UR5, RZ, P0, !PT ;  /* 0x00000005ff053c10 */ /* 0x000fe200087fe4ff */
[----:B------:R-:W-:Y:S01]  /*b430*/  UIMAD.WIDE.U32 UR4, UR7, 0x4, UR4 ;  /* 0x00000004070478a5 */ /* 0x000fe2000f8e0004 */
[----:B----4-:R-:W-:Y:S02]  /*b440*/  @P3 LEA R4, P0, R0, UR8, 0x3 ;  /* 0x0000000800043c11 */ /* 0x010fe4000f8018ff */
[----:B0-----:R-:W-:Y:S01]  /*b450*/  @P5 LEA R6, P1, R19, UR8, 0x3 ;  /* 0x0000000813065c11 */ /* 0x001fe2000f8218ff */
[----:B------:R-:W-:Y:S01]  /*b460*/  UISETP.LT.U32.AND UP1, UPT, UR4, UR14, UPT ;  /* 0x0000000e0400728c */ /* 0x000fe2000bf21070 */
[----:B------:R-:W-:Y:S01]  /*b470*/  @P4 LEA R10, P2, R20, UR8, 0x3 ;  /* 0x00000008140a4c11 */ /* 0x000fe2000f8418ff */
[----:B------:R-:W-:Y:S01]  /*b480*/  UISETP.GE.U32.AND UP0, UPT, UR4, 0x10000, UPT ;  /* 0x000100000400788c */ /* 0x000fe2000bf06070 */
[----:B------:R-:W-:-:S02]  /*b490*/  @P3 LEA.HI.X R5, R0, UR9, R5, 0x3, P0 ;  /* 0x0000000900053c11 */ /* 0x000fc400080f1c05 */
[----:B------:R-:W-:Y:S01]  /*b4a0*/  @P5 LEA.HI.X R7, R19, UR9, R22, 0x3, P1 ;  /* 0x0000000913075c11 */ /* 0x000fe200088f1c16 */
[----:B------:R-:W-:Y:S01]  /*b4b0*/  UISETP.GE.U32.AND.EX UP0, UPT, UR5, URZ, UPT, UP0 ;  /* 0x0000003f0500728c */ /* 0x000fe2000bf06100 */
[----:B------:R-:W-:Y:S01]  /*b4c0*/  @P4 LEA.HI.X R11, R20, UR9, R21, 0x3, P2 ;  /* 0x00000009140b4c11 */ /* 0x000fe200090f1c15 */
[----:B--23--:R2:W-:Y:S01]  /*b4d0*/  @P3 STG.E.64 desc[UR10][R4.64], R12 ;  /* 0x0000000c04003986 */ /* 0x00c5e2000c101b0a */
[----:B------:R-:W-:Y:S02]  /*b4e0*/  MOV R17, UR5 ;  /* 0x0000000500117c02 */ /* 0x000fe40008000f00 */
[----:B------:R-:W-:Y:S01]  /*b4f0*/  PLOP3.LUT P0, PT, PT, PT, UP1, 0x80, 0x0 ;  /* 0x000000000000781c */ /* 0x000fe20003f0f018 */
[----:B-1----:R2:W-:Y:S01]  /*b500*/  @P5 STG.E.64 desc[UR10][R6.64], R14 ;  /* 0x0000000e06005986 */ /* 0x0025e2000c101b0a */
[----:B------:R-:W-:Y:S02]  /*b510*/  PLOP3.LUT P1, PT, PT, PT, UP0, 0x80, 0x0 ;  /* 0x000000000000781c */ /* 0x000fe40003f2f008 */
[----:B------:R-:W-:Y:S01]  /*b520*/  ISETP.LT.AND.EX P0, PT, R17, UR6, PT, P0 ;  /* 0x0000000611007c0c */ /* 0x000fe2000bf01300 */
[----:B------:R2:W-:Y:S01]  /*b530*/  @P4 STG.E.64 desc[UR10][R10.64], R8 ;  /* 0x000000080a004986 */ /* 0x0005e2000c101b0a */
[----:B------:R-:W-:-:S03]  /*b540*/  MOV R16, UR4 ;  /* 0x0000000400107c02 */ /* 0x000fc60008000f00 */
[----:B------:R2:W-:Y:S08]  /*b550*/  @P6 STG.E.64 desc[UR10][R30.64], R2 ;  /* 0x000000021e006986 */ /* 0x0005f0000c101b0a */
[----:B------:R-:W-:Y:S05]  /*b560*/  @!P1 BRA P0, `(.L_x_2058) ;  /* 0xffffff4c00149947 */ /* 0x000fea000003ffff */
[----:B------:R-:W-:Y:S05]  /*b570*/  EXIT ;  /* 0x000000000000794d */ /* 0x000fea0003800000 */
.L_x_1809:
        /* <DEDUP_REMOVED lines=8> */
.L_x_2307:
        /* <DEDUP_REMOVED lines=65> */
.L_x_2066:
[----:B------:R-:W-:Y:S05]  /*ba10*/  BSYNC B0 ;  /* 0x0000000000007941 */ /* 0x000fea0003800000 */
.L_x_2065:
[----:B------:R-:W-:Y:S01]  /*ba20*/  BSSY B3, `(.L_x_2067) ;  /* 0x0000007000037945 */ /* 0x000fe20003800000 */
[----:B------:R-:W-:-:S03]  /*ba30*/  FFMA R0, R4, R6, R5 ;  /* 0x0000000604007223 */ /* 0x000fc60000000005 */
[----:B------:R-:W-:Y:S05]  /*ba40*/  @!P0 BRA `(.L_x_2068) ;  /* 0x0000000000108947 */ /* 0x000fea0003800000 */
[----:B------:R-:W-:Y:S02]  /*ba50*/  MOV R17, R23 ;  /* 0x0000001700117202 */ /* 0x000fe40000000f00 */
[----:B------:R-:W-:Y:S02]  /*ba60*/  MOV R0, R24 ;  /* 0x0000001800007202 */ /* 0x000fe40000000f00 */
[----:B------:R-:W-:-:S07]  /*ba70*/  MOV R2, 0xba90 ;  /* 0x0000ba9000027802 */ /* 0x000fce0000000f00 */
[----:B-----5:R-:W-:Y:S05]  /*ba80*/  CALL.REL.NOINC `($__internal_2_$__cuda_sm3x_div_rn_ftz_f32_slowpath) ;  /* 0x000000a800fc7944 */ /* 0x020fea0003c00000 */
.L_x_2068:
[----:B------:R-:W-:Y:S05]  /*ba90*/  BSYNC B3 ;  /* 0x0000000000037941 */ /* 0x000fea0003800000 */
.L_x_2067:
        /* <DEDUP_REMOVED lines=18> */
.L_x_2070:
[----:B------:R-:W-:Y:S02]  /*bbc0*/  ISETP.GE.AND P0, PT, R12, RZ, PT ;  /* 0x000000ff0c00720c */ /* 0x000fe40003f06270 */
[----:B------:R-:W-:-:S11]  /*bbd0*/  MOV R3, 0x3fd774eb ;  /* 0x3fd774eb00037802 */ /* 0x000fd60000000f00 */
[----:B------:R-:W-:-:S04]  /*bbe0*/  @P0 FFMA.FTZ R0, R3, 0.93318945169448852539, -R0 ;  /* 0x3f6ee58103000823 */ /* 0x000fc80000010800 */
[----:B------:R-:W-:-:S07]  /*bbf0*/  @!P0 FFMA.FTZ R0, R3, 0.93318945169448852539, R0 ;  /* 0x3f6ee58103008823 */ /* 0x000fce0000010000 */
.L_x_2071:
[----:B------:R-:W-:Y:S05]  /*bc00*/  BSYNC B0 ;  /* 0x0000000000007941 */ /* 0x000fea0003800000 */
.L_x_2069:
        /* <DEDUP_REMOVED lines=12> */
.L_x_2064:
        /* <DEDUP_REMOVED lines=17> */
.L_x_2075:
[----:B------:R-:W-:Y:S05]  /*bde0*/  BSYNC B3 ;  /* 0x0000000000037941 */ /* 0x000fea0003800000 */
.L_x_2074:
        /* <DEDUP_REMOVED lines=18> */
.L_x_2077:
[----:B------:R-:W-:Y:S02]  /*bf10*/  ISETP.GE.AND P0, PT, R12, RZ, PT ;  /* 0x000000ff0c00720c */ /* 0x000fe40003f06270 */
[----:B------:R-:W-:-:S11]  /*bf20*/  MOV R3, 0x3fd774eb ;  /* 0x3fd774eb00037802 */ /* 0x000fd60000000f00 */
[----:B------:R-:W-:-:S04]  /*bf30*/  @P0 FFMA.FTZ R0, R3, 0.93318945169448852539, -R0 ;  /* 0x3f6ee58103000823 */ /* 0x000fc80000010800 */
[----:B------:R-:W-:-:S07]  /*bf40*/  @!P0 FFMA.FTZ R0, R3, 0.93318945169448852539, R0 ;  /* 0x3f6ee58103008823 */ /* 0x000fce0000010000 */
.L_x_2078:
[----:B------:R-:W-:Y:S05]  /*bf50*/  BSYNC B0 ;  /* 0x0000000000007941 */ /* 0x000fea0003800000 */
.L_x_2076:
        /* <DEDUP_REMOVED lines=13> */
.L_x_2073:
        /* <DEDUP_REMOVED lines=25> */
.L_x_2080:
        /* <DEDUP_REMOVED lines=37> */
[----:B------:R-:W-:Y:S02]  /*c410*/  FSEL R18, R25, R28, !P0 ;  /* 0x0000001c19127208 */ /* 0x000fe40004000000 */
[----:B------:R-:W-:-:S07]  /*c420*/  MOV R25, R22 ;  /* 0x0000001600197202 */ /* 0x000fce0000000f00 */
[----:B------:R-:W-:Y:S05]  /*c430*/  @P1 BRA `(.L_x_2080) ;  /* 0xfffffffc00601947 */ /* 0x000fea000383ffff */
[----:B------:R-:W-:Y:S05]  /*c440*/  BSYNC B0 ;  /* 0x0000000000007941 */ /* 0x000fea0003800000 */
.L_x_2079:
        /* <DEDUP_REMOVED lines=8> */
[----:B------:R-:W-:-:S03]  /*c4d0*/  HFMA2.MMA R5, -RZ, RZ, 1.625, 0 ;  /* 0x3e800000ff057435 */ /* 0x000fc600000001ff */
[----:B------:R-:W-:-:S04]  /*c4e0*/  FADD.FTZ R7, R7, R6 ;  /* 0x0000000607077221 */ /* 0x000fc80000010000 */
[----:B------:R-:W-:Y:S01]  /*c4f0*/  FADD.FTZ R16, R16, R7 ;  /* 0x0000000710107221 */ /* 0x000fe20000010000 */
[----:B------:R-:W-:-:S03]  /*c500*/  MOV R7, 0x3d39bf78 ;  /* 0x3d39bf7800077802 */ /* 0x000fc60000000f00 */
        /* <DEDUP_REMOVED lines=36> */
.L_x_2082:
[----:B------:R-:W-:Y:S05]  /*c750*/  BSYNC B0 ;  /* 0x0000000000007941 */ /* 0x000fea0003800000 */
.L_x_2081:
[----:B------:R-:W-:Y:S01]  /*c760*/  BSSY B3, `(.L_x_2083) ;  /* 0x0000007000037945 */ /* 0x000fe20003800000 */
[----:B------:R-:W-:-:S03]  /*c770*/  FFMA R0, R2, R4, R5 ;  /* 0x0000000402007223 */ /* 0x000fc60000000005 */
[----:B------:R-:W-:Y:S05]  /*c780*/  @!P3 BRA `(.L_x_2084) ;  /* 0x000000000010b947 */ /* 0x000fea0003800000 */
[----:B------:R-:W-:Y:S02]  /*c790*/  MOV R17, R23 ;  /* 0x0000001700117202 */ /* 0x000fe40000000f00 */
[----:B------:R-:W-:Y:S02]  /*c7a0*/  MOV R0, R24 ;  /* 0x0000001800007202 */ /* 0x000fe40000000f00 */
[----:B------:R-:W-:-:S07]  /*c7b0*/  MOV R2, 0xc7d0 ;  /* 0x0000c7d000027802 */ /* 0x000fce0000000f00 */
[----:B-----5:R-:W-:Y:S05]  /*c7c0*/  CALL.REL.NOINC `($__internal_2_$__cuda_sm3x_div_rn_ftz_f32_slowpath) ;  /* 0x0000009c00ac7944 */ /* 0x020fea0003c00000 */
.L_x_2084:
[----:B------:R-:W-:Y:S05]  /*c7d0*/  BSYNC B3 ;  /* 0x0000000000037941 */ /* 0x000fea0003800000 */
.L_x_2083:
        /* <DEDUP_REMOVED lines=18> */
.L_x_2086:
[----:B------:R-:W-:Y:S02]  /*c900*/  ISETP.GE.AND P0, PT, R12, RZ, PT ;  /* 0x000000ff0c00720c */ /* 0x000fe40003f06270 */
[----:B------:R-:W-:-:S11]  /*c910*/  MOV R3, 0x3fd774eb ;  /* 0x3fd774eb00037802 */ /* 0x000fd60000000f00 */
[----:B------:R-:W-:-:S04]  /*c920*/  @P0 FFMA.FTZ R0, R3, 0.93318945169448852539, -R0 ;  /* 0x3f6ee58103000823 */ /* 0x000fc80000010800 */
[----:B------:R-:W-:-:S07]  /*c930*/  @!P0 FFMA.FTZ R0, R3, 0.93318945169448852539, R0 ;  /* 0x3f6ee58103008823 */ /* 0x000fce0000010000 */
.L_x_2087:
[----:B------:R-:W-:Y:S05]  /*c940*/  BSYNC B0 ;  /* 0x0000000000007941 */ /* 0x000fea0003800000 */
.L_x_2085:
        /* <DEDUP_REMOVED lines=12> */
.L_x_2063:
        /* <DEDUP_REMOVED lines=13> */
.L_x_2089:
[----:B------:R-:W-:Y:S05]  /*cae0*/  BSYNC B3 ;  /* 0x0000000000037941 */ /* 0x000fea0003800000 */
.L_x_2088:
        /* <DEDUP_REMOVED lines=18> */
.L_x_2091:
[----:B------:R-:W-:Y:S02]  /*cc10*/  ISETP.GE.AND P0, PT, R12, RZ, PT ;  /* 0x000000ff0c00720c */ /* 0x000fe40003f06270 */
[----:B------:R-:W-:-:S11]  /*cc20*/  MOV R3, 0x3fd774eb ;  /* 0x3fd774eb00037802 */ /* 0x000fd60000000f00 */
[----:B------:R-:W-:-:S04]  /*cc30*/  @P0 FFMA.FTZ R0, R3, 0.93318945169448852539, -R0 ;  /* 0x3f6ee58103000823 */ /* 0x000fc80000010800 */
[----:B------:R-:W-:-:S07]  /*cc40*/  @!P0 FFMA.FTZ R0, R3, 0.93318945169448852539, R0 ;  /* 0x3f6ee58103008823 */ /* 0x000fce0000010000 */
.L_x_2092:
[----:B------:R-:W-:Y:S05]  /*cc50*/  BSYNC B0 ;  /* 0x0000000000007941 */ /* 0x000fea0003800000 */
.L_x_2090:
        /* <DEDUP_REMOVED lines=27> */
.L_x_2062:
        /* <DEDUP_REMOVED lines=39> */
.L_x_2095:
[----:B------:R-:W-:Y:S05]  /*d080*/  BSYNC B0 ;  /* 0x0000000000007941 */ /* 0x000fea0003800000 */
.L_x_2094:
[----:B------:R-:W-:Y:S01]  /*d090*/  BSSY B3, `(.L_x_2096) ;  /* 0x0000007000037945 */ /* 0x000fe20003800000 */
[----:B------:R-:W-:-:S03]  /*d0a0*/  FFMA R0, R0, R6, R5 ;  /* 0x0000000600007223 */ /* 0x000fc60000000005 */
[----:B------:R-:W-:Y:S05]  /*d0b0*/  @!P0 BRA `(.L_x_2097) ;  /* 0x0000000000108947 */ /* 0x000fea0003800000 */
[----:B------:R-:W-:Y:S01]  /*d0c0*/  HFMA2.MMA R0, -RZ, RZ, 1.875, 0 ;  /* 0x3f800000ff007435 */ /* 0x000fe200000001ff */
[----:B------:R-:W-:Y:S02]  /*d0d0*/  MOV R17, R23 ;  /* 0x0000001700117202 */ /* 0x000fe40000000f00 */
[----:B------:R-:W-:-:S08]  /*d0e0*/  MOV R2, 0xd100 ;  /* 0x0000d10000027802 */ /* 0x000fd00000000f00 */
[----:B-----5:R-:W-:Y:S05]  /*d0f0*/  CALL.REL.NOINC `($__internal_2_$__cuda_sm3x_div_rn_ftz_f32_slowpath) ;  /* 0x0000009400607944 */ /* 0x020fea0003c00000 */
.L_x_2097:
[----:B------:R-:W-:Y:S05]  /*d100*/  BSYNC B3 ;  /* 0x0000000000037941 */ /* 0x000fea0003800000 */
.L_x_2096:
        /* <DEDUP_REMOVED lines=18> */
.L_x_2099:
[----:B------:R-:W-:Y:S02]  /*d230*/  ISETP.GE.AND P0, PT, R12, RZ, PT ;  /* 0x000000ff0c00720c */ /* 0x000fe40003f06270 */
[----:B------:R-:W-:-:S11]  /*d240*/  MOV R3, 0x3fd774eb ;  /* 0x3fd774eb00037802 */ /* 0x000fd60000000f00 */
[----:B------:R-:W-:-:S04]  /*d250*/  @P0 FFMA.FTZ R0, R3, 0.93318945169448852539, -R0 ;  /* 0x3f6ee58103000823 */ /* 0x000fc80000010800 */
[----:B------:R-:W-:-:S07]  /*d260*/  @!P0 FFMA.FTZ R0, R3, 0.93318945169448852539, R0 ;  /* 0x3f6ee58103008823 */ /* 0x000fce0000010000 */
.L_x_2100:
[----:B------:R-:W-:Y:S05]  /*d270*/  BSYNC B0 ;  /* 0x0000000000007941 */ /* 0x000fea0003800000 */
.L_x_2098:
        /* <DEDUP_REMOVED lines=10> */
.L_x_2093:
        /* <DEDUP_REMOVED lines=13> */
.L_x_2102:
[----:B------:R-:W-:Y:S05]  /*d3f0*/  BSYNC B3 ;  /* 0x0000000000037941 */ /* 0x000fea0003800000 */
.L_x_2101:
        /* <DEDUP_REMOVED lines=18> */
.L_x_2104:
[----:B------:R-:W-:Y:S02]  /*d520*/  ISETP.GE.AND P0, PT, R12, RZ, PT ;  /* 0x000000ff0c00720c */ /* 0x000fe40003f06270 */
[----:B------:R-:W-:-:S11]  /*d530*/  MOV R3, 0x3fd774eb ;  /* 0x3fd774eb00037802 */ /* 0x000fd60000000f00 */
[----:B------:R-:W-:-:S04]  /*d540*/  @P0 FFMA.FTZ R0, R3, 0.93318945169448852539, -R0 ;  /* 0x3f6ee58103000823 */ /* 0x000fc80000010800 */
[----:B------:R-:W-:-:S07]  /*d550*/  @!P0 FFMA.FTZ R0, R3, 0.93318945169448852539, R0 ;  /* 0x3f6ee58103008823 */ /* 0x000fce0000010000 */
.L_x_2105:
[----:B------:R-:W-:Y:S05]  /*d560*/  BSYNC B0 ;  /* 0x0000000000007941 */ /* 0x000fea0003800000 */
.L_x_2103:
        /* <DEDUP_REMOVED lines=11> */
.L_x_2061:
        /* <DEDUP_REMOVED lines=34> */
.L_x_2107:
[----:B------:R-:W-:Y:S05]  /*d840*/  BSYNC B3 ;  /* 0x0000000000037941 */ /* 0x000fea0003800000 */
.L_x_2106:
        /* <DEDUP_REMOVED lines=18> */
.L_x_2109:
[----:B------:R-:W-:Y:S02]  /*d970*/  ISETP.GE.AND P0, PT, R12, RZ, PT ;  /* 0x000000ff0c00720c */ /* 0x000fe40003f06270 */
[----:B------:R-:W-:-:S11]  /*d980*/  MOV R3, 0x3fd774eb ;  /* 0x3fd774eb00037802 */ /* 0x000fd60000000f00 */
[----:B------:R-:W-:-:S04]  /*d990*/  @P0 FFMA.FTZ R0, R3, 0.93318945169448852539, -R0 ;  /* 0x3f6ee58103000823 */ /* 0x000fc80000010800 */
[----:B------:R-:W-:-:S07]  /*d9a0*/  @!P0 FFMA.FTZ R0, R3, 0.93318945169448852539, R0 ;  /* 0x3f6ee58103008823 */ /* 0x000fce0000010000 */
.L_x_2110:
[----:B------:R-:W-:Y:S05]  /*d9b0*/  BSYNC B0 ;  /* 0x0000000000007941 */ /* 0x000fea0003800000 */
.L_x_2108:
        /* <DEDUP_REMOVED lines=11> */
.L_x_2060:
        /* <DEDUP_REMOVED lines=26> */
.L_x_2112:
[----:B------:R-:W-:Y:S05]  /*dc10*/  BSYNC B3 ;  /* 0x0000000000037941 */ /* 0x000fea0003800000 */
.L_x_2111:
        /* <DEDUP_REMOVED lines=18> */
.L_x_2114:
[----:B------:R-:W-:Y:S02]  /*dd40*/  ISETP.GE.AND P0, PT, R12, RZ, PT ;  /* 0x000000ff0c00720c */ /* 0x000fe40003f06270 */
[----:B------:R-:W-:-:S11]  /*dd50*/  MOV R3, 0x3fd774eb ;  /* 0x3fd774eb00037802 */ /* 0x000fd60000000f00 */
[----:B------:R-:W-:-:S04]  /*dd60*/  @P0 FFMA.FTZ R0, R3, 0.93318945169448852539, -R0 ;  /* 0x3f6ee58103000823 */ /* 0x000fc80000010800 */
[----:B------:R-:W-:-:S07]  /*dd70*/  @!P0 FFMA.FTZ R0, R3, 0.93318945169448852539, R0 ;  /* 0x3f6ee58103008823 */ /* 0x000fce0000010000 */
.L_x_2115:
[----:B------:R-:W-:Y:S05]  /*dd80*/  BSYNC B0 ;  /* 0x0000000000007941 */ /* 0x000fea0003800000 */
.L_x_2113:
        /* <DEDUP_REMOVED lines=12> */
.L_x_2072:
[----:B------:R-:W-:Y:S05]  /*de50*/  BSYNC B2 ;  /* 0x0000000000027941 */ /* 0x000fea0003800000 */
.L_x_2059:
        /* <DEDUP_REMOVED lines=42> */
.L_x_2119:
        /* <DEDUP_REMOVED lines=10> */
.L_x_2118:
[----:B------:R-:W-:-:S04]  /*e1a0*/  FMUL.RZ R4, R4, 0.15915493667125701904 ;  /* 0x3e22f98304047820 */ /* 0x000fc8000040c000 */
[----:B------:R1:W2:Y:S08]  /*e1b0*/  MUFU.SIN R13, R4 ;  /* 0x00000004000d7308 */ /* 0x0002b00000000400 */
[----:B------:R1:W3:Y:S01]  /*e1c0*/  MUFU.COS R12, R4 ;  /* 0x00000004000c7308 */ /* 0x0002e20000000000 */
[----:B------:R-:W-:Y:S05]  /*e1d0*/  BRA `(.L_x_2120) ;  /* 0x00000000000c7947 */ /* 0x000fea0003800000 */
.L_x_2117:
[----:B------:R-:W-:Y:S01]  /*e1e0*/  FMUL.FTZ R12, R22, 1.4426950216293334961 ;  /* 0x3fb8aa3b160c7820 */ /* 0x000fe20000410000 */
[----:B------:R-:W-:-:S05]  /*e1f0*/  MOV R13, R4 ;  /* 0x00000004000d7202 */ /* 0x000fca0000000f00 */
[----:B------:R-:W0:Y:S02]  /*e200*/  MUFU.EX2 R12, R12 ;  /* 0x0000000c000c7308 */ /* 0x000e240000000800 */
.L_x_2120:
[----:B------:R-:W-:Y:S05]  /*e210*/  BSYNC B0 ;  /* 0x0000000000007941 */ /* 0x000fea0003800000 */
.L_x_2116:
        /* <DEDUP_REMOVED lines=61> */
.L_x_2128:
[----:B------:R-:W-:Y:S05]  /*e5f0*/  BSYNC B0 ;  /* 0x0000000000007941 */ /* 0x000fea0003800000 */
.L_x_2127:
[----:B------:R-:W-:Y:S01]  /*e600*/  BSSY B3, `(.L_x_2129) ;  /* 0x0000007000037945 */ /* 0x000fe20003800000 */
[----:B------:R-:W-:-:S03]  /*e610*/  FFMA R0, R4, R6, R5 ;  /* 0x0000000604007223 */ /* 0x000fc60000000005 */
[----:B------:R-:W-:Y:S05]  /*e620*/  @!P0 BRA `(.L_x_2130) ;  /* 0x0000000000108947 */ /* 0x000fea0003800000 */
[----:B------:R-:W-:Y:S02]  /*e630*/  MOV R17, R23 ;  /* 0x0000001700117202 */ /* 0x000fe40000000f00 */
[----:B------:R-:W-:Y:S02]  /*e640*/  MOV R0, R24 ;  /* 0x0000001800007202 */ /* 0x000fe40000000f00 */
[----:B------:R-:W-:-:S07]  /*e650*/  MOV R2, 0xe670 ;  /* 0x0000e67000027802 */ /* 0x000fce0000000f00 */
[----:B0-23-5:R-:W-:Y:S05]  /*e660*/  CALL.REL.NOINC `($__internal_2_$__cuda_sm3x_div_rn_ftz_f32_slowpath) ;  /* 0x0000008000047944 */ /* 0x02dfea0003c00000 */
.L_x_2130:
[----:B------:R-:W-:Y:S05]  /*e670*/  BSYNC B3 ;  /* 0x0000000000037941 */ /* 0x000fea0003800000 */
.L_x_2129:
        /* <DEDUP_REMOVED lines=18> */
.L_x_2132:
[----:B------:R-:W-:Y:S02]  /*e7a0*/  ISETP.GE.AND P0, PT, R14, RZ, PT ;  /* 0x000000ff0e00720c */ /* 0x000fe40003f06270 */
[----:B------:R-:W-:-:S11]  /*e7b0*/  MOV R3, 0x3fd774eb ;  /* 0x3fd774eb00037802 */ /* 0x000fd60000000f00 */
[----:B------:R-:W-:-:S04]  /*e7c0*/  @P0 FFMA.FTZ R0, R3, 0.93318945169448852539, -R0 ;  /* 0x3f6ee58103000823 */ /* 0x000fc80000010800 */
[----:B------:R-:W-:-:S07]  /*e7d0*/  @!P0 FFMA.FTZ R0, R3, 0.93318945169448852539, R0 ;  /* 0x3f6ee58103008823 */ /* 0x000fce0000010000 */
.L_x_2133:
[----:B------:R-:W-:Y:S05]  /*e7e0*/  BSYNC B0 ;  /* 0x0000000000007941 */ /* 0x000fea0003800000 */
.L_x_2131:
        /* <DEDUP_REMOVED lines=12> */
.L_x_2126:
        /* <DEDUP_REMOVED lines=16> */
[----:B-123-5:R-:W-:Y:S05]  /*e9b0*/  CALL.REL.NOINC `($__internal_2_$__cuda_sm3x_div_rn_ftz_f32_slowpath) ;  /* 0x0000007c00307944 */ /* 0x02efea0003c00000 */
.L_x_2137:
[----:B------:R-:W-:Y:S05]  /*e9c0*/  BSYNC B3 ;  /* 0x0000000000037941 */ /* 0x000fea0003800000 */
.L_x_2136:
        /* <DEDUP_REMOVED lines=18> */
.L_x_2139:
[----:B------:R-:W-:Y:S02]  /*eaf0*/  ISETP.GE.AND P0, PT, R14, RZ, PT ;  /* 0x000000ff0e00720c */ /* 0x000fe40003f06270 */
[----:B------:R-:W-:-:S11]  /*eb00*/  MOV R3, 0x3fd774eb ;  /* 0x3fd774eb00037802 */ /* 0x000fd60000000f00 */
[----:B------:R-:W-:-:S04]  /*eb10*/  @P0 FFMA.FTZ R0, R3, 0.93318945169448852539, -R0 ;  /* 0x3f6ee58103000823 */ /* 0x000fc80000010800 */
[----:B------:R-:W-:-:S07]  /*eb20*/  @!P0 FFMA.FTZ R0, R3, 0.93318945169448852539, R0 ;  /* 0x3f6ee58103008823 */ /* 0x000fce0000010000 */
.L_x_2140:
[----:B------:R-:W-:Y:S05]  /*eb30*/  BSYNC B0 ;  /* 0x0000000000007941 */ /* 0x000fea0003800000 */
.L_x_2138:
        /* <DEDUP_REMOVED lines=13> */
.L_x_2135:
        /* <DEDUP_REMOVED lines=25> */
.L_x_2142:
        /* <DEDUP_REMOVED lines=41> */
.L_x_2141:
        /* <DEDUP_REMOVED lines=48> */
.L_x_2144:
[----:B------:R-:W-:Y:S05]  /*f330*/  BSYNC B0 ;  /* 0x0000000000007941 */ /* 0x000fea0003800000 */
.L_x_2143:
[----:B------:R-:W-:Y:S01]  /*f340*/  BSSY B3, `(.L_x_2145) ;  /* 0x0000007000037945 */ /* 0x000fe20003800000 */
[----:B------:R-:W-:-:S03]  /*f350*/  FFMA R0, R2, R4, R5 ;  /* 0x0000000402007223 */ /* 0x000fc60000000005 */
[----:B------:R-:W-:Y:S05]  /*f360*/  @!P3 BRA `(.L_x_2146) ;  /* 0x000000000010b947 */ /* 0x000fea0003800000 */
[----:B------:R-:W-:Y:S02]  /*f370*/  MOV R17, R23 ;  /* 0x0000001700117202 */ /* 0x000fe40000000f00 */
[----:B------:R-:W-:Y:S02]  /*f380*/  MOV R0, R24 ;  /* 0x0000001800007202 */ /* 0x000fe40000000f00 */
[----:B------:R-:W-:-:S07]  /*f390*/  MOV R2, 0xf3b0 ;  /* 0x0000f3b000027802 */ /* 0x000fce0000000f00 */
[----:B0-23-5:R-:W-:Y:S05]  /*f3a0*/  CALL.REL.NOINC `($__internal_2_$__cuda_sm3x_div_rn_ftz_f32_slowpath) ;  /* 0x0000007000b47944 */ /* 0x02dfea0003c00000 */
.L_x_2146:
[----:B------:R-:W-:Y:S05]  /*f3b0*/  BSYNC B3 ;  /* 0x0000000000037941 */ /* 0x000fea0003800000 */
.L_x_2145:
        /* <DEDUP_REMOVED lines=18> */
.L_x_2148:
[----:B------:R-:W-:Y:S02]  /*f4e0*/  ISETP.GE.AND P0, PT, R14, RZ, PT ;  /* 0x000000ff0e00720c */ /* 0x000fe40003f06270 */
[----:B------:R-:W-:-:S11]  /*f4f0*/  MOV R3, 0x3fd774eb ;  /* 0x3fd774eb00037802 */ /* 0x000fd60000000f00 */
[----:B------:R-:W-:-:S04]  /*f500*/  @P0 FFMA.FTZ R0, R3, 0.93318945169448852539, -R0 ;  /* 0x3f6ee58103000823 */ /* 0x000fc80000010800 */
[----:B------:R-:W-:-:S07]  /*f510*/  @!P0 FFMA.FTZ R0, R3, 0.93318945169448852539, R0 ;  /* 0x3f6ee58103008823 */ /* 0x000fce0000010000 */
.L_x_2149:
[----:B------:R-:W-:Y:S05]  /*f520*/  BSYNC B0 ;  /* 0x0000000000007941 */ /* 0x000fea0003800000 */
.L_x_2147:
        /* <DEDUP_REMOVED lines=12> */
.L_x_2125:
        /* <DEDUP_REMOVED lines=13> */
.L_x_2151:
[----:B------:R-:W-:Y:S05]  /*f6c0*/  BSYNC B3 ;  /* 0x0000000000037941 */ /* 0x000fea0003800000 */
.L_x_2150:
        /* <DEDUP_REMOVED lines=18> */
.L_x_2153:
[----:B------:R-:W-:Y:S02]  /*f7f0*/  ISETP.GE.AND P0, PT, R14, RZ, PT ;  /* 0x000000ff0e00720c */ /* 0x000fe40003f06270 */
[----:B------:R-:W-:-:S11]  /*f800*/  MOV R3, 0x3fd774eb ;  /* 0x3fd774eb00037802 */ /* 0x000fd60000000f00 */
[----:B------:R-:W-:-:S04]  /*f810*/  @P0 FFMA.FTZ R0, R3, 0.93318945169448852539, -R0 ;  /* 0x3f6ee58103000823 */ /* 0x000fc80000010800 */
[----:B------:R-:W-:-:S07]  /*f820*/  @!P0 FFMA.FTZ R0, R3, 0.93318945169448852539, R0 ;  /* 0x3f6ee58103008823 */ /* 0x000fce0000010000 */
.L_x_2154:
[----:B------:R-:W-:Y:S05]  /*f830*/  BSYNC B0 ;  /* 0x0000000000007941 */ /* 0x000fea0003800000 */
.L_x_2152:
        /* <DEDUP_REMOVED lines=27> */
.L_x_2124:
        /* <DEDUP_REMOVED lines=39> */
.L_x_2157:
[----:B------:R-:W-:Y:S05]  /*fc60*/  BSYNC B0 ;  /* 0x0000000000007941 */ /* 0x000fea0003800000 */
.L_x_2156:
[----:B------:R-:W-:Y:S01]  /*fc70*/  BSSY B3, `(.L_x_2158) ;  /* 0x0000007000037945 */ /* 0x000fe20003800000 */
[----:B------:R-:W-:-:S03]  /*fc80*/  FFMA R0, R0, R6, R5 ;  /* 0x0000000600007223 */ /* 0x000fc60000000005 */
[----:B------:R-:W-:Y:S05]  /*fc90*/  @!P0 BRA `(.L_x_2159) ;  /* 0x0000000000108947 */ /* 0x000fea0003800000 */
[----:B------:R-:W-:Y:S01]  /*fca0*/  HFMA2.MMA R0, -RZ, RZ, 1.875, 0 ;  /* 0x3f800000ff007435 */ /* 0x000fe200000001ff */
[----:B------:R-:W-:Y:S02]  /*fcb0*/  MOV R17, R23 ;  /* 0x0000001700117202 */ /* 0x000fe40000000f00 */
[----:B------:R-:W-:-:S08]  /*fcc0*/  MOV R2, 0xfce0 ;  /* 0x0000fce000027802 */ /* 0x000fd00000000f00 */
[----:B--23-5:R-:W-:Y:S05]  /*fcd0*/  CALL.REL.NOINC `($__internal_2_$__cuda_sm3x_div_rn_ftz_f32_slowpath) ;  /* 0x0000006800687944 */ /* 0x02cfea0003c00000 */
.L_x_2159:
[----:B------:R-:W-:Y:S05]  /*fce0*/  BSYNC B3 ;  /* 0x0000000000037941 */ /* 0x000fea0003800000 */
.L_x_2158:
        /* <DEDUP_REMOVED lines=18> */
.L_x_2161:
[----:B------:R-:W-:Y:S02]  /*fe10*/  ISETP.GE.AND P0, PT, R14, RZ, PT ;  /* 0x000000ff0e00720c */ /* 0x000fe40003f06270 */
[----:B------:R-:W-:-:S11]  /*fe20*/  MOV R3, 0x3fd774eb ;  /* 0x3fd774eb00037802 */ /* 0x000fd60000000f00 */
[----:B------:R-:W-:-:S04]  /*fe30*/  @P0 FFMA.FTZ R0, R3, 0.93318945169448852539, -R0 ;  /* 0x3f6ee58103000823 */ /* 0x000fc80000010800 */
[----:B------:R-:W-:-:S07]  /*fe40*/  @!P0 FFMA.FTZ R0, R3, 0.93318945169448852539, R0 ;  /* 0x3f6ee58103008823 */ /* 0x000fce0000010000 */
.L_x_2162:
[----:B------:R-:W-:Y:S05]  /*fe50*/  BSYNC B0 ;  /* 0x0000000000007941 */ /* 0x000fea0003800000 */
.L_x_2160:
        /* <DEDUP_REMOVED lines=10> */
.L_x_2155:
        /* <DEDUP_REMOVED lines=12> */
[----:B0123-5:R-:W-:Y:S05]  /*ffc0*/  CALL.REL.NOINC `($__internal_2_$__cuda_sm3x_div_rn_ftz_f32_slowpath) ;  /* 0x0000006400ac7944 */ /* 0x02ffea0003c00000 */
.L_x_2164:
[----:B------:R-:W-:Y:S05]  /*ffd0*/  BSYNC B3 ;  /* 0x0000000000037941 */ /* 0x000fea0003800000 */
.L_x_2163:
        /* <DEDUP_REMOVED lines=18> */
.L_x_2166:
[----:B------:R-:W-:Y:S02]  /*10100*/  ISETP.GE.AND P0, PT, R14, RZ, PT ;  /* 0x000000ff0e00720c */ /* 0x000fe40003f06270 */
[----:B------:R-:W-:-:S11]  /*10110*/  MOV R3, 0x3fd774eb ;  /* 0x3fd774eb00037802 */ /* 0x000fd60000000f00 */
[----:B------:R-:W-:-:S04]  /*10120*/  @P0 FFMA.FTZ R0, R3, 0.93318945169448852539, -R0 ;  /* 0x3f6ee58103000823 */ /* 0x000fc80000010800 */
[----:B------:R-:W-:-:S07]  /*10130*/  @!P0 FFMA.FTZ R0, R3, 0.93318945169448852539, R0 ;  /* 0x3f6ee58103008823 */ /* 0x000fce0000010000 */
.L_x_2167:
[----:B------:R-:W-:Y:S05]  /*10140*/  BSYNC B0 ;  /* 0x0000000000007941 */ /* 0x000fea0003800000 */
.L_x_2165:
        /* <DEDUP_REMOVED lines=11> */
.L_x_2123:
        /* <DEDUP_REMOVED lines=33> */
[----:B0-23-5:R-:W-:Y:S05]  /*10410*/  CALL.REL.NOINC `($__internal_2_$__cuda_sm3x_div_rn_ftz_f32_slowpath) ;  /* 0x0000006000987944 */ /* 0x02dfea0003c00000 */
.L_x_2169:
[----:B------:R-:W-:Y:S05]  /*10420*/  BSYNC B3 ;  /* 0x0000000000037941 */ /* 0x000fea0003800000 */
.L_x_2168:
        /* <DEDUP_REMOVED lines=18> */
.L_x_2171:
[----:B------:R-:W-:Y:S02]  /*10550*/  ISETP.GE.AND P0, PT, R14, RZ, PT ;  /* 0x000000ff0e00720c */ /* 0x000fe40003f06270 */
[----:B------:R-:W-:-:S11]  /*10560*/  MOV R3, 0x3fd774eb ;  /* 0x3fd774eb00037802 */ /* 0x000fd60000000f00 */
[----:B------:R-:W-:-:S04]  /*10570*/  @P0 FFMA.FTZ R0, R3, 0.93318945169448852539, -R0 ;  /* 0x3f6ee58103000823 */ /* 0x000fc80000010800 */
[----:B------:R-:W-:-:S07]  /*10580*/  @!P0 FFMA.FTZ R0, R3, 0.93318945169448852539, R0 ;  /* 0x3f6ee58103008823 */ /* 0x000fce0000010000 */
.L_x_2172:
[----:B------:R-:W-:Y:S05]  /*10590*/  BSYNC B0 ;  /* 0x0000000000007941 */ /* 0x000fea0003800000 */
.L_x_2170:
        /* <DEDUP_REMOVED lines=11> */
.L_x_2122:
        /* <DEDUP_REMOVED lines=25> */
[----:B--23-5:R-:W-:Y:S05]  /*107e0*/  CALL.REL.NOINC `($__internal_2_$__cuda_sm3x_div_rn_ftz_f32_slowpath) ;  /* 0x0000005c00a47944 */ /* 0x02cfea0003c00000 */
.L_x_2174:
[----:B------:R-:W-:Y:S05]  /*107f0*/  BSYNC B3 ;  /* 0x0000000000037941 */ /* 0x000fea0003800000 */
.L_x_2173:
        /* <DEDUP_REMOVED lines=18> */
.L_x_2176:
[----:B------:R-:W-:Y:S02]  /*10920*/  ISETP.GE.AND P0, PT, R14, RZ, PT ;  /* 0x000000ff0e00720c */ /* 0x000fe40003f06270 */
[----:B------:R-:W-:-:S11]  /*10930*/  MOV R3, 0x3fd774eb ;  /* 0x3fd774eb00037802 */ /* 0x000fd60000000f00 */
[----:B------:R-:W-:-:S04]  /*10940*/  @P0 FFMA.FTZ R0, R3, 0.93318945169448852539, -R0 ;  /* 0x3f6ee58103000823 */ /* 0x000fc80000010800 */
[----:B------:R-:W-:-:S07]  /*10950*/  @!P0 FFMA.FTZ R0, R3, 0.93318945169448852539, R0 ;  /* 0x3f6ee58103008823 */ /* 0x000fce0000010000 */
.L_x_2177:
[----:B------:R-:W-:Y:S05]  /*10960*/  BSYNC B0 ;  /* 0x0000000000007941 */ /* 0x000fea0003800000 */
.L_x_2175:
        /* <DEDUP_REMOVED lines=12> */
.L_x_2134:
[----:B------:R-:W-:Y:S05]  /*10a30*/  BSYNC B2 ;  /* 0x0000000000027941 */ /* 0x000fea0003800000 */
.L_x_2121:
        /* <DEDUP_REMOVED lines=42> */
.L_x_2181:
        /* <DEDUP_REMOVED lines=10> */
.L_x_2180:
[----:B------:R-:W-:-:S04]  /*10d80*/  FMUL.RZ R4, R4, 0.15915493667125701904 ;  /* 0x3e22f98304047820 */ /* 0x000fc8000040c000 */
[----:B------:R4:W1:Y:S08]  /*10d90*/  MUFU.SIN R15, R4 ;  /* 0x00000004000f7308 */ /* 0x0008700000000400 */
[----:B------:R4:W0:Y:S01]  /*10da0*/  MUFU.COS R14, R4 ;  /* 0x00000004000e7308 */ /* 0x0008220000000000 */
[----:B------:R-:W-:Y:S05]  /*10db0*/  BRA `(.L_x_2182) ;  /* 0x00000000000c7947 */ /* 0x000fea0003800000 */
.L_x_2179:
[----:B------:R-:W-:Y:S01]  /*10dc0*/  FMUL.FTZ R14, R22, 1.4426950216293334961 ;  /* 0x3fb8aa3b160e7820 */ /* 0x000fe20000410000 */
[----:B------:R-:W-:-:S05]  /*10dd0*/  MOV R15, R4 ;  /* 0x00000004000f7202 */ /* 0x000fca0000000f00 */
[----:B------:R-:W1:Y:S02]  /*10de0*/  MUFU.EX2 R14, R14 ;  /* 0x0000000e000e7308 */ /* 0x000e640000000800 */
.L_x_2182:
[----:B------:R-:W-:Y:S05]  /*10df0*/  BSYNC B0 ;  /* 0x0000000000007941 */ /* 0x000fea0003800000 */
.L_x_2178:
        /* <DEDUP_REMOVED lines=61> */
.L_x_2190:
[----:B------:R-:W-:Y:S05]  /*111d0*/  BSYNC B0 ;  /* 0x0000000000007941 */ /* 0x000fea0003800000 */
.L_x_2189:
[----:B------:R-:W-:Y:S01]  /*111e0*/  BSSY B3, `(.L_x_2191) ;  /* 0x0000007000037945 */ /* 0x000fe20003800000 */
[----:B------:R-:W-:-:S03]  /*111f0*/  FFMA R0, R4, R6, R5 ;  /* 0x0000000604007223 */ /* 0x000fc60000000005 */
[----:B------:R-:W-:Y:S05]  /*11200*/  @!P0 BRA `(.L_x_2192) ;  /* 0x0000000000108947 */ /* 0x000fea0003800000 */
[----:B------:R-:W-:Y:S02]  /*11210*/  MOV R17, R23 ;  /* 0x0000001700117202 */ /* 0x000fe40000000f00 */
[----:B------:R-:W-:Y:S02]  /*11220*/  MOV R0, R24 ;  /* 0x0000001800007202 */ /* 0x000fe40000000f00 */
[----:B------:R-:W-:-:S07]  /*11230*/  MOV R2, 0x11250 ;  /* 0x0001125000027802 */ /* 0x000fce0000000f00 */
[----:B0123--:R-:W-:Y:S05]  /*11240*/  CALL.REL.NOINC `($__internal_2_$__cuda_sm3x_div_rn_ftz_f32_slowpath) ;  /* 0x00000054000c7944 */ /* 0x00ffea0003c00000 */
.L_x_2192:
[----:B------:R-:W-:Y:S05]  /*11250*/  BSYNC B3 ;  /* 0x0000000000037941 */ /* 0x000fea0003800000 */
.L_x_2191:
        /* <DEDUP_REMOVED lines=18> */
.L_x_2194:
[----:B------:R-:W-:Y:S02]  /*11380*/  ISETP.GE.AND P0, PT, R8, RZ, PT ;  /* 0x000000ff0800720c */ /* 0x000fe40003f06270 */
[----:B------:R-:W-:-:S11]  /*11390*/  MOV R3, 0x3fd774eb ;  /* 0x3fd774eb00037802 */ /* 0x000fd60000000f00 */
[----:B------:R-:W-:-:S04]  /*113a0*/  @P0 FFMA.FTZ R0, R3, 0.93318945169448852539, -R0 ;  /* 0x3f6ee58103000823 */ /* 0x000fc80000010800 */
[----:B------:R-:W-:-:S07]  /*113b0*/  @!P0 FFMA.FTZ R0, R3, 0.93318945169448852539, R0 ;  /* 0x3f6ee58103008823 */ /* 0x000fce0000010000 */
.L_x_2195:
[----:B------:R-:W-:Y:S05]  /*113c0*/  BSYNC B0 ;  /* 0x0000000000007941 */ /* 0x000fea0003800000 */
.L_x_2193:
        /* <DEDUP_REMOVED lines=12> */
.L_x_2188:
        /* <DEDUP_REMOVED lines=17> */
.L_x_2199:
[----:B------:R-:W-:Y:S05]  /*115a0*/  BSYNC B3 ;  /* 0x0000000000037941 */ /* 0x000fea0003800000 */
.L_x_2198:
        /* <DEDUP_REMOVED lines=18> */
.L_x_2201:
[----:B------:R-:W-:Y:S02]  /*116d0*/  ISETP.GE.AND P0, PT, R8, RZ, PT ;  /* 0x000000ff0800720c */ /* 0x000fe40003f06270 */
[----:B------:R-:W-:-:S11]  /*116e0*/  MOV R3, 0x3fd774eb ;  /* 0x3fd774eb00037802 */ /* 0x000fd60000000f00 */
[----:B------:R-:W-:-:S04]  /*116f0*/  @P0 FFMA.FTZ R0, R3, 0.93318945169448852539, -R0 ;  /* 0x3f6ee58103000823 */ /* 0x000fc80000010800 */
[----:B------:R-:W-:-:S07]  /*11700*/  @!P0 FFMA.FTZ R0, R3, 0.93318945169448852539, R0 ;  /* 0x3f6ee58103008823 */ /* 0x000fce0000010000 */
.L_x_2202:
[----:B------:R-:W-:Y:S05]  /*11710*/  BSYNC B0 ;  /* 0x0000000000007941 */ /* 0x000fea0003800000 */
.L_x_2200:
        /* <DEDUP_REMOVED lines=13> */
.L_x_2197:
        /* <DEDUP_REMOVED lines=25> */
.L_x_2204:
        /* <DEDUP_REMOVED lines=41> */
.L_x_2203:
        /* <DEDUP_REMOVED lines=48> */
.L_x_2206:
[----:B------:R-:W-:Y:S05]  /*11f10*/  BSYNC B0 ;  /* 0x0000000000007941 */ /* 0x000fea0003800000 */
.L_x_2205:
[----:B------:R-:W-:Y:S01]  /*11f20*/  BSSY B3, `(.L_x_2207) ;  /* 0x0000007000037945 */ /* 0x000fe20003800000 */
[----:B------:R-:W-:-:S03]  /*11f30*/  FFMA R0, R2, R4, R5 ;  /* 0x0000000402007223 */ /* 0x000fc60000000005 */
[----:B------:R-:W-:Y:S05]  /*11f40*/  @!P3 BRA `(.L_x_2208) ;  /* 0x000000000010b947 */ /* 0x000fea0003800000 */
[----:B------:R-:W-:Y:S02]  /*11f50*/  MOV R17, R23 ;  /* 0x0000001700117202 */ /* 0x000fe40000000f00 */
[----:B------:R-:W-:Y:S02]  /*11f60*/  MOV R0, R24 ;  /* 0x0000001800007202 */ /* 0x000fe40000000f00 */
[----:B------:R-:W-:-:S07]  /*11f70*/  MOV R2, 0x11f90 ;  /* 0x00011f9000027802 */ /* 0x000fce0000000f00 */
[----:B0123--:R-:W-:Y:S05]  /*11f80*/  CALL.REL.NOINC `($__internal_2_$__cuda_sm3x_div_rn_ftz_f32_slowpath) ;  /* 0x0000004400bc7944 */ /* 0x00ffea0003c00000 */
.L_x_2208:
[----:B------:R-:W-:Y:S05]  /*11f90*/  BSYNC B3 ;  /* 0x0000000000037941 */ /* 0x000fea0003800000 */
.L_x_2207:
        /* <DEDUP_REMOVED lines=18> */
.L_x_2210:
[----:B------:R-:W-:Y:S02]  /*120c0*/  ISETP.GE.AND P0, PT, R8, RZ, PT ;  /* 0x000000ff0800720c */ /* 0x000fe40003f06270 */
[----:B------:R-:W-:-:S11]  /*120d0*/  MOV R3, 0x3fd774eb ;  /* 0x3fd774eb00037802 */ /* 0x000fd60000000f00 */
[----:B------:R-:W-:-:S04]  /*120e0*/  @P0 FFMA.FTZ R0, R3, 0.93318945169448852539, -R0 ;  /* 0x3f6ee58103000823 */ /* 0x000fc80000010800 */
[----:B------:R-:W-:-:S07]  /*120f0*/  @!P0 FFMA.FTZ R0, R3, 0.93318945169448852539, R0 ;  /* 0x3f6ee58103008823 */ /* 0x000fce0000010000 */
.L_x_2211:
[----:B------:R-:W-:Y:S05]  /*12100*/  BSYNC B0 ;  /* 0x0000000000007941 */ /* 0x000fea0003800000 */
.L_x_2209:
        /* <DEDUP_REMOVED lines=12> */
.L_x_2187:
        /* <DEDUP_REMOVED lines=13> */
.L_x_2213:
[----:B------:R-:W-:Y:S05]  /*122a0*/  BSYNC B3 ;  /* 0x0000000000037941 */ /* 0x000fea0003800000 */
.L_x_2212:
        /* <DEDUP_REMOVED lines=18> */
.L_x_2215:
[----:B------:R-:W-:Y:S02]  /*123d0*/  ISETP.GE.AND P0, PT, R8, RZ, PT ;  /* 0x000000ff0800720c */ /* 0x000fe40003f06270 */
[----:B------:R-:W-:-:S11]  /*123e0*/  MOV R3, 0x3fd774eb ;  /* 0x3fd774eb00037802 */ /* 0x000fd60000000f00 */
[----:B------:R-:W-:-:S04]  /*123f0*/  @P0 FFMA.FTZ R0, R3, 0.93318945169448852539, -R0 ;  /* 0x3f6ee58103000823 */ /* 0x000fc80000010800 */
[----:B------:R-:W-:-:S07]  /*12400*/  @!P0 FFMA.FTZ R0, R3, 0.93318945169448852539, R0 ;  /* 0x3f6ee58103008823 */ /* 0x000fce0000010000 */
.L_x_2216:
[----:B------:R-:W-:Y:S05]  /*12410*/  BSYNC B0 ;  /* 0x0000000000007941 */ /* 0x000fea0003800000 */
.L_x_2214:
        /* <DEDUP_REMOVED lines=27> */
.L_x_2186:
        /* <DEDUP_REMOVED lines=39> */
.L_x_2219:
[----:B------:R-:W-:Y:S05]  /*12840*/  BSYNC B0 ;  /* 0x0000000000007941 */ /* 0x000fea0003800000 */
.L_x_2218:
[----:B------:R-:W-:Y:S01]  /*12850*/  BSSY B3, `(.L_x_2220) ;  /* 0x0000007000037945 */ /* 0x000fe20003800000 */
[----:B------:R-:W-:-:S03]  /*12860*/  FFMA R0, R0, R6, R5 ;  /* 0x0000000600007223 */ /* 0x000fc60000000005 */
[----:B------:R-:W-:Y:S05]  /*12870*/  @!P0 BRA `(.L_x_2221) ;  /* 0x0000000000108947 */ /* 0x000fea0003800000 */
[----:B------:R-:W-:Y:S01]  /*12880*/  HFMA2.MMA R0, -RZ, RZ, 1.875, 0 ;  /* 0x3f800000ff007435 */ /* 0x000fe200000001ff */
[----:B------:R-:W-:Y:S02]  /*12890*/  MOV R17, R23 ;  /* 0x0000001700117202 */ /* 0x000fe40000000f00 */
[----:B------:R-:W-:-:S08]  /*128a0*/  MOV R2, 0x128c0 ;  /* 0x000128c000027802 */ /* 0x000fd00000000f00 */
[----:B-123--:R-:W-:Y:S05]  /*128b0*/  CALL.REL.NOINC `($__internal_2_$__cuda_sm3x_div_rn_ftz_f32_slowpath) ;  /* 0x0000003c00707944 */ /* 0x00efea0003c00000 */
.L_x_2221:
[----:B------:R-:W-:Y:S05]  /*128c0*/  BSYNC B3 ;  /* 0x0000000000037941 */ /* 0x000fea0003800000 */
.L_x_2220:
        /* <DEDUP_REMOVED lines=18> */
.L_x_2223:
[----:B------:R-:W-:Y:S02]  /*129f0*/  ISETP.GE.AND P0, PT, R8, RZ, PT ;  /* 0x000000ff0800720c */ /* 0x000fe40003f06270 */
[----:B------:R-:W-:-:S11]  /*12a00*/  MOV R3, 0x3fd774eb ;  /* 0x3fd774eb00037802 */ /* 0x000fd60000000f00 */
[----:B------:R-:W-:-:S04]  /*12a10*/  @P0 FFMA.FTZ R0, R3, 0.93318945169448852539, -R0 ;  /* 0x3f6ee58103000823 */ /* 0x000fc80000010800 */
[----:B------:R-:W-:-:S07]  /*12a20*/  @!P0 FFMA.FTZ R0, R3, 0.93318945169448852539, R0 ;  /* 0x3f6ee58103008823 */ /* 0x000fce0000010000 */
.L_x_2224:
[----:B------:R-:W-:Y:S05]  /*12a30*/  BSYNC B0 ;  /* 0x0000000000007941 */ /* 0x000fea0003800000 */
.L_x_2222:
        /* <DEDUP_REMOVED lines=10> */
.L_x_2217:
        /* <DEDUP_REMOVED lines=13> */
.L_x_2226:
[----:B------:R-:W-:Y:S05]  /*12bb0*/  BSYNC B3 ;  /* 0x0000000000037941 */ /* 0x000fea0003800000 */
.L_x_2225:
        /* <DEDUP_REMOVED lines=18> */
.L_x_2228:
[----:B------:R-:W-:Y:S02]  /*12ce0*/  ISETP.GE.AND P0, PT, R8, RZ, PT ;  /* 0x000000ff0800720c */ /* 0x000fe40003f06270 */
[----:B------:R-:W-:-:S11]  /*12cf0*/  MOV R3, 0x3fd774eb ;  /* 0x3fd774eb00037802 */ /* 0x000fd60000000f00 */
[----:B------:R-:W-:-:S04]  /*12d00*/  @P0 FFMA.FTZ R0, R3, 0.93318945169448852539, -R0 ;  /* 0x3f6ee58103000823 */ /* 0x000fc80000010800 */
[----:B------:R-:W-:-:S07]  /*12d10*/  @!P0 FFMA.FTZ R0, R3, 0.93318945169448852539, R0 ;  /* 0x3f6ee58103008823 */ /* 0x000fce0000010000 */
.L_x_2229:
[----:B------:R-:W-:Y:S05]  /*12d20*/  BSYNC B0 ;  /* 0x0000000000007941 */ /* 0x000fea0003800000 */
.L_x_2227:
        /* <DEDUP_REMOVED lines=11> */
.L_x_2185:
        /* <DEDUP_REMOVED lines=34> */
.L_x_2231:
[----:B------:R-:W-:Y:S05]  /*13000*/  BSYNC B3 ;  /* 0x0000000000037941 */ /* 0x000fea0003800000 */
.L_x_2230:
        /* <DEDUP_REMOVED lines=18> */
.L_x_2233:
[----:B------:R-:W-:Y:S02]  /*13130*/  ISETP.GE.AND P0, PT, R8, RZ, PT ;  /* 0x000000ff0800720c */ /* 0x000fe40003f06270 */
[----:B------:R-:W-:-:S11]  /*13140*/  MOV R3, 0x3fd774eb ;  /* 0x3fd774eb00037802 */ /* 0x000fd60000000f00 */
[----:B------:R-:W-:-:S04]  /*13150*/  @P0 FFMA.FTZ R0, R3, 0.93318945169448852539, -R0 ;  /* 0x3f6ee58103000823 */ /* 0x000fc80000010800 */
[----:B------:R-:W-:-:S07]  /*13160*/  @!P0 FFMA.FTZ R0, R3, 0.93318945169448852539, R0 ;  /* 0x3f6ee58103008823 */ /* 0x000fce0000010000 */
.L_x_2234:
[----:B------:R-:W-:Y:S05]  /*13170*/  BSYNC B0 ;  /* 0x0000000000007941 */ /* 0x000fea0003800000 */
.L_x_2232:
        /* <DEDUP_REMOVED lines=11> */
.L_x_2184:
        /* <DEDUP_REMOVED lines=26> */
.L_x_2236:
[----:B------:R-:W-:Y:S05]  /*133d0*/  BSYNC B3 ;  /* 0x0000000000037941 */ /* 0x000fea0003800000 */
.L_x_2235:
        /* <DEDUP_REMOVED lines=18> */
.L_x_2238:
[----:B------:R-:W-:Y:S02]  /*13500*/  ISETP.GE.AND P0, PT, R8, RZ, PT ;  /* 0x000000ff0800720c */ /* 0x000fe40003f06270 */
[----:B------:R-:W-:-:S11]  /*13510*/  MOV R3, 0x3fd774eb ;  /* 0x3fd774eb00037802 */ /* 0x000fd60000000f00 */
[----:B------:R-:W-:-:S04]  /*13520*/  @P0 FFMA.FTZ R0, R3, 0.93318945169448852539, -R0 ;  /* 0x3f6ee58103000823 */ /* 0x000fc80000010800 */
[----:B------:R-:W-:-:S07]  /*13530*/  @!P0 FFMA.FTZ R0, R3, 0.93318945169448852539, R0 ;  /* 0x3f6ee58103008823 */ /* 0x000fce0000010000 */
.L_x_2239:
[----:B------:R-:W-:Y:S05]  /*13540*/  BSYNC B0 ;  /* 0x0000000000007941 */ /* 0x000fea0003800000 */
.L_x_2237:
        /* <DEDUP_REMOVED lines=12> */
.L_x_2196:
[----:B------:R-:W-:Y:S05]  /*13610*/  BSYNC B2 ;  /* 0x0000000000027941 */ /* 0x000fea0003800000 */
.L_x_2183:
        /* <DEDUP_REMOVED lines=42> */
.L_x_2243:
        /* <DEDUP_REMOVED lines=10> */
.L_x_2242:
[----:B------:R-:W-:-:S04]  /*13960*/  FMUL.RZ R4, R4, 0.15915493667125701904 ;  /* 0x3e22f98304047820 */ /* 0x000fc8000040c000 */
[----:B------:R4:W0:Y:S08]  /*13970*/  MUFU.SIN R9, R4 ;  /* 0x0000000400097308 */ /* 0x0008300000000400 */
[----:B------:R4:W0:Y:S01]  /*13980*/  MUFU.COS R8, R4 ;  /* 0x0000000400087308 */ /* 0x0008220000000000 */
[----:B------:R-:W-:Y:S05]  /*13990*/  BRA `(.L_x_2244) ;  /* 0x00000000000c7947 */ /* 0x000fea0003800000 */
.L_x_2241:
[----:B------:R-:W-:Y:S01]  /*139a0*/  FMUL.FTZ R8, R22, 1.4426950216293334961 ;  /* 0x3fb8aa3b16087820 */ /* 0x000fe20000410000 */
[----:B------:R-:W-:-:S05]  /*139b0*/  MOV R9, R4 ;  /* 0x0000000400097202 */ /* 0x000fca0000000f00 */
[----:B------:R-:W4:Y:S02]  /*139c0*/  MUFU.EX2 R8, R8 ;  /* 0x0000000800087308 */ /* 0x000f240000000800 */
.L_x_2244:
[----:B------:R-:W-:Y:S05]  /*139d0*/  BSYNC B0 ;  /* 0x0000000000007941 */ /* 0x000fea0003800000 */
.L_x_2240:
        /* <DEDUP_REMOVED lines=61> */
.L_x_2252:
[----:B------:R-:W-:Y:S05]  /*13db0*/  BSYNC B0 ;  /* 0x0000000000007941 */ /* 0x000fea0003800000 */
.L_x_2251:
[----:B------:R-:W-:Y:S01]  /*13dc0*/  BSSY B3, `(.L_x_2253) ;  /* 0x0000007000037945 */ /* 0x000fe20003800000 */
[----:B------:R-:W-:-:S03]  /*13dd0*/  FFMA R0, R4, R6, R5 ;  /* 0x0000000604007223 */ /* 0x000fc60000000005 */
[----:B------:R-:W-:Y:S05]  /*13de0*/  @!P0 BRA `(.L_x_2254) ;  /* 0x0000000000108947 */ /* 0x000fea0003800000 */
[----:B------:R-:W-:Y:S02]  /*13df0*/  MOV R17, R23 ;  /* 0x0000001700117202 */ /* 0x000fe40000000f00 */
[----:B------:R-:W-:Y:S02]  /*13e00*/  MOV R0, R24 ;  /* 0x0000001800007202 */ /* 0x000fe40000000f00 */
[----:B------:R-:W-:-:S07]  /*13e10*/  MOV R2, 0x13e30 ;  /* 0x00013e3000027802 */ /* 0x000fce0000000f00 */
[----:B0123--:R-:W-:Y:S05]  /*13e20*/  CALL.REL.NOINC `($__internal_2_$__cuda_sm3x_div_rn_ftz_f32_slowpath) ;  /* 0x0000002800147944 */ /* 0x00ffea0003c00000 */
.L_x_2254:
[----:B------:R-:W-:Y:S05]  /*13e30*/  BSYNC B3 ;  /* 0x0000000000037941 */ /* 0x000fea0003800000 */
.L_x_2253:
        /* <DEDUP_REMOVED lines=18> */
.L_x_2256:
[----:B------:R-:W-:Y:S02]  /*13f60*/  ISETP.GE.AND P0, PT, R10, RZ, PT ;  /* 0x000000ff0a00720c */ /* 0x000fe40003f06270 */
[----:B------:R-:W-:-:S11]  /*13f70*/  MOV R3, 0x3fd774eb ;  /* 0x3fd774eb00037802 */ /* 0x000fd60000000f00 */
[----:B------:R-:W-:-:S04]  /*13f80*/  @P0 FFMA.FTZ R0, R3, 0.93318945169448852539, -R0 ;  /* 0x3f6ee58103000823 */ /* 0x000fc80000010800 */
[----:B------:R-:W-:-:S07]  /*13f90*/  @!P0 FFMA.FTZ R0, R3, 0.93318945169448852539, R0 ;  /* 0x3f6ee58103008823 */ /* 0x000fce0000010000 */
.L_x_2257:
[----:B------:R-:W-:Y:S05]  /*13fa0*/  BSYNC B0 ;  /* 0x0000000000007941 */ /* 0x000fea0003800000 */
.L_x_2255:
        /* <DEDUP_REMOVED lines=12> */
.L_x_2250:
        /* <DEDUP_REMOVED lines=17> */
.L_x_2261:
[----:B------:R-:W-:Y:S05]  /*14180*/  BSYNC B3 ;  /* 0x0000000000037941 */ /* 0x000fea0003800000 */
.L_x_2260:
        /* <DEDUP_REMOVED lines=18> */
.L_x_2263:
[----:B------:R-:W-:Y:S02]  /*142b0*/  ISETP.GE.AND P0, PT, R10, RZ, PT ;  /* 0x000000ff0a00720c */ /* 0x000fe40003f06270 */
[----:B------:R-:W-:-:S11]  /*142c0*/  MOV R3, 0x3fd774eb ;  /* 0x3fd774eb00037802 */ /* 0x000fd60000000f00 */
[----:B------:R-:W-:-:S04]  /*142d0*/  @P0 FFMA.FTZ R0, R3, 0.93318945169448852539, -R0 ;  /* 0x3f6ee58103000823 */ /* 0x000fc80000010800 */
[----:B------:R-:W-:-:S07]  /*142e0*/  @!P0 FFMA.FTZ R0, R3, 0.93318945169448852539, R0 ;  /* 0x3f6ee58103008823 */ /* 0x000fce0000010000 */
.L_x_2264:
[----:B------:R-:W-:Y:S05]  /*142f0*/  BSYNC B0 ;  /* 0x0000000000007941 */ /* 0x000fea0003800000 */
.L_x_2262:
        /* <DEDUP_REMOVED lines=13> */
.L_x_2259:
        /* <DEDUP_REMOVED lines=25> */
.L_x_2266:
        /* <DEDUP_REMOVED lines=41> */
.L_x_2265:
        /* <DEDUP_REMOVED lines=48> */
.L_x_2268:
[----:B------:R-:W-:Y:S05]  /*14af0*/  BSYNC B0 ;  /* 0x0000000000007941 */ /* 0x000fea0003800000 */
.L_x_2267:
[----:B------:R-:W-:Y:S01]  /*14b00*/  BSSY B3, `(.L_x_2269) ;  /* 0x0000007000037945 */ /* 0x000fe20003800000 */
[----:B------:R-:W-:-:S03]  /*14b10*/  FFMA R0, R2, R4, R5 ;  /* 0x0000000402007223 */ /* 0x000fc60000000005 */
[----:B------:R-:W-:Y:S05]  /*14b20*/  @!P3 BRA `(.L_x_2270) ;  /* 0x000000000010b947 */ /* 0x000fea0003800000 */
[----:B------:R-:W-:Y:S02]  /*14b30*/  MOV R17, R23 ;  /* 0x0000001700117202 */ /* 0x000fe40000000f00 */
[----:B------:R-:W-:Y:S02]  /*14b40*/  MOV R0, R24 ;  /* 0x0000001800007202 */ /* 0x000fe40000000f00 */
[----:B------:R-:W-:-:S07]  /*14b50*/  MOV R2, 0x14b70 ;  /* 0x00014b7000027802 */ /* 0x000fce0000000f00 */
[----:B0123--:R-:W-:Y:S05]  /*14b60*/  CALL.REL.NOINC `($__internal_2_$__cuda_sm3x_div_rn_ftz_f32_slowpath) ;  /* 0x0000001800c47944 */ /* 0x00ffea0003c00000 */
.L_x_2270:
[----:B------:R-:W-:Y:S05]  /*14b70*/  BSYNC B3 ;  /* 0x0000000000037941 */ /* 0x000fea0003800000 */
.L_x_2269:
        /* <DEDUP_REMOVED lines=18> */
.L_x_2272:
[----:B------:R-:W-:Y:S02]  /*14ca0*/  ISETP.GE.AND P0, PT, R10, RZ, PT ;  /* 0x000000ff0a00720c */ /* 0x000fe40003f06270 */
[----:B------:R-:W-:-:S11]  /*14cb0*/  MOV R3, 0x3fd774eb ;  /* 0x3fd774eb00037802 */ /* 0x000fd60000000f00 */
[----:B------:R-:W-:-:S04]  /*14cc0*/  @P0 FFMA.FTZ R0, R3, 0.93318945169448852539, -R0 ;  /* 0x3f6ee58103000823 */ /* 0x000fc80000010800 */
[----:B------:R-:W-:-:S07]  /*14cd0*/  @!P0 FFMA.FTZ R0, R3, 0.93318945169448852539, R0 ;  /* 0x3f6ee58103008823 */ /* 0x000fce0000010000 */
.L_x_2273:
[----:B------:R-:W-:Y:S05]  /*14ce0*/  BSYNC B0 ;  /* 0x0000000000007941 */ /* 0x000fea0003800000 */
.L_x_2271:
        /* <DEDUP_REMOVED lines=12> */
.L_x_2249:
        /* <DEDUP_REMOVED lines=13> */
.L_x_2275:
[----:B------:R-:W-:Y:S05]  /*14e80*/  BSYNC B3 ;  /* 0x0000000000037941 */ /* 0x000fea0003800000 */
.L_x_2274:
        /* <DEDUP_REMOVED lines=18> */
.L_x_2277:
[----:B------:R-:W-:Y:S02]  /*14fb0*/  ISETP.GE.AND P0, PT, R10, RZ, PT ;  /* 0x000000ff0a00720c */ /* 0x000fe40003f06270 */
[----:B------:R-:W-:-:S11]  /*14fc0*/  MOV R3, 0x3fd774eb ;  /* 0x3fd774eb00037802 */ /* 0x000fd60000000f00 */
[----:B------:R-:W-:-:S04]  /*14fd0*/  @P0 FFMA.FTZ R0, R3, 0.93318945169448852539, -R0 ;  /* 0x3f6ee58103000823 */ /* 0x000fc80000010800 */
[----:B------:R-:W-:-:S07]  /*14fe0*/  @!P0 FFMA.FTZ R0, R3, 0.93318945169448852539, R0 ;  /* 0x3f6ee58103008823 */ /* 0x000fce0000010000 */
.L_x_2278:
[----:B------:R-:W-:Y:S05]  /*14ff0*/  BSYNC B0 ;  /* 0x0000000000007941 */ /* 0x000fea0003800000 */
.L_x_2276:
        /* <DEDUP_REMOVED lines=27> */
.L_x_2248:
        /* <DEDUP_REMOVED lines=39> */
.L_x_2281:
[----:B------:R-:W-:Y:S05]  /*15420*/  BSYNC B0 ;  /* 0x0000000000007941 */ /* 0x000fea0003800000 */
.L_x_2280:
[----:B------:R-:W-:Y:S01]  /*15430*/  BSSY B3, `(.L_x_2282) ;  /* 0x0000007000037945 */ /* 0x000fe20003800000 */
[----:B------:R-:W-:-:S03]  /*15440*/  FFMA R0, R0, R6, R5 ;  /* 0x0000000600007223 */ /* 0x000fc60000000005 */
[----:B------:R-:W-:Y:S05]  /*15450*/  @!P0 BRA `(.L_x_2283) ;  /* 0x0000000000108947 */ /* 0x000fea0003800000 */
[----:B------:R-:W-:Y:S01]  /*15460*/  HFMA2.MMA R0, -RZ, RZ, 1.875, 0 ;  /* 0x3f800000ff007435 */ /* 0x000fe200000001ff */
[----:B------:R-:W-:Y:S02]  /*15470*/  MOV R17, R23 ;  /* 0x0000001700117202 */ /* 0x000fe40000000f00 */
[----:B------:R-:W-:-:S08]  /*15480*/  MOV R2, 0x154a0 ;  /* 0x000154a000027802 */ /* 0x000fd00000000f00 */
[----:B-123--:R-:W-:Y:S05]  /*15490*/  CALL.REL.NOINC `($__internal_2_$__cuda_sm3x_div_rn_ftz_f32_slowpath) ;  /* 0x0000001000787944 */ /* 0x00efea0003c00000 */
.L_x_2283:
[----:B------:R-:W-:Y:S05]  /*154a0*/  BSYNC B3 ;  /* 0x0000000000037941 */ /* 0x000fea0003800000 */
.L_x_2282:
        /* <DEDUP_REMOVED lines=18> */
.L_x_2285:
[----:B------:R-:W-:Y:S02]  /*155d0*/  ISETP.GE.AND P0, PT, R10, RZ, PT ;  /* 0x000000ff0a00720c */ /* 0x000fe40003f06270 */
[----:B------:R-:W-:-:S11]  /*155e0*/  MOV R3, 0x3fd774eb ;  /* 0x3fd774eb00037802 */ /* 0x000fd60000000f00 */
[----:B------:R-:W-:-:S04]  /*155f0*/  @P0 FFMA.FTZ R0, R3, 0.93318945169448852539, -R0 ;  /* 0x3f6ee58103000823 */ /* 0x000fc80000010800 */
[----:B------:R-:W-:-:S07]  /*15600*/  @!P0 FFMA.FTZ R0, R3, 0.93318945169448852539, R0 ;  /* 0x3f6ee58103008823 */ /* 0x000fce0000010000 */
.L_x_2286:
[----:B------:R-:W-:Y:S05]  /*15610*/  BSYNC B0 ;  /* 0x0000000000007941 */ /* 0x000fea0003800000 */
.L_x_2284:
        /* <DEDUP_REMOVED lines=10> */
.L_x_2279:
        /* <DEDUP_REMOVED lines=13> */
.L_x_2288:
[----:B------:R-:W-:Y:S05]  /*15790*/  BSYNC B3 ;  /* 0x0000000000037941 */ /* 0x000fea0003800000 */
.L_x_2287:
        /* <DEDUP_REMOVED lines=18> */
.L_x_2290:
[----:B------:R-:W-:Y:S02]  /*158c0*/  ISETP.GE.AND P0, PT, R10, RZ, PT ;  /* 0x000000ff0a00720c */ /* 0x000fe40003f06270 */
[----:B------:R-:W-:-:S11]  /*158d0*/  MOV R3, 0x3fd774eb ;  /* 0x3fd774eb00037802 */ /* 0x000fd60000000f00 */
[----:B------:R-:W-:-:S04]  /*158e0*/  @P0 FFMA.FTZ R0, R3, 0.93318945169448852539, -R0 ;  /* 0x3f6ee58103000823 */ /* 0x000fc80000010800 */
[----:B------:R-:W-:-:S07]  /*158f0*/  @!P0 FFMA.FTZ R0, R3, 0.93318945169448852539, R0 ;  /* 0x3f6ee58103008823 */ /* 0x000fce0000010000 */
.L_x_2291:
[----:B------:R-:W-:Y:S05]  /*15900*/  BSYNC B0 ;  /* 0x0000000000007941 */ /* 0x000fea0003800000 */
.L_x_2289:
        /* <DEDUP_REMOVED lines=11> */
.L_x_2247:
        /* <DEDUP_REMOVED lines=34> */
.L_x_2293:
[----:B------:R-:W-:Y:S05]  /*15be0*/  BSYNC B3 ;  /* 0x0000000000037941 */ /* 0x000fea0003800000 */
.L_x_2292:
        /* <DEDUP_REMOVED lines=18> */
.L_x_2295:
[----:B------:R-:W-:Y:S02]  /*15d10*/  ISETP.GE.AND P0, PT, R10, RZ, PT ;  /* 0x000000ff0a00720c */ /* 0x000fe40003f06270 */
[----:B------:R-:W-:-:S11]  /*15d20*/  MOV R3, 0x3fd774eb ;  /* 0x3fd774eb00037802 */ /* 0x000fd60000000f00 */
[----:B------:R-:W-:-:S04]  /*15d30*/  @P0 FFMA.FTZ R0, R3, 0.93318945169448852539, -R0 ;  /* 0x3f6ee58103000823 */ /* 0x000fc80000010800 */
[----:B------:R-:W-:-:S07]  /*15d40*/  @!P0 FFMA.FTZ R0, R3, 0.93318945169448852539, R0 ;  /* 0x3f6ee58103008823 */ /* 0x000fce0000010000 */
.L_x_2296:
[----:B------:R-:W-:Y:S05]  /*15d50*/  BSYNC B0 ;  /* 0x0000000000007941 */ /* 0x000fea0003800000 */
.L_x_2294:
        /* <DEDUP_REMOVED lines=11> */
.L_x_2246:
        /* <DEDUP_REMOVED lines=26> */
.L_x_2298:
[----:B------:R-:W-:Y:S05]  /*15fb0*/  BSYNC B3 ;  /* 0x0000000000037941 */ /* 0x000fea0003800000 */
.L_x_2297:
        /* <DEDUP_REMOVED lines=18> */
.L_x_2300:
[----:B------:R-:W-:Y:S02]  /*160e0*/  ISETP.GE.AND P0, PT, R10, RZ, PT ;  /* 0x000000ff0a00720c */ /* 0x000fe40003f06270 */
[----:B------:R-:W-:-:S11]  /*160f0*/  MOV R3, 0x3fd774eb ;  /* 0x3fd774eb00037802 */ /* 0x000fd60000000f00 */
[----:B------:R-:W-:-:S04]  /*16100*/  @P0 FFMA.FTZ R0, R3, 0.93318945169448852539, -R0 ;  /* 0x3f6ee58103000823 */ /* 0x000fc80000010800 */
[----:B------:R-:W-:-:S07]  /*16110*/  @!P0 FFMA.FTZ R0, R3, 0.93318945169448852539, R0 ;  /* 0x3f6ee58103008823 */ /* 0x000fce0000010000 */
.L_x_2301:
[----:B------:R-:W-:Y:S05]  /*16120*/  BSYNC B0 ;  /* 0x0000000000007941 */ /* 0x000fea0003800000 */
.L_x_2299:
        /* <DEDUP_REMOVED lines=12> */
.L_x_2258:
[----:B------:R-:W-:Y:S05]  /*161f0*/  BSYNC B2 ;  /* 0x0000000000027941 */ /* 0x000fea0003800000 */
.L_x_2245:
        /* <DEDUP_REMOVED lines=42> */
.L_x_2305:
        /* <DEDUP_REMOVED lines=10> */
.L_x_2304:
[----:B------:R-:W-:-:S04]  /*16540*/  FMUL.RZ R4, R4, 0.15915493667125701904 ;  /* 0x3e22f98304047820 */ /* 0x000fc8000040c000 */
[----:B------:R4:W0:Y:S08]  /*16550*/  MUFU.SIN R11, R4 ;  /* 0x00000004000b7308 */ /* 0x0008300000000400 */
[----:B------:R4:W0:Y:S01]  /*16560*/  MUFU.COS R10, R4 ;  /* 0x00000004000a7308 */ /* 0x0008220000000000 */
[----:B------:R-:W-:Y:S05]  /*16570*/  BRA `(.L_x_2306) ;  /* 0x00000000000c7947 */ /* 0x000fea0003800000 */
.L_x_2303:
[----:B------:R-:W-:Y:S01]  /*16580*/  FMUL.FTZ R10, R22, 1.4426950216293334961 ;  /* 0x3fb8aa3b160a7820 */ /* 0x000fe20000410000 */
[----:B------:R-:W-:-:S05]  /*16590*/  MOV R11, R4 ;  /* 0x00000004000b7202 */ /* 0x000fca0000000f00 */
[----:B------:R-:W4:Y:S02]  /*165a0*/  MUFU.EX2 R10, R10 ;  /* 0x0000000a000a7308 */ /* 0x000f240000000800 */
.L_x_2306:
[----:B------:R-:W-:Y:S05]  /*165b0*/  BSYNC B0 ;  /* 0x0000000000007941 */ /* 0x000fea0003800000 */
.L_x_2302:
[----:B------:R-:W-:Y:S01]  /*165c0*/  IADD3 R20, P0, R20, UR4, RZ ;  /* 0x0000000414147c10 */ /* 0x000fe2000ff1e0ff */
[----:B0123--:R0:W-:Y:S03]  /*165d0*/  STG.E.128 desc[UR10][R26.64], R12 ;  /* 0x0000000c1a007986 */ /* 0x00f1e6000c101d0a */
[----:B------:R-:W-:Y:S01]  /*165e0*/  SHF.L.U32 R0, R20, 0x2, RZ ;  /* 0x0000000214007819 */ /* 0x000fe200000006ff */
[----:B----4-:R0:W-:Y:S01]  /*165f0*/  STG.E.128 desc[UR10][R26.64+0x10], R8 ;  /* 0x000010081a007986 */ /* 0x0101e2000c101d0a */
[----:B------:R-:W-:Y:S02]  /*16600*/  IADD3.X R19, RZ, R19, RZ, P0, !PT ;  /* 0x00000013ff137210 */ /* 0x000fe400007fe4ff */
[----:B------:R-:W-:Y:S02]  /*16610*/  ISETP.GE.U32.AND P0, PT, R0, UR14, PT ;  /* 0x0000000e00007c0c */ /* 0x000fe4000bf06070 */
[----:B------:R-:W-:-:S02]  /*16620*/  SHF.L.U64.HI R0, R20, 0x2, R19 ;  /* 0x0000000214007819 */ /* 0x000fc40000010213 */
[----:B------:R-:W-:Y:S02]  /*16630*/  ISETP.LT.U32.AND P1, PT, R20, 0x4000, PT ;  /* 0x000040001400780c */ /* 0x000fe40003f21070 */
[----:B------:R-:W-:Y:S02]  /*16640*/  ISETP.GE.AND.EX P0, PT, R0, UR6, PT, P0 ;  /* 0x0000000600007c0c */ /* 0x000fe4000bf06300 */
[----:B------:R-:W-:-:S13]  /*16650*/  ISETP.LT.U32.AND.EX P1, PT, R19, RZ, PT, P1 ;  /* 0x000000ff1300720c */ /* 0x000fda0003f21110 */
[----:B0-----:R-:W-:Y:S05]  /*16660*/  @!P0 BRA P1, `(.L_x_2307) ;  /* 0xffffff4c00e48947 */ /* 0x001fea000083ffff */
[----:B------:R-:W-:Y:S05]  /*16670*/  EXIT ;  /* 0x000000000000794d */ /* 0x000fea0003800000 */
        .weak           $__internal_2_$__cuda_sm3x_div_rn_ftz_f32_slowpath
        .type           $__internal_2_$__cuda_sm3x_div_rn_ftz_f32_slowpath,@function
        .size           $__internal_2_$__cuda_sm3x_div_rn_ftz_f32_slowpath,(.L_x_4003 - $__internal_2_$__cuda_sm3x_div_rn_ftz_f32_slowpath)
$__internal_2_$__cuda_sm3x_div_rn_ftz_f32_slowpath:
        /* <DEDUP_REMOVED lines=37> */
.L_x_2310:
[----:B------:R-:W-:Y:S05]  /*168d0*/  BSYNC B1 ;  /* 0x0000000000017941 */ /* 0x000fea0003800000 */
.L_x_2309:
        /* <DEDUP_REMOVED lines=27> */
.L_x_2316:
[----:B------:R-:W-:-:S07]  /*16a90*/  LEA R0, R3, R0, 0x17 ;  /* 0x0000000003007211 */ /* 0x000fce00078eb8ff */
.L_x_2317:
[----:B------:R-:W-:Y:S05]  /*16aa0*/  BSYNC B1 ;  /* 0x0000000000017941 */ /* 0x000fea0003800000 */
.L_x_2315:
[----:B------:R-:W-:Y:S05]  /*16ab0*/  BRA `(.L_x_2318) ;  /* 0x0000000000207947 */ /* 0x000fea0003800000 */
.L_x_2314:
[----:B------:R-:W-:-:S04]  /*16ac0*/  LOP3.LUT R0, R0, 0x80000000, R17, 0x48, !PT ;  /* 0x8000000000007812 */ /* 0x000fc800078e4811 */
[----:B------:R-:W-:Y:S01]  /*16ad0*/  LOP3.LUT R0, R0, 0x7f800000, RZ, 0xfc, !PT ;  /* 0x7f80000000007812 */ /* 0x000fe200078efcff */
[----:B------:R-:W-:Y:S06]  /*16ae0*/  BRA `(.L_x_2318) ;  /* 0x0000000000147947 */ /* 0x000fec0003800000 */
.L_x_2313:
[----:B------:R-:W-:Y:S01]  /*16af0*/  LOP3.LUT R0, R0, 0x80000000, R17, 0x48, !PT ;  /* 0x8000000000007812 */ /* 0x000fe200078e4811 */
[----:B------:R-:W-:Y:S06]  /*16b00*/  BRA `(.L_x_2318) ;  /* 0x00000000000c7947 */ /* 0x000fec0003800000 */
.L_x_2312:
[----:B------:R-:W0:Y:S01]  /*16b10*/  MUFU.RSQ R0, -QNAN ;  /* 0xffc0000000007908 */ /* 0x000e220000001400 */
[----:B------:R-:W-:Y:S05]  /*16b20*/  BRA `(.L_x_2318) ;  /* 0x0000000000047947 */ /* 0x000fea0003800000 */
.L_x_2311:
[----:B------:R-:W-:-:S07]  /*16b30*/  FADD.FTZ R0, R17, R0 ;  /* 0x0000000011007221 */ /* 0x000fce0000010000 */
.L_x_2318:
[----:B------:R-:W-:Y:S05]  /*16b40*/  BSYNC B0 ;  /* 0x0000000000007941 */ /* 0x000fea0003800000 */
.L_x_2308:
[----:B------:R-:W-:-:S06]  /*16b50*/  HFMA2.MMA R3, -RZ, RZ, 0, 0 ;  /* 0x00000000ff037435 */ /* 0x000fcc00000001ff */
[----:B0-----:R-:W-:Y:S05]  /*16b60*/  RET.REL.NODEC R2 `(_ZN2at6native61_GLOBAL__N__44eb8e94_28_ForeachBinaryOpScalarList_cu_dda10a6925multi_tensor_apply_kernelINS1_28TensorListScalarListMetadataIN3c107complexIfEELi1EEENS1_25BinaryOpScalarListFunctorIS6_Li1ELi1ELi0EEEJNS1_13power_functorIS6_EEEEEvT_T0_DpT1_) ;  /* 0xfffffe9402247950 */ /* 0x001fea0003c3ffff */
.L_x_2319:
        /* <DEDUP_REMOVED lines=9> */
.L_x_4003:


//--------------------- .text._ZN2at6native61_GLOBAL__N__44eb8e94_28_ForeachBinaryOpScalarList_cu_dda10a6925multi_tensor_apply_kernelINS1_28TensorListScalarListMetadataIN3c107complexIdEELi1EEENS1_25BinaryOpScalarListFunctorIS6_Li1ELi1ELi0EEEJNS1_13power_functorIS6_EEEEEvT_T0_DpT1_ --------------------------
	.section	.text._ZN2at6native61_GLOBAL__N__44eb8e94_28_ForeachBinaryOpScalarList_cu_dda10a6925multi_tensor_apply_kernelINS1_28TensorListScalarListMetadataIN3c107complexIdEELi1EEENS1_25BinaryOpScalarListFunctorIS6_Li1ELi1ELi0EEEJNS1_13power_functorIS6_EEEEEvT_T0_DpT1_,"ax",@progbits
	.align	128
.text._ZN2at6native61_GLOBAL__N__44eb8e94_28_ForeachBinaryOpScalarList_cu_dda10a6925multi_tensor_apply_kernelINS1_28TensorListScalarListMetadataIN3c107complexIdEELi1EEENS1_25BinaryOpScalarListFunctorIS6_Li1ELi1ELi0EEEJNS1_13power_functorIS6_EEEEEvT_T0_DpT1_:
        .type           _ZN2at6native61_GLOBAL__N__44eb8e94_28_ForeachBinaryOpScalarList_cu_dda10a6925multi_tensor_apply_kernelINS1_28TensorListScalarListMetadataIN3c107complexIdEELi1EEENS1_25BinaryOpScalarListFunctorIS6_Li1ELi1ELi0EEEJNS1_13power_functorIS6_EEEEEvT_T0_DpT1_,@function
        .size           _ZN2at6native61_GLOBAL__N__44eb8e94_28_ForeachBinaryOpScalarList_cu_dda10a6925multi_tensor_apply_kernelINS1_28TensorListScalarListMetadataIN3c107complexIdEELi1EEENS1_25BinaryOpScalarListFunctorIS6_Li1ELi1ELi0EEEJNS1_13power_functorIS6_EEEEEvT_T0_DpT1_,(.L_x_4005 - _ZN2at6native61_GLOBAL__N__44eb8e94_28_ForeachBinaryOpScalarList_cu_dda10a6925multi_tensor_apply_kernelINS1_28TensorListScalarListMetadataIN3c107complexIdEELi1EEENS1_25BinaryOpScalarListFunctorIS6_Li1ELi1ELi0EEEJNS1_13power_functorIS6_EEEEEvT_T0_DpT1_)
        .other          _ZN2at6native61_GLOBAL__N__44eb8e94_28_ForeachBinaryOpScalarList_cu_dda10a6925multi_tensor_apply_kernelINS1_28TensorListScalarListMetadataIN3c107complexIdEELi1EEENS1_25BinaryOpScalarListFunctorIS6_Li1ELi1ELi0EEEJNS1_13power_functorIS6_EEEEEvT_T0_DpT1_,@"STO_CUDA_ENTRY STV_DEFAULT"
_ZN2at6native61_GLOBAL__N__44eb8e94_28_ForeachBinaryOpScalarList_cu_dda10a6925multi_tensor_apply_kernelINS1_28TensorListScalarListMetadataIN3c107complexIdEELi1EEENS1_25BinaryOpScalarListFunctorIS6_Li1ELi1ELi0EEEJNS1_13power_functorIS6_EEEEEvT_T0_DpT1_:
        /* <DEDUP_REMOVED lines=12> */
[----:B------:R-:W-:-:S04]  /*00c0*/  UIADD3 UR13, UP1, -UR4, UR6, URZ ;  /* 0x00000006040d7290 */ /* 0x000fc8000ff3e13f */
[----:B------:R-:W-:Y:S02]  /*00d0*/  ULOP3.LUT UR4, UR13, 0x3, URZ, 0xc0, !UPT ;  /* 0x000000030d047892 */ /* 0x000fe4000f8ec03f */
        /* <DEDUP_REMOVED lines=17> */
.L_x_2717:
[----:B0-----:R-:W-:Y:S01]  /*01f0*/  IADD3 R6, P0, R0, UR4, RZ ;  /* 0x0000000400067c10 */ /* 0x001fe2000ff1e0ff */
[----:B------:R-:W-:Y:S01]  /*0200*/  IMAD.U32 R5, RZ, RZ, UR22 ;  /* 0x00000016ff057e24 */ /* 0x000fe2000f8e00ff */
[----:B------:R-:W-:Y:S01]  /*0210*/  UIMAD.WIDE UR20, UR12, 0x100000, UR10 ;  /* 0x001000000c1478a5 */ /* 0x000fe2000f8e020a */
[----:B------:R-:W-:Y:S01]  /*0220*/  IMAD.U32 R3, RZ, RZ, UR22 ;  /* 0x00000016ff037e24 */ /* 0x000fe2000f8e00ff */
[C---:B------:R-:W-:Y:S01]  /*0230*/  ISETP.GE.U32.AND P2, PT, R6.reuse, 0x10000, PT ;  /* 0x000100000600780c */ /* 0x040fe20003f46070 */
[----:B------:R-:W-:Y:S01]  /*0240*/  IMAD.X R7, RZ, RZ, UR5, P0 ;  /* 0x00000005ff077e24 */ /* 0x000fe200080e06ff */
[C---:B------:R-:W-:Y:S01]  /*0250*/  ISETP.LT.U32.AND P0, PT, R6.reuse, UR13, PT ;  /* 0x0000000d06007c0c */ /* 0x040fe2000bf01070 */
[----:B------:R-:W-:Y:S01]  /*0260*/  IMAD R5, R5, 0x3, RZ ;  /* 0x0000000305057824 */ /* 0x000fe200078e02ff */
[----:B------:R-:W-:Y:S02]  /*0270*/  IADD3 R2, P5, R6, UR22, RZ ;  /* 0x0000001606027c10 */ /* 0x000fe4000ffbe0ff */
[----:B-1----:R-:W-:-:S02]  /*0280*/  CS2R R10, SRZ ;  /* 0x00000000000a7805 */ /* 0x002fc4000001ff00 */
[----:B------:R-:W-:Y:S02]  /*0290*/  ISETP.GE.U32.AND.EX P2, PT, R7, RZ, PT, P2 ;  /* 0x000000ff0700720c */ /* 0x000fe40003f46120 */
[----:B------:R-:W-:Y:S02]  /*02a0*/  CS2R R8, SRZ ;  /* 0x0000000000087805 */ /* 0x000fe4000001ff00 */
[-C--:B------:R-:W-:Y:S02]  /*02b0*/  LEA R3, P6, R3, R6.reuse, 0x1 ;  /* 0x0000000603037211 */ /* 0x080fe400078c08ff */
[----:B------:R-:W-:Y:S02]  /*02c0*/  ISETP.LT.AND.EX P2, PT, R7, UR7, !P2, P0 ;  /* 0x0000000707007c0c */ /* 0x000fe4000d741300 */
[----:B------:R-:W-:Y:S01]  /*02d0*/  IADD3 R4, P0, R5, R6, RZ ;  /* 0x0000000605047210 */ /* 0x000fe20007f1e0ff */
[----:B------:R-:W-:Y:S01]  /*02e0*/  IMAD.X R5, RZ, RZ, R7, P5 ;  /* 0x000000ffff057224 */ /* 0x000fe200028e0607 */
[----:B------:R-:W-:-:S02]  /*02f0*/  ISETP.GT.U32.AND P4, PT, R2, 0xffff, PT ;  /* 0x0000ffff0200780c */ /* 0x000fc40003f84070 */
[----:B------:R-:W-:Y:S02]  /*0300*/  ISETP.GE.U32.AND P3, PT, R2, UR13, PT ;  /* 0x0000000d02007c0c */ /* 0x000fe4000bf66070 */
[----:B------:R-:W-:Y:S02]  /*0310*/  ISETP.GT.U32.AND.EX P4, PT, R5, RZ, PT, P4 ;  /* 0x000000ff0500720c */ /* 0x000fe40003f84140 */
[----:B------:R-:W-:Y:S02]  /*0320*/  ISETP.GE.U32.AND P5, PT, R3, UR13, PT ;  /* 0x0000000d03007c0c */ /* 0x000fe4000bfa6070 */
[----:B------:R-:W-:Y:S02]  /*0330*/  ISETP.GE.OR.EX P3, PT, R5, UR7, P4, P3 ;  /* 0x0000000705007c0c */ /* 0x000fe4000a766730 */
[----:B------:R-:W-:Y:S02]  /*0340*/  @P2 LEA R12, P1, R6, UR20, 0x4 ;  /* 0x00000014060c2c11 */ /* 0x000fe4000f8220ff */
[----:B------:R-:W-:-:S02]  /*0350*/  ISETP.GE.U32.AND P4, PT, R4, UR13, PT ;  /* 0x0000000d04007c0c */ /* 0x000fc4000bf86070 */
[--C-:B------:R-:W-:Y:S01]  /*0360*/  @P2 LEA.HI.X R13, R6, UR21, R7.reuse, 0x4, P1 ;  /* 0x00000015060d2c11 */ /* 0x100fe200088f2407 */
[--C-:B------:R-:W-:Y:S01]  /*0370*/  IMAD.X R6, RZ, RZ, R7.reuse, P6 ;  /* 0x000000ffff067224 */ /* 0x100fe200030e0607 */
[----:B------:R-:W-:Y:S01]  /*0380*/  ISETP.GT.U32.AND P1, PT, R3, 0xffff, PT ;  /* 0x0000ffff0300780c */ /* 0x000fe20003f24070 */
[----:B------:R-:W-:Y:S01]  /*0390*/  IMAD.X R7, RZ, RZ, R7, P0 ;  /* 0x000000ffff077224 */ /* 0x000fe200000e0607 */
[----:B------:R-:W-:Y:S01]  /*03a0*/  ISETP.GT.U32.AND P0, PT, R4, 0xffff, PT ;  /* 0x0000ffff0400780c */ /* 0x000fe20003f04070 */
[----:B------:R0:W2:Y:S01]  /*03b0*/  @P2 LDG.E.128 R8, desc[UR16][R12.64] ;  /* 0x000000100c082981 */ /* 0x0000a2000c1e1d00 */
[C---:B------:R-:W-:Y:S02]  /*03c0*/  ISETP.GT.U32.AND.EX P1, PT, R6.reuse, RZ, PT, P1 ;  /* 0x000000ff0600720c */ /* 0x040fe40003f24110 */
[----:B------:R-:W-:Y:S02]  /*03d0*/  ISETP.GT.U32.AND.EX P0, PT, R7, RZ, PT, P0 ;  /* 0x000000ff0700720c */ /* 0x000fe40003f04100 */
[----:B------:R-:W-:-:S02]  /*03e0*/  ISETP.GE.OR.EX P5, PT, R6, UR7, P1, P5 ;  /* 0x0000000706007c0c */ /* 0x000fc40008fa6750 */
[----:B------:R-:W-:Y:S02]  /*03f0*/  ISETP.GE.OR.EX P4, PT, R7, UR7, P0, P4 ;  /* 0x0000000707007c0c */ /* 0x000fe40008786740 */
[C---:B------:R-:W-:Y:S02]  /*0400*/  @!P3 LEA R26, P0, R2.reuse, UR20, 0x4 ;  /* 0x00000014021abc11 */ /* 0x040fe4000f8020ff */
[----:B------:R-:W-:Y:S02]  /*0410*/  CS2R R22, SRZ ;  /* 0x0000000000167805 */ /* 0x000fe4000001ff00 */
[----:B------:R-:W-:Y:S02]  /*0420*/  CS2R R20, SRZ ;  /* 0x0000000000147805 */ /* 0x000fe4000001ff00 */
[----:B------:R-:W-:Y:S02]  /*0430*/  CS2R R18, SRZ ;  /* 0x0000000000127805 */ /* 0x000fe4000001ff00 */
[----:B------:R-:W-:-:S02]  /*0440*/  @!P3 LEA.HI.X R27, R2, UR21, R5, 0x4, P0 ;  /* 0x00000015021bbc11 */ /* 0x000fc400080f2405 */
[----:B------:R-:W-:Y:S02]  /*0450*/  CS2R R16, SRZ ;  /* 0x0000000000107805 */ /* 0x000fe4000001ff00 */
[----:B------:R-:W-:Y:S01]  /*0460*/  CS2R R14, SRZ ;  /* 0x00000000000e7805 */ /* 0x000fe2000001ff00 */
[----:B------:R-:W-:Y:S01]  /*0470*/  BSSY B1, `(.L_x_2321) ;  /* 0x000077f000017945 */ /* 0x000fe20003800000 */
[----:B------:R-:W-:Y:S02]  /*0480*/  P2R R36, PR, RZ, 0x8 ;  /* 0x00000008ff247803 */ /* 0x000fe40000000000 */
[----:B0-----:R-:W-:Y:S02]  /*0490*/  CS2R R12, SRZ ;  /* 0x00000000000c7805 */ /* 0x001fe4000001ff00 */
[----:B------:R-:W-:Y:S01]  /*04a0*/  @!P5 LEA R28, P1, R3, UR20, 0x4 ;  /* 0x00000014031cdc11 */ /* 0x000fe2000f8220ff */
[----:B------:R0:W5:Y:S01]  /*04b0*/  @!P3 LDG.E.128 R20, desc[UR16][R26.64] ;  /* 0x000000101a14b981 */ /* 0x000162000c1e1d00 */
[----:B------:R-:W-:-:S02]  /*04c0*/  @!P4 LEA R30, P0, R4, UR20, 0x4 ;  /* 0x00000014041ecc11 */ /* 0x000fc4000f8020ff */
[----:B------:R-:W-:Y:S02]  /*04d0*/  @!P5 LEA.HI.X R29, R3, UR21, R6, 0x4, P1 ;  /* 0x00000015031ddc11 */ /* 0x000fe400088f2406 */
[----:B------:R-:W-:-:S03]  /*04e0*/  @!P4 LEA.HI.X R31, R4, UR21, R7, 0x4, P0 ;  /* 0x00000015041fcc11 */ /* 0x000fc600080f2407 */
[----:B------:R0:W5:Y:S04]  /*04f0*/  @!P5 LDG.E.128 R16, desc[UR16][R28.64] ;  /* 0x000000101c10d981 */ /* 0x000168000c1e1d00 */
[----:B------:R0:W5:Y:S01]  /*0500*/  @!P4 LDG.E.128 R12, desc[UR16][R30.64] ;  /* 0x000000101e0cc981 */ /* 0x000162000c1e1d00 */
        /* <DEDUP_REMOVED lines=116> */
.L_x_2328:
        /* <DEDUP_REMOVED lines=20> */
[----:B-----5:R-:W-:Y:S05]  /*0d90*/  CALL.REL.NOINC `($__internal_3_$__cuda_sm20_div_rn_f64_full) ;  /* 0x000004c400e47944 */ /* 0x020fea0003c00000 */
.L_x_2331:
[----:B------:R-:W-:Y:S05]  /*0da0*/  BSYNC B3 ;  /* 0x0000000000037941 */ /* 0x000fea0003800000 */
.L_x_2330:
        /* <DEDUP_REMOVED lines=29> */
.L_x_2329:
[----:B------:R-:W-:Y:S05]  /*0f80*/  BSYNC B2 ;  /* 0x0000000000027941 */ /* 0x000fea0003800000 */
.L_x_2327:
        /* <DEDUP_REMOVED lines=20> */
[----:B-----5:R-:W-:Y:S05]  /*10d0*/  CALL.REL.NOINC `($__internal_3_$__cuda_sm20_div_rn_f64_full) ;  /* 0x000004c400147944 */ /* 0x020fea0003c00000 */
.L_x_2333:
[----:B------:R-:W-:Y:S05]  /*10e0*/  BSYNC B2 ;  /* 0x0000000000027941 */ /* 0x000fea0003800000 */
.L_x_2332:
        /* <DEDUP_REMOVED lines=82> */
.L_x_2335:
[----:B------:R-:W-:-:S04]  /*1610*/  ISETP.GE.AND P0, PT, R9, RZ, PT ;  /* 0x000000ff0900720c */ /* 0x000fc80003f06270 */
[----:B------:R-:W-:Y:S02]  /*1620*/  FSEL R24, RZ, 3.37028055040000000000e+12, P0 ;  /* 0x54442d18ff187808 */ /* 0x000fe40000000000 */
[----:B------:R-:W-:-:S07]  /*1630*/  FSEL R25, RZ, 2.1426990032196044922, P0 ;  /* 0x400921fbff197808 */ /* 0x000fce0000000000 */
.L_x_2336:
[----:B------:R-:W-:Y:S05]  /*1640*/  BSYNC B0 ;  /* 0x0000000000007941 */ /* 0x000fea0003800000 */
.L_x_2334:
[----:B------:R-:W-:Y:S01]  /*1650*/  DADD R8, |R8|, |R10| ;  /* 0x0000000008087229 */ /* 0x000fe2000000060a */
[----:B------:R-:W-:Y:S01]  /*1660*/  LOP3.LUT R11, R25, 0x80000000, R11, 0xb8, !PT ;  /* 0x80000000190b7812 */ /* 0x000fe200078eb80b */
[----:B------:R-:W-:-:S06]  /*1670*/  DMUL R44, R44, 0.5 ;  /* 0x3fe000002c2c7828 */ /* 0x000fcc0000000000 */
[----:B------:R-:W-:-:S06]  /*1680*/  DSETP.GTU.AND P0, PT, |R8|, +INF , PT ;  /* 0x7ff000000800742a */ /* 0x000fcc0003f0c200 */
[----:B------:R-:W-:Y:S02]  /*1690*/  FSEL R8, R8, R24, P0 ;  /* 0x0000001808087208 */ /* 0x000fe40000000000 */
[----:B------:R-:W-:Y:S01]  /*16a0*/  FSEL R9, R9, R11, P0 ;  /* 0x0000000b09097208 */ /* 0x000fe20000000000 */
[----:B------:R-:W-:Y:S06]  /*16b0*/  BRA `(.L_x_2337) ;  /* 0x0000006400687947 */ /* 0x000fec0003800000 */
.L_x_2326:
        /* <DEDUP_REMOVED lines=98> */
.L_x_2340:
[----:B------:R-:W-:Y:S05]  /*1ce0*/  BSYNC B0 ;  /* 0x0000000000007941 */ /* 0x000fea0003800000 */
.L_x_2339:
        /* <DEDUP_REMOVED lines=8> */
[----:B-----5:R-:W-:Y:S05]  /*1d70*/  CALL.REL.NOINC `($__internal_3_$__cuda_sm20_div_rn_f64_full) ;  /* 0x000004b400ec7944 */ /* 0x020fea0003c00000 */
.L_x_2342:
[----:B------:R-:W-:Y:S05]  /*1d80*/  BSYNC B2 ;  /* 0x0000000000027941 */ /* 0x000fea0003800000 */
.L_x_2341:
        /* <DEDUP_REMOVED lines=82> */
.L_x_2344:
[----:B------:R-:W-:-:S04]  /*22b0*/  ISETP.GE.AND P0, PT, R9, RZ, PT ;  /* 0x000000ff0900720c */ /* 0x000fc80003f06270 */
[----:B------:R-:W-:Y:S02]  /*22c0*/  FSEL R24, RZ, 3.37028055040000000000e+12, P0 ;  /* 0x54442d18ff187808 */ /* 0x000fe40000000000 */
[----:B------:R-:W-:-:S07]  /*22d0*/  FSEL R25, RZ, 2.1426990032196044922, P0 ;  /* 0x400921fbff197808 */ /* 0x000fce0000000000 */
.L_x_2345:
[----:B------:R-:W-:Y:S05]  /*22e0*/  BSYNC B0 ;  /* 0x0000000000007941 */ /* 0x000fea0003800000 */
.L_x_2343:
[----:B------:R-:W-:Y:S01]  /*22f0*/  DADD R8, |R8|, |R10| ;  /* 0x0000000008087229 */ /* 0x000fe2000000060a */
[----:B------:R-:W-:Y:S01]  /*2300*/  LOP3.LUT R11, R25, 0x80000000, R11, 0xb8, !PT ;  /* 0x80000000190b7812 */ /* 0x000fe200078eb80b */
[----:B------:R-:W-:-:S06]  /*2310*/  DMUL R44, R44, 0.5 ;  /* 0x3fe000002c2c7828 */ /* 0x000fcc0000000000 */
[----:B------:R-:W-:-:S06]  /*2320*/  DSETP.GTU.AND P0, PT, |R8|, +INF , PT ;  /* 0x7ff000000800742a */ /* 0x000fcc0003f0c200 */
[----:B------:R-:W-:Y:S02]  /*2330*/  FSEL R8, R8, R24, P0 ;  /* 0x0000001808087208 */ /* 0x000fe40000000000 */
[----:B------:R-:W-:Y:S01]  /*2340*/  FSEL R9, R9, R11, P0 ;  /* 0x0000000b09097208 */ /* 0x000fe20000000000 */
[----:B------:R-:W-:Y:S06]  /*2350*/  BRA `(.L_x_2337) ;  /* 0x0000005800407947 */ /* 0x000fec0003800000 */
.L_x_2338:
        /* <DEDUP_REMOVED lines=29> */
.L_x_2347:
        /* <DEDUP_REMOVED lines=66> */
[C-C-:B------:R-:W-:Y:S02]  /*2950*/  DSETP.LT.OR P0, PT, R56.reuse, R42.reuse, P0 ;  /* 0x0000002a3800722a */ /* 0x140fe40000701400 */
[----:B------:R-:W-:Y:S01]  /*2960*/  DSETP.GEU.AND P3, PT, R56, R42, PT ;  /* 0x0000002a3800722a */ /* 0x000fe20003f6e000 */
[----:B------:R-:W-:-:S05]  /*2970*/  IMAD.MOV.U32 R41, RZ, RZ, R51 ;  /* 0x000000ffff297224 */ /* 0x000fca00078e0033 */
        /* <DEDUP_REMOVED lines=11> */
[----:B------:R-:W-:Y:S02]  /*2a30*/  IMAD.MOV.U32 R51, RZ, RZ, R37 ;  /* 0x000000ffff337224 */ /* 0x000fe400078e0025 */
[----:B------:R-:W-:Y:S02]  /*2a40*/  IMAD.MOV.U32 R42, RZ, RZ, R44 ;  /* 0x000000ffff2a7224 */ /* 0x000fe400078e002c */
[----:B------:R-:W-:Y:S01]  /*2a50*/  IMAD.MOV.U32 R43, RZ, RZ, R45 ;  /* 0x000000ffff2b7224 */ /* 0x000fe200078e002d */
[----:B------:R-:W-:Y:S06]  /*2a60*/  @P0 BRA `(.L_x_2347) ;  /* 0xfffffff800b00947 */ /* 0x000fec000383ffff */
[----:B------:R-:W-:Y:S05]  /*2a70*/  BSYNC B0 ;  /* 0x0000000000007941 */ /* 0x000fea0003800000 */
.L_x_2346:
        /* <DEDUP_REMOVED lines=98> */
.L_x_2349:
        /* <DEDUP_REMOVED lines=21> */
.L_x_2352:
[----:B------:R-:W-:Y:S05]  /*31f0*/  BSYNC B3 ;  /* 0x0000000000037941 */ /* 0x000fea0003800000 */
.L_x_2351:
        /* <DEDUP_REMOVED lines=29> */
.L_x_2350:
[----:B------:R-:W-:Y:S05]  /*33d0*/  BSYNC B2 ;  /* 0x0000000000027941 */ /* 0x000fea0003800000 */
.L_x_2348:
        /* <DEDUP_REMOVED lines=21> */
.L_x_2354:
[----:B------:R-:W-:Y:S05]  /*3530*/  BSYNC B2 ;  /* 0x0000000000027941 */ /* 0x000fea0003800000 */
.L_x_2353:
        /* <DEDUP_REMOVED lines=82> */
.L_x_2356:
[----:B------:R-:W-:-:S04]  /*3a60*/  ISETP.GE.AND P0, PT, R9, RZ, PT ;  /* 0x000000ff0900720c */ /* 0x000fc80003f06270 */
[----:B------:R-:W-:Y:S02]  /*3a70*/  FSEL R24, RZ, 3.37028055040000000000e+12, P0 ;  /* 0x54442d18ff187808 */ /* 0x000fe40000000000 */
[----:B------:R-:W-:-:S07]  /*3a80*/  FSEL R25, RZ, 2.1426990032196044922, P0 ;  /* 0x400921fbff197808 */ /* 0x000fce0000000000 */
.L_x_2357:
[----:B------:R-:W-:Y:S05]  /*3a90*/  BSYNC B0 ;  /* 0x0000000000007941 */ /* 0x000fea0003800000 */
.L_x_2355:
[----:B------:R-:W-:Y:S01]  /*3aa0*/  DADD R8, |R8|, |R10| ;  /* 0x0000000008087229 */ /* 0x000fe2000000060a */
[----:B------:R-:W-:Y:S01]  /*3ab0*/  LOP3.LUT R11, R25, 0x80000000, R11, 0xb8, !PT ;  /* 0x80000000190b7812 */ /* 0x000fe200078eb80b */
[----:B------:R-:W-:-:S06]  /*3ac0*/  DMUL R44, R44, 0.5 ;  /* 0x3fe000002c2c7828 */ /* 0x000fcc0000000000 */
[----:B------:R-:W-:-:S06]  /*3ad0*/  DSETP.GTU.AND P0, PT, |R8|, +INF , PT ;  /* 0x7ff000000800742a */ /* 0x000fcc0003f0c200 */
[----:B------:R-:W-:Y:S02]  /*3ae0*/  FSEL R8, R8, R24, P0 ;  /* 0x0000001808087208 */ /* 0x000fe40000000000 */
[----:B------:R-:W-:Y:S01]  /*3af0*/  FSEL R9, R9, R11, P0 ;  /* 0x0000000b09097208 */ /* 0x000fe20000000000 */
[----:B------:R-:W-:Y:S06]  /*3b00*/  BRA `(.L_x_2337) ;  /* 0x0000004000547947 */ /* 0x000fec0003800000 */
.L_x_2325:
        /* <DEDUP_REMOVED lines=134> */
.L_x_2359:
[----:B------:R-:W-:Y:S05]  /*4370*/  BSYNC B0 ;  /* 0x0000000000007941 */ /* 0x000fea0003800000 */
.L_x_2358:
        /* <DEDUP_REMOVED lines=9> */
.L_x_2361:
[----:B------:R-:W-:Y:S05]  /*4410*/  BSYNC B2 ;  /* 0x0000000000027941 */ /* 0x000fea0003800000 */
.L_x_2360:
        /* <DEDUP_REMOVED lines=82> */
.L_x_2363:
[----:B------:R-:W-:-:S04]  /*4940*/  ISETP.GE.AND P0, PT, R9, RZ, PT ;  /* 0x000000ff0900720c */ /* 0x000fc80003f06270 */
[----:B------:R-:W-:Y:S02]  /*4950*/  FSEL R24, RZ, 3.37028055040000000000e+12, P0 ;  /* 0x54442d18ff187808 */ /* 0x000fe40000000000 */
[----:B------:R-:W-:-:S07]  /*4960*/  FSEL R25, RZ, 2.1426990032196044922, P0 ;  /* 0x400921fbff197808 */ /* 0x000fce0000000000 */
.L_x_2364:
[----:B------:R-:W-:Y:S05]  /*4970*/  BSYNC B0 ;  /* 0x0000000000007941 */ /* 0x000fea0003800000 */
.L_x_2362:
[----:B------:R-:W-:Y:S01]  /*4980*/  DADD R8, |R8|, |R10| ;  /* 0x0000000008087229 */ /* 0x000fe2000000060a */
[----:B------:R-:W-:-:S07]  /*4990*/  LOP3.LUT R11, R25, 0x80000000, R11, 0xb8, !PT ;  /* 0x80000000190b7812 */ /* 0x000fce00078eb80b */
[----:B------:R-:W-:-:S06]  /*49a0*/  DSETP.GTU.AND P0, PT, |R8|, +INF , PT ;  /* 0x7ff000000800742a */ /* 0x000fcc0003f0c200 */
[----:B------:R-:W-:Y:S02]  /*49b0*/  FSEL R8, R8, R24, P0 ;  /* 0x0000001808087208 */ /* 0x000fe40000000000 */
[----:B------:R-:W-:Y:S01]  /*49c0*/  FSEL R9, R9, R11, P0 ;  /* 0x0000000b09097208 */ /* 0x000fe20000000000 */
[----:B------:R-:W-:Y:S06]  /*49d0*/  BRA `(.L_x_2337) ;  /* 0x0000003000a07947 */ /* 0x000fec0003800000 */
.L_x_2324:
        /* <DEDUP_REMOVED lines=91> */
.L_x_2367:
        /* <DEDUP_REMOVED lines=21> */
.L_x_2370:
[----:B------:R-:W-:Y:S05]  /*50e0*/  BSYNC B3 ;  /* 0x0000000000037941 */ /* 0x000fea0003800000 */
.L_x_2369:
        /* <DEDUP_REMOVED lines=29> */
.L_x_2368:
[----:B------:R-:W-:Y:S05]  /*52c0*/  BSYNC B2 ;  /* 0x0000000000027941 */ /* 0x000fea0003800000 */
.L_x_2366:
        /* <DEDUP_REMOVED lines=83> */
.L_x_2365:
        /* <DEDUP_REMOVED lines=85> */
.L_x_2323:
        /* <DEDUP_REMOVED lines=22> */
[----:B-----5:R-:W-:Y:S05]  /*5eb0*/  CALL.REL.NOINC `($__internal_3_$__cuda_sm20_div_rn_f64_full) ;  /* 0x00000474009c7944 */ /* 0x020fea0003c00000 */
.L_x_2372:
[----:B------:R-:W-:Y:S05]  /*5ec0*/  BSYNC B2 ;  /* 0x0000000000027941 */ /* 0x000fea0003800000 */
.L_x_2371:
        /* <DEDUP_REMOVED lines=24> */
[----:B------:R-:W-:Y:S02]  /*6050*/  IMAD.MOV.U32 R26, RZ, RZ, R24 ;  /* 0x000000ffff1a7224 */ /* 0x000fe400078e0018 */
[----:B------:R-:W-:-:S07]  /*6060*/  IMAD.MOV.U32 R27, RZ, RZ, R25 ;  /* 0x000000ffff1b7224 */ /* 0x000fce00078e0019 */
.L_x_2374:
[----:B------:R-:W-:Y:S05]  /*6070*/  BSYNC B2 ;  /* 0x0000000000027941 */ /* 0x000fea0003800000 */
.L_x_2373:
        /* <DEDUP_REMOVED lines=135> */
.L_x_2376:
[----:B------:R-:W-:Y:S05]  /*68f0*/  BSYNC B0 ;  /* 0x0000000000007941 */ /* 0x000fea0003800000 */
.L_x_2375:
        /* <DEDUP_REMOVED lines=9> */
.L_x_2378:
[----:B------:R-:W-:Y:S05]  /*6990*/  BSYNC B2 ;  /* 0x0000000000027941 */ /* 0x000fea0003800000 */
.L_x_2377:
        /* <DEDUP_REMOVED lines=82> */
.L_x_2380:
[----:B------:R-:W-:-:S04]  /*6ec0*/  ISETP.GE.AND P0, PT, R9, RZ, PT ;  /* 0x000000ff0900720c */ /* 0x000fc80003f06270 */
[----:B------:R-:W-:Y:S02]  /*6ed0*/  FSEL R24, RZ, 3.37028055040000000000e+12, P0 ;  /* 0x54442d18ff187808 */ /* 0x000fe40000000000 */
[----:B------:R-:W-:-:S07]  /*6ee0*/  FSEL R25, RZ, 2.1426990032196044922, P0 ;  /* 0x400921fbff197808 */ /* 0x000fce0000000000 */
.L_x_2381:
[----:B------:R-:W-:Y:S05]  /*6ef0*/  BSYNC B0 ;  /* 0x0000000000007941 */ /* 0x000fea0003800000 */
.L_x_2379:
[----:B------:R-:W-:Y:S01]  /*6f00*/  DADD R8, |R8|, |R10| ;  /* 0x0000000008087229 */ /* 0x000fe2000000060a */
[----:B------:R-:W-:Y:S01]  /*6f10*/  LOP3.LUT R11, R25, 0x80000000, R11, 0xb8, !PT ;  /* 0x80000000190b7812 */ /* 0x000fe200078eb80b */
[----:B------:R-:W-:-:S06]  /*6f20*/  DADD R44, R44, 1 ;  /* 0x3ff000002c2c7429 */ /* 0x000fcc0000000000 */
[----:B------:R-:W-:-:S06]  /*6f30*/  DSETP.GTU.AND P0, PT, |R8|, +INF , PT ;  /* 0x7ff000000800742a */ /* 0x000fcc0003f0c200 */
[----:B------:R-:W-:Y:S02]  /*6f40*/  FSEL R8, R8, R24, P0 ;  /* 0x0000001808087208 */ /* 0x000fe40000000000 */
[----:B------:R-:W-:Y:S01]  /*6f50*/  FSEL R9, R9, R11, P0 ;  /* 0x0000000b09097208 */ /* 0x000fe20000000000 */
[----:B------:R-:W-:Y:S06]  /*6f60*/  BRA `(.L_x_2337) ;  /* 0x0000000c003c7947 */ /* 0x000fec0003800000 */
.L_x_2322:
        /* <DEDUP_REMOVED lines=106> */
.L_x_2383:
[----:B------:R-:W-:Y:S05]  /*7610*/  BSYNC B0 ;  /* 0x0000000000007941 */ /* 0x000fea0003800000 */
.L_x_2382:
        /* <DEDUP_REMOVED lines=9> */
.L_x_2385:
[----:B------:R-:W-:Y:S05]  /*76b0*/  BSYNC B2 ;  /* 0x0000000000027941 */ /* 0x000fea0003800000 */
.L_x_2384:
        /* <DEDUP_REMOVED lines=82> */
.L_x_2387:
[----:B------:R-:W-:Y:S02]  /*7be0*/  FSEL R24, RZ, 3.37028055040000000000e+12, P0 ;  /* 0x54442d18ff187808 */ /* 0x000fe40000000000 */
[----:B------:R-:W-:-:S07]  /*7bf0*/  FSEL R25, RZ, 2.1426990032196044922, P0 ;  /* 0x400921fbff197808 */ /* 0x000fce0000000000 */
.L_x_2388:
[----:B------:R-:W-:Y:S05]  /*7c00*/  BSYNC B0 ;  /* 0x0000000000007941 */ /* 0x000fea0003800000 */
.L_x_2386:
[----:B------:R-:W-:Y:S01]  /*7c10*/  DADD R8, |R8|, |R10| ;  /* 0x0000000008087229 */ /* 0x000fe2000000060a */
[----:B------:R-:W-:-:S07]  /*7c20*/  LOP3.LUT R11, R25, 0x80000000, R11, 0xb8, !PT ;  /* 0x80000000190b7812 */ /* 0x000fce00078eb80b */
[----:B------:R-:W-:-:S06]  /*7c30*/  DSETP.GTU.AND P0, PT, |R8|, +INF , PT ;  /* 0x7ff000000800742a */ /* 0x000fcc0003f0c200 */
[----:B------:R-:W-:Y:S02]  /*7c40*/  FSEL R8, R8, R24, P0 ;  /* 0x0000001808087208 */ /* 0x000fe40000000000 */
[----:B------:R-:W-:-:S07]  /*7c50*/  FSEL R9, R9, R11, P0 ;  /* 0x0000000b09097208 */ /* 0x000fce0000000000 */
.L_x_2337:
[----:B------:R-:W-:Y:S05]  /*7c60*/  BSYNC B1 ;  /* 0x0000000000017941 */ /* 0x000fea0003800000 */
.L_x_2321:
        /* <DEDUP_REMOVED lines=76> */
.L_x_2395:
[----:B------:R-:W-:Y:S05]  /*8130*/  BSYNC B0 ;  /* 0x0000000000007941 */ /* 0x000fea0003800000 */
.L_x_2394:
        /* <DEDUP_REMOVED lines=21> */
[----:B-----5:R-:W-:Y:S05]  /*8290*/  CALL.REL.NOINC `($_ZN2at6native61_GLOBAL__N__44eb8e94_28_ForeachBinaryOpScalarList_cu_dda10a6925multi_tensor_apply_kernelINS1_28TensorListScalarListMetadataIN3c107complexIdEELi1EEENS1_25BinaryOpScalarListFunctorIS6_Li1ELi1ELi0EEEJNS1_13power_functorIS6_EEEEEvT_T0_DpT1_$__internal_trig_reduction_slowpathd) ;  /* 0x00000458003c7944 */ /* 0x020fea0003c00000 */
[----:B------:R-:W-:Y:S02]  /*82a0*/  IMAD.MOV.U32 R44, RZ, RZ, R30 ;  /* 0x000000ffff2c7224 */ /* 0x000fe400078e001e */
[----:B------:R-:W-:Y:S01]  /*82b0*/  IMAD.MOV.U32 R45, RZ, RZ, R31 ;  /* 0x000000ffff2d7224 */ /* 0x000fe200078e001f */
[----:B------:R-:W-:Y:S06]  /*82c0*/  BRA `(.L_x_2398) ;  /* 0x0000000000087947 */ /* 0x000fec0003800000 */
.L_x_2397:
[----:B------:R-:W-:Y:S01]  /*82d0*/  DMUL R44, RZ, R40 ;  /* 0x00000028ff2c7228 */ /* 0x000fe20000000000 */
[----:B------:R-:W-:-:S10]  /*82e0*/  IMAD.MOV.U32 R27, RZ, RZ, RZ ;  /* 0x000000ffff1b7224 */ /* 0x000fd400078e00ff */
.L_x_2398:
[----:B------:R-:W-:Y:S05]  /*82f0*/  BSYNC B2 ;  /* 0x0000000000027941 */ /* 0x000fea0003800000 */
.L_x_2396:
        /* <DEDUP_REMOVED lines=46> */
[----:B------:R-:W-:Y:S02]  /*85e0*/  IMAD.MOV.U32 R32, RZ, RZ, R30 ;  /* 0x000000ffff207224 */ /* 0x000fe400078e001e */
[----:B------:R-:W-:Y:S01]  /*85f0*/  IMAD.MOV.U32 R33, RZ, RZ, R31 ;  /* 0x000000ffff217224 */ /* 0x000fe200078e001f */
[----:B------:R-:W-:Y:S06]  /*8600*/  BRA `(.L_x_2401) ;  /* 0x0000000000087947 */ /* 0x000fec0003800000 */
.L_x_2400:
[----:B------:R-:W-:Y:S01]  /*8610*/  DMUL R32, RZ, R40 ;  /* 0x00000028ff207228 */ /* 0x000fe20000000000 */
[----:B------:R-:W-:-:S10]  /*8620*/  IMAD.MOV.U32 R34, RZ, RZ, RZ ;  /* 0x000000ffff227224 */ /* 0x000fd400078e00ff */
.L_x_2401:
[----:B------:R-:W-:Y:S05]  /*8630*/  BSYNC B2 ;  /* 0x0000000000027941 */ /* 0x000fea0003800000 */
.L_x_2399:
        /* <DEDUP_REMOVED lines=25> */
.L_x_2393:
        /* <DEDUP_REMOVED lines=63> */
.L_x_2404:
[----:B------:R-:W-:Y:S05]  /*8bc0*/  BSYNC B0 ;  /* 0x0000000000007941 */ /* 0x000fea0003800000 */
.L_x_2403:
        /* <DEDUP_REMOVED lines=25> */
.L_x_2406:
[----:B------:R-:W-:Y:S01]  /*8d60*/  DMUL R44, RZ, R40 ;  /* 0x00000028ff2c7228 */ /* 0x000fe20000000000 */
[----:B------:R-:W-:-:S10]  /*8d70*/  IMAD.MOV.U32 R27, RZ, RZ, RZ ;  /* 0x000000ffff1b7224 */ /* 0x000fd400078e00ff */
.L_x_2407:
[----:B------:R-:W-:Y:S05]  /*8d80*/  BSYNC B2 ;  /* 0x0000000000027941 */ /* 0x000fea0003800000 */
.L_x_2405:
        /* <DEDUP_REMOVED lines=49> */
.L_x_2409:
[----:B------:R-:W-:Y:S01]  /*90a0*/  DMUL R32, RZ, R40 ;  /* 0x00000028ff207228 */ /* 0x000fe20000000000 */
[----:B------:R-:W-:-:S10]  /*90b0*/  IMAD.MOV.U32 R34, RZ, RZ, RZ ;  /* 0x000000ffff227224 */ /* 0x000fd400078e00ff */
.L_x_2410:
[----:B------:R-:W-:Y:S05]  /*90c0*/  BSYNC B2 ;  /* 0x0000000000027941 */ /* 0x000fea0003800000 */
.L_x_2408:
        /* <DEDUP_REMOVED lines=39> */
.L_x_2392:
        /* <DEDUP_REMOVED lines=11> */
.L_x_2411:
[----:B------:R-:W-:-:S10]  /*93f0*/  DADD R8, R40, -R40 ;  /* 0x0000000028087229 */ /* 0x000fd40000000828 */
[----:B------:R-:W-:Y:S02]  /*9400*/  IMAD.MOV.U32 R10, RZ, RZ, R8 ;  /* 0x000000ffff0a7224 */ /* 0x000fe400078e0008 */
[----:B------:R-:W-:Y:S01]  /*9410*/  IMAD.MOV.U32 R11, RZ, RZ, R9 ;  /* 0x000000ffff0b7224 */ /* 0x000fe200078e0009 */
[----:B------:R-:W-:Y:S06]  /*9420*/  BRA `(.L_x_2402) ;  /* 0x00000008009c7947 */ /* 0x000fec0003800000 */
.L_x_2391:
        /* <DEDUP_REMOVED lines=26> */
.L_x_2413:
[----:B------:R-:W-:Y:S01]  /*95d0*/  DMUL R34, RZ, R40 ;  /* 0x00000028ff227228 */ /* 0x000fe20000000000 */
[----:B------:R-:W-:-:S10]  /*95e0*/  IMAD.MOV.U32 R27, RZ, RZ, RZ ;  /* 0x000000ffff1b7224 */ /* 0x000fd400078e00ff */
.L_x_2414:
[----:B------:R-:W-:Y:S05]  /*95f0*/  BSYNC B2 ;  /* 0x0000000000027941 */ /* 0x000fea0003800000 */
.L_x_2412:
        /* <DEDUP_REMOVED lines=49> */
.L_x_2416:
[----:B------:R-:W-:Y:S01]  /*9910*/  DMUL R10, RZ, R40 ;  /* 0x00000028ff0a7228 */ /* 0x000fe20000000000 */
[----:B------:R-:W-:-:S10]  /*9920*/  IMAD.MOV.U32 R37, RZ, RZ, RZ ;  /* 0x000000ffff257224 */ /* 0x000fd400078e00ff */
.L_x_2417:
[----:B------:R-:W-:Y:S05]  /*9930*/  BSYNC B2 ;  /* 0x0000000000027941 */ /* 0x000fea0003800000 */
.L_x_2415:
        /* <DEDUP_REMOVED lines=24> */
.L_x_2390:
        /* <DEDUP_REMOVED lines=59> */
.L_x_2419:
[----:B------:R-:W-:Y:S05]  /*9e70*/  BSYNC B0 ;  /* 0x0000000000007941 */ /* 0x000fea0003800000 */
.L_x_2418:
[----:B------:R-:W-:Y:S02]  /*9e80*/  IMAD.MOV.U32 R10, RZ, RZ, R40 ;  /* 0x000000ffff0a7224 */ /* 0x000fe400078e0028 */
[----:B------:R-:W-:-:S07]  /*9e90*/  IMAD.MOV.U32 R11, RZ, RZ, R41 ;  /* 0x000000ffff0b7224 */ /* 0x000fce00078e0029 */
.L_x_2402:
[----:B------:R-:W-:Y:S05]  /*9ea0*/  BSYNC B1 ;  /* 0x0000000000017941 */ /* 0x000fea0003800000 */
.L_x_2389:
        /* <DEDUP_REMOVED lines=117> */
.L_x_2427:
        /* <DEDUP_REMOVED lines=20> */
[----:B------:R-:W-:Y:S05]  /*a740*/  CALL.REL.NOINC `($__internal_3_$__cuda_sm20_div_rn_f64_full) ;  /* 0x0000042c00787944 */ /* 0x000fea0003c00000 */
.L_x_2430:
[----:B------:R-:W-:Y:S05]  /*a750*/  BSYNC B3 ;  /* 0x0000000000037941 */ /* 0x000fea0003800000 */
.L_x_2429:
        /* <DEDUP_REMOVED lines=29> */
.L_x_2428:
[----:B------:R-:W-:Y:S05]  /*a930*/  BSYNC B2 ;  /* 0x0000000000027941 */ /* 0x000fea0003800000 */
.L_x_2426:
        /* <DEDUP_REMOVED lines=20> */
[----:B------:R-:W-:Y:S05]  /*aa80*/  CALL.REL.NOINC `($__internal_3_$__cuda_sm20_div_rn_f64_full) ;  /* 0x0000042800a87944 */ /* 0x000fea0003c00000 */
.L_x_2432:
[----:B------:R-:W-:Y:S05]  /*aa90*/  BSYNC B2 ;  /* 0x0000000000027941 */ /* 0x000fea0003800000 */
.L_x_2431:
        /* <DEDUP_REMOVED lines=82> */
.L_x_2434:
[----:B------:R-:W-:-:S04]  /*afc0*/  ISETP.GE.AND P0, PT, R21, RZ, PT ;  /* 0x000000ff1500720c */ /* 0x000fc80003f06270 */
[----:B------:R-:W-:Y:S02]  /*afd0*/  FSEL R24, RZ, 3.37028055040000000000e+12, P0 ;  /* 0x54442d18ff187808 */ /* 0x000fe40000000000 */
[----:B------:R-:W-:-:S07]  /*afe0*/  FSEL R25, RZ, 2.1426990032196044922, P0 ;  /* 0x400921fbff197808 */ /* 0x000fce0000000000 */
.L_x_2435:
[----:B------:R-:W-:Y:S05]  /*aff0*/  BSYNC B0 ;  /* 0x0000000000007941 */ /* 0x000fea0003800000 */
.L_x_2433:
[----:B------:R-:W-:Y:S01]  /*b000*/  DADD R20, |R20|, |R22| ;  /* 0x0000000014147229 */ /* 0x000fe20000000616 */
[----:B------:R-:W-:Y:S01]  /*b010*/  LOP3.LUT R23, R25, 0x80000000, R23, 0xb8, !PT ;  /* 0x8000000019177812 */ /* 0x000fe200078eb817 */
[----:B------:R-:W-:-:S06]  /*b020*/  DMUL R44, R44, 0.5 ;  /* 0x3fe000002c2c7828 */ /* 0x000fcc0000000000 */
[----:B------:R-:W-:-:S06]  /*b030*/  DSETP.GTU.AND P0, PT, |R20|, +INF , PT ;  /* 0x7ff000001400742a */ /* 0x000fcc0003f0c200 */
[----:B------:R-:W-:Y:S02]  /*b040*/  FSEL R20, R20, R24, P0 ;  /* 0x0000001814147208 */ /* 0x000fe40000000000 */
[----:B------:R-:W-:Y:S01]  /*b050*/  FSEL R21, R21, R23, P0 ;  /* 0x0000001715157208 */ /* 0x000fe20000000000 */
[----:B------:R-:W-:Y:S06]  /*b060*/  BRA `(.L_x_2436) ;  /* 0x0000006400687947 */ /* 0x000fec0003800000 */
.L_x_2425:
        /* <DEDUP_REMOVED lines=98> */
.L_x_2439:
[----:B------:R-:W-:Y:S05]  /*b690*/  BSYNC B0 ;  /* 0x0000000000007941 */ /* 0x000fea0003800000 */
.L_x_2438:
        /* <DEDUP_REMOVED lines=8> */
[----:B------:R-:W-:Y:S05]  /*b720*/  CALL.REL.NOINC `($__internal_3_$__cuda_sm20_div_rn_f64_full) ;  /* 0x0000041c00807944 */ /* 0x000fea0003c00000 */
.L_x_2441:
[----:B------:R-:W-:Y:S05]  /*b730*/  BSYNC B2 ;  /* 0x0000000000027941 */ /* 0x000fea0003800000 */
.L_x_2440:
        /* <DEDUP_REMOVED lines=82> */
.L_x_2443:
[----:B------:R-:W-:-:S04]  /*bc60*/  ISETP.GE.AND P0, PT, R21, RZ, PT ;  /* 0x000000ff1500720c */ /* 0x000fc80003f06270 */
[----:B------:R-:W-:Y:S02]  /*bc70*/  FSEL R24, RZ, 3.37028055040000000000e+12, P0 ;  /* 0x54442d18ff187808 */ /* 0x000fe40000000000 */
[----:B------:R-:W-:-:S07]  /*bc80*/  FSEL R25, RZ, 2.1426990032196044922, P0 ;  /* 0x400921fbff197808 */ /* 0x000fce0000000000 */
.L_x_2444:
[----:B------:R-:W-:Y:S05]  /*bc90*/  BSYNC B0 ;  /* 0x0000000000007941 */ /* 0x000fea0003800000 */
.L_x_2442:
[----:B------:R-:W-:Y:S01]  /*bca0*/  DADD R20, |R20|, |R22| ;  /* 0x0000000014147229 */ /* 0x000fe20000000616 */
[----:B------:R-:W-:Y:S01]  /*bcb0*/  LOP3.LUT R23, R25, 0x80000000, R23, 0xb8, !PT ;  /* 0x8000000019177812 */ /* 0x000fe200078eb817 */
[----:B------:R-:W-:-:S06]  /*bcc0*/  DMUL R44, R44, 0.5 ;  /* 0x3fe000002c2c7828 */ /* 0x000fcc0000000000 */
[----:B------:R-:W-:-:S06]  /*bcd0*/  DSETP.GTU.AND P0, PT, |R20|, +INF , PT ;  /* 0x7ff000001400742a */ /* 0x000fcc0003f0c200 */
[----:B------:R-:W-:Y:S02]  /*bce0*/  FSEL R20, R20, R24, P0 ;  /* 0x0000001814147208 */ /* 0x000fe40000000000 */
[----:B------:R-:W-:Y:S01]  /*bcf0*/  FSEL R21, R21, R23, P0 ;  /* 0x0000001715157208 */ /* 0x000fe20000000000 */
[----:B------:R-:W-:Y:S06]  /*bd00*/  BRA `(.L_x_2436) ;  /* 0x0000005800407947 */ /* 0x000fec0003800000 */
.L_x_2437:
        /* <DEDUP_REMOVED lines=29> */
.L_x_2446:
        /* <DEDUP_REMOVED lines=85> */
.L_x_2445:
        /* <DEDUP_REMOVED lines=98> */
.L_x_2448:
        /* <DEDUP_REMOVED lines=21> */
.L_x_2451:
[----:B------:R-:W-:Y:S05]  /*cba0*/  BSYNC B3 ;  /* 0x0000000000037941 */ /* 0x000fea0003800000 */
.L_x_2450:
        /* <DEDUP_REMOVED lines=29> */
.L_x_2449:
[----:B------:R-:W-:Y:S05]  /*cd80*/  BSYNC B2 ;  /* 0x0000000000027941 */ /* 0x000fea0003800000 */
.L_x_2447:
        /* <DEDUP_REMOVED lines=21> */
.L_x_2453:
[----:B------:R-:W-:Y:S05]  /*cee0*/  BSYNC B2 ;  /* 0x0000000000027941 */ /* 0x000fea0003800000 */
.L_x_2452:
        /* <DEDUP_REMOVED lines=82> */
.L_x_2455:
[----:B------:R-:W-:-:S04]  /*d410*/  ISETP.GE.AND P0, PT, R21, RZ, PT ;  /* 0x000000ff1500720c */ /* 0x000fc80003f06270 */
[----:B------:R-:W-:Y:S02]  /*d420*/  FSEL R24, RZ, 3.37028055040000000000e+12, P0 ;  /* 0x54442d18ff187808 */ /* 0x000fe40000000000 */
[----:B------:R-:W-:-:S07]  /*d430*/  FSEL R25, RZ, 2.1426990032196044922, P0 ;  /* 0x400921fbff197808 */ /* 0x000fce0000000000 */
.L_x_2456:
[----:B------:R-:W-:Y:S05]  /*d440*/  BSYNC B0 ;  /* 0x0000000000007941 */ /* 0x000fea0003800000 */
.L_x_2454:
[----:B------:R-:W-:Y:S01]  /*d450*/  DADD R20, |R20|, |R22| ;  /* 0x0000000014147229 */ /* 0x000fe20000000616 */
[----:B------:R-:W-:Y:S01]  /*d460*/  LOP3.LUT R23, R25, 0x80000000, R23, 0xb8, !PT ;  /* 0x8000000019177812 */ /* 0x000fe200078eb817 */
[----:B------:R-:W-:-:S06]  /*d470*/  DMUL R44, R44, 0.5 ;  /* 0x3fe000002c2c7828 */ /* 0x000fcc0000000000 */
[----:B------:R-:W-:-:S06]  /*d480*/  DSETP.GTU.AND P0, PT, |R20|, +INF , PT ;  /* 0x7ff000001400742a */ /* 0x000fcc0003f0c200 */
[----:B------:R-:W-:Y:S02]  /*d490*/  FSEL R20, R20, R24, P0 ;  /* 0x0000001814147208 */ /* 0x000fe40000000000 */
[----:B------:R-:W-:Y:S01]  /*d4a0*/  FSEL R21, R21, R23, P0 ;  /* 0x0000001715157208 */ /* 0x000fe20000000000 */
[----:B------:R-:W-:Y:S06]  /*d4b0*/  BRA `(.L_x_2436) ;  /* 0x0000004000547947 */ /* 0x000fec0003800000 */
.L_x_2424:
        /* <DEDUP_REMOVED lines=134> */
.L_x_2458:
[----:B------:R-:W-:Y:S05]  /*dd20*/  BSYNC B0 ;  /* 0x0000000000007941 */ /* 0x000fea0003800000 */
.L_x_2457:
        /* <DEDUP_REMOVED lines=9> */
.L_x_2460:
[----:B------:R-:W-:Y:S05]  /*ddc0*/  BSYNC B2 ;  /* 0x0000000000027941 */ /* 0x000fea0003800000 */
.L_x_2459:
        /* <DEDUP_REMOVED lines=82> */
.L_x_2462:
[----:B------:R-:W-:-:S04]  /*e2f0*/  ISETP.GE.AND P0, PT, R21, RZ, PT ;  /* 0x000000ff1500720c */ /* 0x000fc80003f06270 */
[----:B------:R-:W-:Y:S02]  /*e300*/  FSEL R24, RZ, 3.37028055040000000000e+12, P0 ;  /* 0x54442d18ff187808 */ /* 0x000fe40000000000 */
[----:B------:R-:W-:-:S07]  /*e310*/  FSEL R25, RZ, 2.1426990032196044922, P0 ;  /* 0x400921fbff197808 */ /* 0x000fce0000000000 */
.L_x_2463:
[----:B------:R-:W-:Y:S05]  /*e320*/  BSYNC B0 ;  /* 0x0000000000007941 */ /* 0x000fea0003800000 */
.L_x_2461:
[----:B------:R-:W-:Y:S01]  /*e330*/  DADD R20, |R20|, |R22| ;  /* 0x0000000014147229 */ /* 0x000fe20000000616 */
[----:B------:R-:W-:-:S07]  /*e340*/  LOP3.LUT R23, R25, 0x80000000, R23, 0xb8, !PT ;  /* 0x8000000019177812 */ /* 0x000fce00078eb817 */
[----:B------:R-:W-:-:S06]  /*e350*/  DSETP.GTU.AND P0, PT, |R20|, +INF , PT ;  /* 0x7ff000001400742a */ /* 0x000fcc0003f0c200 */
[----:B------:R-:W-:Y:S02]  /*e360*/  FSEL R20, R20, R24, P0 ;  /* 0x0000001814147208 */ /* 0x000fe40000000000 */
[----:B------:R-:W-:Y:S01]  /*e370*/  FSEL R21, R21, R23, P0 ;  /* 0x0000001715157208 */ /* 0x000fe20000000000 */
[----:B------:R-:W-:Y:S06]  /*e380*/  BRA `(.L_x_2436) ;  /* 0x0000003000a07947 */ /* 0x000fec0003800000 */
.L_x_2423:
        /* <DEDUP_REMOVED lines=91> */
.L_x_2466:
        /* <DEDUP_REMOVED lines=21> */
.L_x_2469:
[----:B------:R-:W-:Y:S05]  /*ea90*/  BSYNC B3 ;  /* 0x0000000000037941 */ /* 0x000fea0003800000 */
.L_x_2468:
        /* <DEDUP_REMOVED lines=29> */
.L_x_2467:
[----:B------:R-:W-:Y:S05]  /*ec70*/  BSYNC B2 ;  /* 0x0000000000027941 */ /* 0x000fea0003800000 */
.L_x_2465:
        /* <DEDUP_REMOVED lines=83> */
.L_x_2464:
        /* <DEDUP_REMOVED lines=85> */
.L_x_2422:
        /* <DEDUP_REMOVED lines=22> */
[----:B------:R-:W-:Y:S05]  /*f860*/  CALL.REL.NOINC `($__internal_3_$__cuda_sm20_div_rn_f64_full) ;  /* 0x000003dc00307944 */ /* 0x000fea0003c00000 */
.L_x_2471:
[----:B------:R-:W-:Y:S05]  /*f870*/  BSYNC B2 ;  /* 0x0000000000027941 */ /* 0x000fea0003800000 */
.L_x_2470:
        /* <DEDUP_REMOVED lines=24> */
[----:B------:R-:W-:Y:S02]  /*fa00*/  IMAD.MOV.U32 R26, RZ, RZ, R24 ;  /* 0x000000ffff1a7224 */ /* 0x000fe400078e0018 */
[----:B------:R-:W-:-:S07]  /*fa10*/  IMAD.MOV.U32 R27, RZ, RZ, R25 ;  /* 0x000000ffff1b7224 */ /* 0x000fce00078e0019 */
.L_x_2473:
[----:B------:R-:W-:Y:S05]  /*fa20*/  BSYNC B2 ;  /* 0x0000000000027941 */ /* 0x000fea0003800000 */
.L_x_2472:
        /* <DEDUP_REMOVED lines=135> */
.L_x_2475:
[----:B------:R-:W-:Y:S05]  /*102a0*/  BSYNC B0 ;  /* 0x0000000000007941 */ /* 0x000fea0003800000 */
.L_x_2474:
        /* <DEDUP_REMOVED lines=9> */
.L_x_2477:
[----:B------:R-:W-:Y:S05]  /*10340*/  BSYNC B2 ;  /* 0x0000000000027941 */ /* 0x000fea0003800000 */
.L_x_2476:
        /* <DEDUP_REMOVED lines=82> */
.L_x_2479:
[----:B------:R-:W-:-:S04]  /*10870*/  ISETP.GE.AND P0, PT, R21, RZ, PT ;  /* 0x000000ff1500720c */ /* 0x000fc80003f06270 */
[----:B------:R-:W-:Y:S02]  /*10880*/  FSEL R24, RZ, 3.37028055040000000000e+12, P0 ;  /* 0x54442d18ff187808 */ /* 0x000fe40000000000 */
[----:B------:R-:W-:-:S07]  /*10890*/  FSEL R25, RZ, 2.1426990032196044922, P0 ;  /* 0x400921fbff197808 */ /* 0x000fce0000000000 */
.L_x_2480:
[----:B------:R-:W-:Y:S05]  /*108a0*/  BSYNC B0 ;  /* 0x0000000000007941 */ /* 0x000fea0003800000 */
.L_x_2478:
[----:B------:R-:W-:Y:S01]  /*108b0*/  DADD R20, |R20|, |R22| ;  /* 0x0000000014147229 */ /* 0x000fe20000000616 */
[----:B------:R-:W-:Y:S01]  /*108c0*/  LOP3.LUT R23, R25, 0x80000000, R23, 0xb8, !PT ;  /* 0x8000000019177812 */ /* 0x000fe200078eb817 */
[----:B------:R-:W-:-:S06]  /*108d0*/  DADD R44, R44, 1 ;  /* 0x3ff000002c2c7429 */ /* 0x000fcc0000000000 */
[----:B------:R-:W-:-:S06]  /*108e0*/  DSETP.GTU.AND P0, PT, |R20|, +INF , PT ;  /* 0x7ff000001400742a */ /* 0x000fcc0003f0c200 */
[----:B------:R-:W-:Y:S02]  /*108f0*/  FSEL R20, R20, R24, P0 ;  /* 0x0000001814147208 */ /* 0x000fe40000000000 */
[----:B------:R-:W-:Y:S01]  /*10900*/  FSEL R21, R21, R23, P0 ;  /* 0x0000001715157208 */ /* 0x000fe20000000000 */
[----:B------:R-:W-:Y:S06]  /*10910*/  BRA `(.L_x_2436) ;  /* 0x0000000c003c7947 */ /* 0x000fec0003800000 */
.L_x_2421:
        /* <DEDUP_REMOVED lines=106> */
.L_x_2482:
[----:B------:R-:W-:Y:S05]  /*10fc0*/  BSYNC B0 ;  /* 0x0000000000007941 */ /* 0x000fea0003800000 */
.L_x_2481:
        /* <DEDUP_REMOVED lines=9> */
.L_x_2484:
[----:B------:R-:W-:Y:S05]  /*11060*/  BSYNC B2 ;  /* 0x0000000000027941 */ /* 0x000fea0003800000 */
.L_x_2483:
        /* <DEDUP_REMOVED lines=82> */
.L_x_2486:
[----:B------:R-:W-:Y:S02]  /*11590*/  FSEL R24, RZ, 3.37028055040000000000e+12, P0 ;  /* 0x54442d18ff187808 */ /* 0x000fe40000000000 */
[----:B------:R-:W-:-:S07]  /*115a0*/  FSEL R25, RZ, 2.1426990032196044922, P0 ;  /* 0x400921fbff197808 */ /* 0x000fce0000000000 */
.L_x_2487:
[----:B------:R-:W-:Y:S05]  /*115b0*/  BSYNC B0 ;  /* 0x0000000000007941 */ /* 0x000fea0003800000 */
.L_x_2485:
[----:B------:R-:W-:Y:S01]  /*115c0*/  DADD R20, |R20|, |R22| ;  /* 0x0000000014147229 */ /* 0x000fe20000000616 */
[----:B------:R-:W-:-:S07]  /*115d0*/  LOP3.LUT R23, R25, 0x80000000, R23, 0xb8, !PT ;  /* 0x8000000019177812 */ /* 0x000fce00078eb817 */
[----:B------:R-:W-:-:S06]  /*115e0*/  DSETP.GTU.AND P0, PT, |R20|, +INF , PT ;  /* 0x7ff000001400742a */ /* 0x000fcc0003f0c200 */
[----:B------:R-:W-:Y:S02]  /*115f0*/  FSEL R20, R20, R24, P0 ;  /* 0x0000001814147208 */ /* 0x000fe40000000000 */
[----:B------:R-:W-:-:S07]  /*11600*/  FSEL R21, R21, R23, P0 ;  /* 0x0000001715157208 */ /* 0x000fce0000000000 */
.L_x_2436:
[----:B------:R-:W-:Y:S05]  /*11610*/  BSYNC B1 ;  /* 0x0000000000017941 */ /* 0x000fea0003800000 */
.L_x_2420:
        /* <DEDUP_REMOVED lines=76> */
.L_x_2494:
[----:B------:R-:W-:Y:S05]  /*11ae0*/  BSYNC B0 ;  /* 0x0000000000007941 */ /* 0x000fea0003800000 */
.L_x_2493:
        /* <DEDUP_REMOVED lines=21> */
[----:B------:R-:W-:Y:S05]  /*11c40*/  CALL.REL.NOINC `($_ZN2at6native61_GLOBAL__N__44eb8e94_28_ForeachBinaryOpScalarList_cu_dda10a6925multi_tensor_apply_kernelINS1_28TensorListScalarListMetadataIN3c107complexIdEELi1EEENS1_25BinaryOpScalarListFunctorIS6_Li1ELi1ELi0EEEJNS1_13power_functorIS6_EEEEEvT_T0_DpT1_$__internal_trig_reduction_slowpathd) ;  /* 0x000003bc00d07944 */ /* 0x000fea0003c00000 */
[----:B------:R-:W-:Y:S02]  /*11c50*/  IMAD.MOV.U32 R44, RZ, RZ, R30 ;  /* 0x000000ffff2c7224 */ /* 0x000fe400078e001e */
[----:B------:R-:W-:Y:S01]  /*11c60*/  IMAD.MOV.U32 R45, RZ, RZ, R31 ;  /* 0x000000ffff2d7224 */ /* 0x000fe200078e001f */
[----:B------:R-:W-:Y:S06]  /*11c70*/  BRA `(.L_x_2497) ;  /* 0x0000000000087947 */ /* 0x000fec0003800000 */
.L_x_2496:
[----:B------:R-:W-:Y:S01]  /*11c80*/  DMUL R44, RZ, R40 ;  /* 0x00000028ff2c7228 */ /* 0x000fe20000000000 */
[----:B------:R-:W-:-:S10]  /*11c90*/  IMAD.MOV.U32 R27, RZ, RZ, RZ ;  /* 0x000000ffff1b7224 */ /* 0x000fd400078e00ff */
.L_x_2497:
[----:B------:R-:W-:Y:S05]  /*11ca0*/  BSYNC B2 ;  /* 0x0000000000027941 */ /* 0x000fea0003800000 */
.L_x_2495:
        /* <DEDUP_REMOVED lines=46> */
[----:B------:R-:W-:Y:S02]  /*11f90*/  IMAD.MOV.U32 R32, RZ, RZ, R30 ;  /* 0x000000ffff207224 */ /* 0x000fe400078e001e */
[----:B------:R-:W-:Y:S01]  /*11fa0*/  IMAD.MOV.U32 R33, RZ, RZ, R31 ;  /* 0x000000ffff217224 */ /* 0x000fe200078e001f */
[----:B------:R-:W-:Y:S06]  /*11fb0*/  BRA `(.L_x_2500) ;  /* 0x0000000000087947 */ /* 0x000fec0003800000 */
.L_x_2499:
[----:B------:R-:W-:Y:S01]  /*11fc0*/  DMUL R32, RZ, R40 ;  /* 0x00000028ff207228 */ /* 0x000fe20000000000 */
[----:B------:R-:W-:-:S10]  /*11fd0*/  IMAD.MOV.U32 R34, RZ, RZ, RZ ;  /* 0x000000ffff227224 */ /* 0x000fd400078e00ff */
.L_x_2500:
[----:B------:R-:W-:Y:S05]  /*11fe0*/  BSYNC B2 ;  /* 0x0000000000027941 */ /* 0x000fea0003800000 */
.L_x_2498:
        /* <DEDUP_REMOVED lines=25> */
.L_x_2492:
        /* <DEDUP_REMOVED lines=63> */
.L_x_2503:
[----:B------:R-:W-:Y:S05]  /*12570*/  BSYNC B0 ;  /* 0x0000000000007941 */ /* 0x000fea0003800000 */
.L_x_2502:
        /* <DEDUP_REMOVED lines=25> */
.L_x_2505:
[----:B------:R-:W-:Y:S01]  /*12710*/  DMUL R44, RZ, R40 ;  /* 0x00000028ff2c7228 */ /* 0x000fe20000000000 */
[----:B------:R-:W-:-:S10]  /*12720*/  IMAD.MOV.U32 R27, RZ, RZ, RZ ;  /* 0x000000ffff1b7224 */ /* 0x000fd400078e00ff */
.L_x_2506:
[----:B------:R-:W-:Y:S05]  /*12730*/  BSYNC B2 ;  /* 0x0000000000027941 */ /* 0x000fea0003800000 */
.L_x_2504:
        /* <DEDUP_REMOVED lines=49> */
.L_x_2508:
[----:B------:R-:W-:Y:S01]  /*12a50*/  DMUL R32, RZ, R40 ;  /* 0x00000028ff207228 */ /* 0x000fe20000000000 */
[----:B------:R-:W-:-:S10]  /*12a60*/  IMAD.MOV.U32 R34, RZ, RZ, RZ ;  /* 0x000000ffff227224 */ /* 0x000fd400078e00ff */
.L_x_2509:
[----:B------:R-:W-:Y:S05]  /*12a70*/  BSYNC B2 ;  /* 0x0000000000027941 */ /* 0x000fea0003800000 */
.L_x_2507:
        /* <DEDUP_REMOVED lines=39> */
.L_x_2491:
        /* <DEDUP_REMOVED lines=11> */
.L_x_2510:
[----:B------:R-:W-:-:S10]  /*12da0*/  DADD R20, R40, -R40 ;  /* 0x0000000028147229 */ /* 0x000fd40000000828 */
[----:B------:R-:W-:Y:S02]  /*12db0*/  IMAD.MOV.U32 R22, RZ, RZ, R20 ;  /* 0x000000ffff167224 */ /* 0x000fe400078e0014 */
[----:B------:R-:W-:Y:S01]  /*12dc0*/  IMAD.MOV.U32 R23, RZ, RZ, R21 ;  /* 0x000000ffff177224 */ /* 0x000fe200078e0015 */
[----:B------:R-:W-:Y:S06]  /*12dd0*/  BRA `(.L_x_2501) ;  /* 0x00000008009c7947 */ /* 0x000fec0003800000 */
.L_x_2490:
        /* <DEDUP_REMOVED lines=26> */
.L_x_2512:
[----:B------:R-:W-:Y:S01]  /*12f80*/  DMUL R34, RZ, R40 ;  /* 0x00000028ff227228 */ /* 0x000fe20000000000 */
[----:B------:R-:W-:-:S10]  /*12f90*/  IMAD.MOV.U32 R27, RZ, RZ, RZ ;  /* 0x000000ffff1b7224 */ /* 0x000fd400078e00ff */
.L_x_2513:
[----:B------:R-:W-:Y:S05]  /*12fa0*/  BSYNC B2 ;  /* 0x0000000000027941 */ /* 0x000fea0003800000 */
.L_x_2511:
        /* <DEDUP_REMOVED lines=49> */
.L_x_2515:
[----:B------:R-:W-:Y:S01]  /*132c0*/  DMUL R22, RZ, R40 ;  /* 0x00000028ff167228 */ /* 0x000fe20000000000 */
[----:B------:R-:W-:-:S10]  /*132d0*/  IMAD.MOV.U32 R37, RZ, RZ, RZ ;  /* 0x000000ffff257224 */ /* 0x000fd400078e00ff */
.L_x_2516:
[----:B------:R-:W-:Y:S05]  /*132e0*/  BSYNC B2 ;  /* 0x0000000000027941 */ /* 0x000fea0003800000 */
.L_x_2514:
        /* <DEDUP_REMOVED lines=24> */
.L_x_2489:
        /* <DEDUP_REMOVED lines=59> */
.L_x_2518:
[----:B------:R-:W-:Y:S05]  /*13820*/  BSYNC B0 ;  /* 0x0000000000007941 */ /* 0x000fea0003800000 */
.L_x_2517:
[----:B------:R-:W-:Y:S02]  /*13830*/  IMAD.MOV.U32 R22, RZ, RZ, R40 ;  /* 0x000000ffff167224 */ /* 0x000fe400078e0028 */
[----:B------:R-:W-:-:S07]  /*13840*/  IMAD.MOV.U32 R23, RZ, RZ, R41 ;  /* 0x000000ffff177224 */ /* 0x000fce00078e0029 */
.L_x_2501:
[----:B------:R-:W-:Y:S05]  /*13850*/  BSYNC B1 ;  /* 0x0000000000017941 */ /* 0x000fea0003800000 */
.L_x_2488:
        /* <DEDUP_REMOVED lines=117> */
.L_x_2526:
        /* <DEDUP_REMOVED lines=21> */
.L_x_2529:
[----:B------:R-:W-:Y:S05]  /*14100*/  BSYNC B3 ;  /* 0x0000000000037941 */ /* 0x000fea0003800000 */
.L_x_2528:
        /* <DEDUP_REMOVED lines=29> */
.L_x_2527:
[----:B------:R-:W-:Y:S05]  /*142e0*/  BSYNC B2 ;  /* 0x0000000000027941 */ /* 0x000fea0003800000 */
.L_x_2525:
        /* <DEDUP_REMOVED lines=21> */
.L_x_2531:
[----:B------:R-:W-:Y:S05]  /*14440*/  BSYNC B2 ;  /* 0x0000000000027941 */ /* 0x000fea0003800000 */
.L_x_2530:
        /* <DEDUP_REMOVED lines=82> */
.L_x_2533:
[----:B------:R-:W-:-:S04]  /*14970*/  ISETP.GE.AND P0, PT, R17, RZ, PT ;  /* 0x000000ff1100720c */ /* 0x000fc80003f06270 */
[----:B------:R-:W-:Y:S02]  /*14980*/  FSEL R24, RZ, 3.37028055040000000000e+12, P0 ;  /* 0x54442d18ff187808 */ /* 0x000fe40000000000 */
[----:B------:R-:W-:-:S07]  /*14990*/  FSEL R25, RZ, 2.1426990032196044922, P0 ;  /* 0x400921fbff197808 */ /* 0x000fce0000000000 */
.L_x_2534:
[----:B------:R-:W-:Y:S05]  /*149a0*/  BSYNC B0 ;  /* 0x0000000000007941 */ /* 0x000fea0003800000 */
.L_x_2532:
[----:B------:R-:W-:Y:S01]  /*149b0*/  DADD R16, |R16|, |R18| ;  /* 0x0000000010107229 */ /* 0x000fe20000000612 */
[----:B------:R-:W-:Y:S01]  /*149c0*/  LOP3.LUT R19, R25, 0x80000000, R19, 0xb8, !PT ;  /* 0x8000000019137812 */ /* 0x000fe200078eb813 */
[----:B------:R-:W-:-:S06]  /*149d0*/  DMUL R44, R44, 0.5 ;  /* 0x3fe000002c2c7828 */ /* 0x000fcc0000000000 */
[----:B------:R-:W-:-:S06]  /*149e0*/  DSETP.GTU.AND P0, PT, |R16|, +INF , PT ;  /* 0x7ff000001000742a */ /* 0x000fcc0003f0c200 */
[----:B------:R-:W-:Y:S02]  /*149f0*/  FSEL R16, R16, R24, P0 ;  /* 0x0000001810107208 */ /* 0x000fe40000000000 */
[----:B------:R-:W-:Y:S01]  /*14a00*/  FSEL R17, R17, R19, P0 ;  /* 0x0000001311117208 */ /* 0x000fe20000000000 */
[----:B------:R-:W-:Y:S06]  /*14a10*/  BRA `(.L_x_2535) ;  /* 0x0000006400687947 */ /* 0x000fec0003800000 */
.L_x_2524:
        /* <DEDUP_REMOVED lines=98> */
.L_x_2538:
[----:B------:R-:W-:Y:S05]  /*15040*/  BSYNC B0 ;  /* 0x0000000000007941 */ /* 0x000fea0003800000 */
.L_x_2537:
        /* <DEDUP_REMOVED lines=9> */
.L_x_2540:
[----:B------:R-:W-:Y:S05]  /*150e0*/  BSYNC B2 ;  /* 0x0000000000027941 */ /* 0x000fea0003800000 */
.L_x_2539:
        /* <DEDUP_REMOVED lines=82> */
.L_x_2542:
[----:B------:R-:W-:-:S04]  /*15610*/  ISETP.GE.AND P0, PT, R17, RZ, PT ;  /* 0x000000ff1100720c */ /* 0x000fc80003f06270 */
[----:B------:R-:W-:Y:S02]  /*15620*/  FSEL R24, RZ, 3.37028055040000000000e+12, P0 ;  /* 0x54442d18ff187808 */ /* 0x000fe40000000000 */
[----:B------:R-:W-:-:S07]  /*15630*/  FSEL R25, RZ, 2.1426990032196044922, P0 ;  /* 0x400921fbff197808 */ /* 0x000fce0000000000 */
.L_x_2543:
[----:B------:R-:W-:Y:S05]  /*15640*/  BSYNC B0 ;  /* 0x0000000000007941 */ /* 0x000fea0003800000 */
.L_x_2541:
[----:B------:R-:W-:Y:S01]  /*15650*/  DADD R16, |R16|, |R18| ;  /* 0x0000000010107229 */ /* 0x000fe20000000612 */
[----:B------:R-:W-:Y:S01]  /*15660*/  LOP3.LUT R19, R25, 0x80000000, R19, 0xb8, !PT ;  /* 0x8000000019137812 */ /* 0x000fe200078eb813 */
[----:B------:R-:W-:-:S06]  /*15670*/  DMUL R44, R44, 0.5 ;  /* 0x3fe000002c2c7828 */ /* 0x000fcc0000000000 */
[----:B------:R-:W-:-:S06]  /*15680*/  DSETP.GTU.AND P0, PT, |R16|, +INF , PT ;  /* 0x7ff000001000742a */ /* 0x000fcc0003f0c200 */
[----:B------:R-:W-:Y:S02]  /*15690*/  FSEL R16, R16, R24, P0 ;  /* 0x0000001810107208 */ /* 0x000fe40000000000 */
[----:B------:R-:W-:Y:S01]  /*156a0*/  FSEL R17, R17, R19, P0 ;  /* 0x0000001311117208 */ /* 0x000fe20000000000 */
[----:B------:R-:W-:Y:S06]  /*156b0*/  BRA `(.L_x_2535) ;  /* 0x0000005800407947 */ /* 0x000fec0003800000 */
.L_x_2536:
        /* <DEDUP_REMOVED lines=29> */
.L_x_2545:
        /* <DEDUP_REMOVED lines=85> */
.L_x_2544:
        /* <DEDUP_REMOVED lines=98> */
.L_x_2547:
        /* <DEDUP_REMOVED lines=21> */
.L_x_2550:
[----:B------:R-:W-:Y:S05]  /*16550*/  BSYNC B3 ;  /* 0x0000000000037941 */ /* 0x000fea0003800000 */
.L_x_2549:
        /* <DEDUP_REMOVED lines=29> */
.L_x_2548:
[----:B------:R-:W-:Y:S05]  /*16730*/  BSYNC B2 ;  /* 0x0000000000027941 */ /* 0x000fea0003800000 */
.L_x_2546:
        /* <DEDUP_REMOVED lines=21> */
.L_x_2552:
[----:B------:R-:W-:Y:S05]  /*16890*/  BSYNC B2 ;  /* 0x0000000000027941 */ /* 0x000fea0003800000 */
.L_x_2551:
        /* <DEDUP_REMOVED lines=82> */
.L_x_2554:
[----:B------:R-:W-:-:S04]  /*16dc0*/  ISETP.GE.AND P0, PT, R17, RZ, PT ;  /* 0x000000ff1100720c */ /* 0x000fc80003f06270 */
[----:B------:R-:W-:Y:S02]  /*16dd0*/  FSEL R24, RZ, 3.37028055040000000000e+12, P0 ;  /* 0x54442d18ff187808 */ /* 0x000fe40000000000 */
[----:B------:R-:W-:-:S07]  /*16de0*/  FSEL R25, RZ, 2.1426990032196044922, P0 ;  /* 0x400921fbff197808 */ /* 0x000fce0000000000 */
.L_x_2555:
[----:B------:R-:W-:Y:S05]  /*16df0*/  BSYNC B0 ;  /* 0x0000000000007941 */ /* 0x000fea0003800000 */
.L_x_2553:
[----:B------:R-:W-:Y:S01]  /*16e00*/  DADD R16, |R16|, |R18| ;  /* 0x0000000010107229 */ /* 0x000fe20000000612 */
[----:B------:R-:W-:Y:S01]  /*16e10*/  LOP3.LUT R19, R25, 0x80000000, R19, 0xb8, !PT ;  /* 0x8000000019137812 */ /* 0x000fe200078eb813 */
[----:B------:R-:W-:-:S06]  /*16e20*/  DMUL R44, R44, 0.5 ;  /* 0x3fe000002c2c7828 */ /* 0x000fcc0000000000 */
[----:B------:R-:W-:-:S06]  /*16e30*/  DSETP.GTU.AND P0, PT, |R16|, +INF , PT ;  /* 0x7ff000001000742a */ /* 0x000fcc0003f0c200 */
[----:B------:R-:W-:Y:S02]  /*16e40*/  FSEL R16, R16, R24, P0 ;  /* 0x0000001810107208 */ /* 0x000fe40000000000 */
[----:B------:R-:W-:Y:S01]  /*16e50*/  FSEL R17, R17, R19, P0 ;  /* 0x0000001311117208 */ /* 0x000fe20000000000 */
[----:B------:R-:W-:Y:S06]  /*16e60*/  BRA `(.L_x_2535) ;  /* 0x0000004000547947 */ /* 0x000fec0003800000 */
.L_x_2523:
        /* <DEDUP_REMOVED lines=134> */
.L_x_2557:
[----:B------:R-:W-:Y:S05]  /*176d0*/  BSYNC B0 ;  /* 0x0000000000007941 */ /* 0x000fea0003800000 */
.L_x_2556:
        /* <DEDUP_REMOVED lines=9> */
.L_x_2559:
[----:B------:R-:W-:Y:S05]  /*17770*/  BSYNC B2 ;  /* 0x0000000000027941 */ /* 0x000fea0003800000 */
.L_x_2558:
        /* <DEDUP_REMOVED lines=82> */
.L_x_2561:
[----:B------:R-:W-:-:S04]  /*17ca0*/  ISETP.GE.AND P0, PT, R17, RZ, PT ;  /* 0x000000ff1100720c */ /* 0x000fc80003f06270 */
[----:B------:R-:W-:Y:S02]  /*17cb0*/  FSEL R24, RZ, 3.37028055040000000000e+12, P0 ;  /* 0x54442d18ff187808 */ /* 0x000fe40000000000 */
[----:B------:R-:W-:-:S07]  /*17cc0*/  FSEL R25, RZ, 2.1426990032196044922, P0 ;  /* 0x400921fbff197808 */ /* 0x000fce0000000000 */
.L_x_2562:
[----:B------:R-:W-:Y:S05]  /*17cd0*/  BSYNC B0 ;  /* 0x0000000000007941 */ /* 0x000fea0003800000 */
.L_x_2560:
[----:B------:R-:W-:Y:S01]  /*17ce0*/  DADD R16, |R16|, |R18| ;  /* 0x0000000010107229 */ /* 0x000fe20000000612 */
[----:B------:R-:W-:-:S07]  /*17cf0*/  LOP3.LUT R19, R25, 0x80000000, R19, 0xb8, !PT ;  /* 0x8000000019137812 */ /* 0x000fce00078eb813 */
[----:B------:R-:W-:-:S06]  /*17d00*/  DSETP.GTU.AND P0, PT, |R16|, +INF , PT ;  /* 0x7ff000001000742a */ /* 0x000fcc0003f0c200 */
[----:B------:R-:W-:Y:S02]  /*17d10*/  FSEL R16, R16, R24, P0 ;  /* 0x0000001810107208 */ /* 0x000fe40000000000 */
[----:B------:R-:W-:Y:S01]  /*17d20*/  FSEL R17, R17, R19, P0 ;  /* 0x0000001311117208 */ /* 0x000fe20000000000 */
[----:B------:R-:W-:Y:S06]  /*17d30*/  BRA `(.L_x_2535) ;  /* 0x0000003000a07947 */ /* 0x000fec0003800000 */
.L_x_2522:
        /* <DEDUP_REMOVED lines=91> */
.L_x_2565:
        /* <DEDUP_REMOVED lines=21> */
.L_x_2568:
[----:B------:R-:W-:Y:S05]  /*18440*/  BSYNC B3 ;  /* 0x0000000000037941 */ /* 0x000fea0003800000 */
.L_x_2567:
        /* <DEDUP_REMOVED lines=29> */
.L_x_2566:
[----:B------:R-:W-:Y:S05]  /*18620*/  BSYNC B2 ;  /* 0x0000000000027941 */ /* 0x000fea0003800000 */
.L_x_2564:
        /* <DEDUP_REMOVED lines=83> */
.L_x_2563:
        /* <DEDUP_REMOVED lines=85> */
.L_x_2521:
        /* <DEDUP_REMOVED lines=23> */
.L_x_2570:
[----:B------:R-:W-:Y:S05]  /*19220*/  BSYNC B2 ;  /* 0x0000000000027941 */ /* 0x000fea0003800000 */
.L_x_2569:
        /* <DEDUP_REMOVED lines=26> */
.L_x_2572:
[----:B------:R-:W-:Y:S05]  /*193d0*/  BSYNC B2 ;  /* 0x0000000000027941 */ /* 0x000fea0003800000 */
.L_x_2571:
        /* <DEDUP_REMOVED lines=135> */
.L_x_2574:
[----:B------:R-:W-:Y:S05]  /*19c50*/  BSYNC B0 ;  /* 0x0000000000007941 */ /* 0x000fea0003800000 */
.L_x_2573:
        /* <DEDUP_REMOVED lines=9> */
.L_x_2576:
[----:B------:R-:W-:Y:S05]  /*19cf0*/  BSYNC B2 ;  /* 0x0000000000027941 */ /* 0x000fea0003800000 */
.L_x_2575:
        /* <DEDUP_REMOVED lines=82> */
.L_x_2578:
[----:B------:R-:W-:-:S04]  /*1a220*/  ISETP.GE.AND P0, PT, R17, RZ, PT ;  /* 0x000000ff1100720c */ /* 0x000fc80003f06270 */
[----:B------:R-:W-:Y:S02]  /*1a230*/  FSEL R24, RZ, 3.37028055040000000000e+12, P0 ;  /* 0x54442d18ff187808 */ /* 0x000fe40000000000 */
[----:B------:R-:W-:-:S07]  /*1a240*/  FSEL R25, RZ, 2.1426990032196044922, P0 ;  /* 0x400921fbff197808 */ /* 0x000fce0000000000 */
.L_x_2579:
[----:B------:R-:W-:Y:S05]  /*1a250*/  BSYNC B0 ;  /* 0x0000000000007941 */ /* 0x000fea0003800000 */
.L_x_2577:
[----:B------:R-:W-:Y:S01]  /*1a260*/  DADD R16, |R16|, |R18| ;  /* 0x0000000010107229 */ /* 0x000fe20000000612 */
[----:B------:R-:W-:Y:S01]  /*1a270*/  LOP3.LUT R19, R25, 0x80000000, R19, 0xb8, !PT ;  /* 0x8000000019137812 */ /* 0x000fe200078eb813 */
[----:B------:R-:W-:-:S06]  /*1a280*/  DADD R44, R44, 1 ;  /* 0x3ff000002c2c7429 */ /* 0x000fcc0000000000 */
[----:B------:R-:W-:-:S06]  /*1a290*/  DSETP.GTU.AND P0, PT, |R16|, +INF , PT ;  /* 0x7ff000001000742a */ /* 0x000fcc0003f0c200 */
[----:B------:R-:W-:Y:S02]  /*1a2a0*/  FSEL R16, R16, R24, P0 ;  /* 0x0000001810107208 */ /* 0x000fe40000000000 */
[----:B------:R-:W-:Y:S01]  /*1a2b0*/  FSEL R17, R17, R19, P0 ;  /* 0x0000001311117208 */ /* 0x000fe20000000000 */
[----:B------:R-:W-:Y:S06]  /*1a2c0*/  BRA `(.L_x_2535) ;  /* 0x0000000c003c7947 */ /* 0x000fec0003800000 */
.L_x_2520:
        /* <DEDUP_REMOVED lines=106> */
.L_x_2581:
[----:B------:R-:W-:Y:S05]  /*1a970*/  BSYNC B0 ;  /* 0x0000000000007941 */ /* 0x000fea0003800000 */
.L_x_2580:
        /* <DEDUP_REMOVED lines=9> */
.L_x_2583:
[----:B------:R-:W-:Y:S05]  /*1aa10*/  BSYNC B2 ;  /* 0x0000000000027941 */ /* 0x000fea0003800000 */
.L_x_2582:
        /* <DEDUP_REMOVED lines=82> */
.L_x_2585:
[----:B------:R-:W-:Y:S02]  /*1af40*/  FSEL R24, RZ, 3.37028055040000000000e+12, P0 ;  /* 0x54442d18ff187808 */ /* 0x000fe40000000000 */
[----:B------:R-:W-:-:S07]  /*1af50*/  FSEL R25, RZ, 2.1426990032196044922, P0 ;  /* 0x400921fbff197808 */ /* 0x000fce0000000000 */
.L_x_2586:
[----:B------:R-:W-:Y:S05]  /*1af60*/  BSYNC B0 ;  /* 0x0000000000007941 */ /* 0x000fea0003800000 */
.L_x_2584:
[----:B------:R-:W-:Y:S01]  /*1af70*/  DADD R16, |R16|, |R18| ;  /* 0x0000000010107229 */ /* 0x000fe20000000612 */
[----:B------:R-:W-:-:S07]  /*1af80*/  LOP3.LUT R19, R25, 0x80000000, R19, 0xb8, !PT ;  /* 0x8000000019137812 */ /* 0x000fce00078eb813 */
[----:B------:R-:W-:-:S06]  /*1af90*/  DSETP.GTU.AND P0, PT, |R16|, +INF , PT ;  /* 0x7ff000001000742a */ /* 0x000fcc0003f0c200 */
[----:B------:R-:W-:Y:S02]  /*1afa0*/  FSEL R16, R16, R24, P0 ;  /* 0x0000001810107208 */ /* 0x000fe40000000000 */
[----:B------:R-:W-:-:S07]  /*1afb0*/  FSEL R17, R17, R19, P0 ;  /* 0x0000001311117208 */ /* 0x000fce0000000000 */
.L_x_2535:
[----:B------:R-:W-:Y:S05]  /*1afc0*/  BSYNC B1 ;  /* 0x0000000000017941 */ /* 0x000fea0003800000 */
.L_x_2519:
        /* <DEDUP_REMOVED lines=76> */
.L_x_2593:
[----:B------:R-:W-:Y:S05]  /*1b490*/  BSYNC B0 ;  /* 0x0000000000007941 */ /* 0x000fea0003800000 */
.L_x_2592:
        /* <DEDUP_REMOVED lines=25> */
.L_x_2595:
[----:B------:R-:W-:Y:S01]  /*1b630*/  DMUL R44, RZ, R40 ;  /* 0x00000028ff2c7228 */ /* 0x000fe20000000000 */
[----:B------:R-:W-:-:S10]  /*1b640*/  IMAD.MOV.U32 R27, RZ, RZ, RZ ;  /* 0x000000ffff1b7224 */ /* 0x000fd400078e00ff */
.L_x_2596:
[----:B------:R-:W-:Y:S05]  /*1b650*/  BSYNC B2 ;  /* 0x0000000000027941 */ /* 0x000fea0003800000 */
.L_x_2594:
        /* <DEDUP_REMOVED lines=49> */
.L_x_2598:
[----:B------:R-:W-:Y:S01]  /*1b970*/  DMUL R32, RZ, R40 ;  /* 0x00000028ff207228 */ /* 0x000fe20000000000 */
[----:B------:R-:W-:-:S10]  /*1b980*/  IMAD.MOV.U32 R34, RZ, RZ, RZ ;  /* 0x000000ffff227224 */ /* 0x000fd400078e00ff */
.L_x_2599:
[----:B------:R-:W-:Y:S05]  /*1b990*/  BSYNC B2 ;  /* 0x0000000000027941 */ /* 0x000fea0003800000 */
.L_x_2597:
        /* <DEDUP_REMOVED lines=25> */
.L_x_2591:
        /* <DEDUP_REMOVED lines=63> */
.L_x_2602:
[----:B------:R-:W-:Y:S05]  /*1bf20*/  BSYNC B0 ;  /* 0x0000000000007941 */ /* 0x000fea0003800000 */
.L_x_2601:
        /* <DEDUP_REMOVED lines=25> */
.L_x_2604:
[----:B------:R-:W-:Y:S01]  /*1c0c0*/  DMUL R44, RZ, R40 ;  /* 0x00000028ff2c7228 */ /* 0x000fe20000000000 */
[----:B------:R-:W-:-:S10]  /*1c0d0*/  IMAD.MOV.U32 R27, RZ, RZ, RZ ;  /* 0x000000ffff1b7224 */ /* 0x000fd400078e00ff */
.L_x_2605:
[----:B------:R-:W-:Y:S05]  /*1c0e0*/  BSYNC B2 ;  /* 0x0000000000027941 */ /* 0x000fea0003800000 */
.L_x_2603:
        /* <DEDUP_REMOVED lines=49> */
.L_x_2607:
[----:B------:R-:W-:Y:S01]  /*1c400*/  DMUL R32, RZ, R40 ;  /* 0x00000028ff207228 */ /* 0x000fe20000000000 */
[----:B------:R-:W-:-:S10]  /*1c410*/  IMAD.MOV.U32 R34, RZ, RZ, RZ ;  /* 0x000000ffff227224 */ /* 0x000fd400078e00ff */
.L_x_2608:
[----:B------:R-:W-:Y:S05]  /*1c420*/  BSYNC B2 ;  /* 0x0000000000027941 */ /* 0x000fea0003800000 */
.L_x_2606:
        /* <DEDUP_REMOVED lines=39> */
.L_x_2590:
        /* <DEDUP_REMOVED lines=11> */
.L_x_2609:
[----:B------:R-:W-:-:S10]  /*1c750*/  DADD R16, R40, -R40 ;  /* 0x0000000028107229 */ /* 0x000fd40000000828 */
[----:B------:R-:W-:Y:S02]  /*1c760*/  IMAD.MOV.U32 R18, RZ, RZ, R16 ;  /* 0x000000ffff127224 */ /* 0x000fe400078e0010 */
[----:B------:R-:W-:Y:S01]  /*1c770*/  IMAD.MOV.U32 R19, RZ, RZ, R17 ;  /* 0x000000ffff137224 */ /* 0x000fe200078e0011 */
[----:B------:R-:W-:Y:S06]  /*1c780*/  BRA `(.L_x_2600) ;  /* 0x00000008009c7947 */ /* 0x000fec0003800000 */
.L_x_2589:
        /* <DEDUP_REMOVED lines=26> */
.L_x_2611:
[----:B------:R-:W-:Y:S01]  /*1c930*/  DMUL R34, RZ, R40 ;  /* 0x00000028ff227228 */ /* 0x000fe20000000000 */
[----:B------:R-:W-:-:S10]  /*1c940*/  IMAD.MOV.U32 R27, RZ, RZ, RZ ;  /* 0x000000ffff1b7224 */ /* 0x000fd400078e00ff */
.L_x_2612:
[----:B------:R-:W-:Y:S05]  /*1c950*/  BSYNC B2 ;  /* 0x0000000000027941 */ /* 0x000fea0003800000 */
.L_x_2610:
        /* <DEDUP_REMOVED lines=49> */
.L_x_2614:
[----:B------:R-:W-:Y:S01]  /*1cc70*/  DMUL R18, RZ, R40 ;  /* 0x00000028ff127228 */ /* 0x000fe20000000000 */
[----:B------:R-:W-:-:S10]  /*1cc80*/  IMAD.MOV.U32 R37, RZ, RZ, RZ ;  /* 0x000000ffff257224 */ /* 0x000fd400078e00ff */
.L_x_2615:
[----:B------:R-:W-:Y:S05]  /*1cc90*/  BSYNC B2 ;  /* 0x0000000000027941 */ /* 0x000fea0003800000 */
.L_x_2613:
        /* <DEDUP_REMOVED lines=24> */
.L_x_2588:
        /* <DEDUP_REMOVED lines=59> */
.L_x_2617:
[----:B------:R-:W-:Y:S05]  /*1d1d0*/  BSYNC B0 ;  /* 0x0000000000007941 */ /* 0x000fea0003800000 */
.L_x_2616:
[----:B------:R-:W-:Y:S02]  /*1d1e0*/  IMAD.MOV.U32 R18, RZ, RZ, R40 ;  /* 0x000000ffff127224 */ /* 0x000fe400078e0028 */
[----:B------:R-:W-:-:S07]  /*1d1f0*/  IMAD.MOV.U32 R19, RZ, RZ, R41 ;  /* 0x000000ffff137224 */ /* 0x000fce00078e0029 */
.L_x_2600:
[----:B------:R-:W-:Y:S05]  /*1d200*/  BSYNC B1 ;  /* 0x0000000000017941 */ /* 0x000fea0003800000 */
.L_x_2587:
        /* <DEDUP_REMOVED lines=117> */
.L_x_2625:
        /* <DEDUP_REMOVED lines=21> */
.L_x_2628:
[----:B------:R-:W-:Y:S05]  /*1dab0*/  BSYNC B3 ;  /* 0x0000000000037941 */ /* 0x000fea0003800000 */
.L_x_2627:
        /* <DEDUP_REMOVED lines=29> */
.L_x_2626:
[----:B------:R-:W-:Y:S05]  /*1dc90*/  BSYNC B2 ;  /* 0x0000000000027941 */ /* 0x000fea0003800000 */
.L_x_2624:
        /* <DEDUP_REMOVED lines=21> */
.L_x_2630:
[----:B------:R-:W-:Y:S05]  /*1ddf0*/  BSYNC B2 ;  /* 0x0000000000027941 */ /* 0x000fea0003800000 */
.L_x_2629:
        /* <DEDUP_REMOVED lines=82> */
.L_x_2632:
[----:B------:R-:W-:-:S04]  /*1e320*/  ISETP.GE.AND P0, PT, R13, RZ, PT ;  /* 0x000000ff0d00720c */ /* 0x000fc80003f06270 */
[----:B------:R-:W-:Y:S02]  /*1e330*/  FSEL R24, RZ, 3.37028055040000000000e+12, P0 ;  /* 0x54442d18ff187808 */ /* 0x000fe40000000000 */
[----:B------:R-:W-:-:S07]  /*1e340*/  FSEL R25, RZ, 2.1426990032196044922, P0 ;  /* 0x400921fbff197808 */ /* 0x000fce0000000000 */
.L_x_2633:
[----:B------:R-:W-:Y:S05]  /*1e350*/  BSYNC B0 ;  /* 0x0000000000007941 */ /* 0x000fea0003800000 */
.L_x_2631:
[----:B------:R-:W-:Y:S01]  /*1e360*/  DADD R12, |R12|, |R14| ;  /* 0x000000000c0c7229 */ /* 0x000fe2000000060e */
[----:B------:R-:W-:Y:S01]  /*1e370*/  LOP3.LUT R15, R25, 0x80000000, R15, 0xb8, !PT ;  /* 0x80000000190f7812 */ /* 0x000fe200078eb80f */
[----:B------:R-:W-:-:S06]  /*1e380*/  DMUL R44, R44, 0.5 ;  /* 0x3fe000002c2c7828 */ /* 0x000fcc0000000000 */
[----:B------:R-:W-:-:S06]  /*1e390*/  DSETP.GTU.AND P0, PT, |R12|, +INF , PT ;  /* 0x7ff000000c00742a */ /* 0x000fcc0003f0c200 */
[----:B------:R-:W-:Y:S02]  /*1e3a0*/  FSEL R12, R12, R24, P0 ;  /* 0x000000180c0c7208 */ /* 0x000fe40000000000 */
[----:B------:R-:W-:Y:S01]  /*1e3b0*/  FSEL R13, R13, R15, P0 ;  /* 0x0000000f0d0d7208 */ /* 0x000fe20000000000 */
[----:B------:R-:W-:Y:S06]  /*1e3c0*/  BRA `(.L_x_2634) ;  /* 0x0000006400687947 */ /* 0x000fec0003800000 */
.L_x_2623:
        /* <DEDUP_REMOVED lines=98> */
.L_x_2637:
[----:B------:R-:W-:Y:S05]  /*1e9f0*/  BSYNC B0 ;  /* 0x0000000000007941 */ /* 0x000fea0003800000 */
.L_x_2636:
        /* <DEDUP_REMOVED lines=9> */
.L_x_2639:
[----:B------:R-:W-:Y:S05]  /*1ea90*/  BSYNC B2 ;  /* 0x0000000000027941 */ /* 0x000fea0003800000 */
.L_x_2638:
        /* <DEDUP_REMOVED lines=82> */
.L_x_2641:
[----:B------:R-:W-:-:S04]  /*1efc0*/  ISETP.GE.AND P0, PT, R13, RZ, PT ;  /* 0x000000ff0d00720c */ /* 0x000fc80003f06270 */
[----:B------:R-:W-:Y:S02]  /*1efd0*/  FSEL R24, RZ, 3.37028055040000000000e+12, P0 ;  /* 0x54442d18ff187808 */ /* 0x000fe40000000000 */
[----:B------:R-:W-:-:S07]  /*1efe0*/  FSEL R25, RZ, 2.1426990032196044922, P0 ;  /* 0x400921fbff197808 */ /* 0x000fce0000000000 */
.L_x_2642:
[----:B------:R-:W-:Y:S05]  /*1eff0*/  BSYNC B0 ;  /* 0x0000000000007941 */ /* 0x000fea0003800000 */
.L_x_2640:
[----:B------:R-:W-:Y:S01]  /*1f000*/  DADD R12, |R12|, |R14| ;  /* 0x000000000c0c7229 */ /* 0x000fe2000000060e */
[----:B------:R-:W-:Y:S01]  /*1f010*/  LOP3.LUT R15, R25, 0x80000000, R15, 0xb8, !PT ;  /* 0x80000000190f7812 */ /* 0x000fe200078eb80f */
[----:B------:R-:W-:-:S06]  /*1f020*/  DMUL R44, R44, 0.5 ;  /* 0x3fe000002c2c7828 */ /* 0x000fcc0000000000 */
[----:B------:R-:W-:-:S06]  /*1f030*/  DSETP.GTU.AND P0, PT, |R12|, +INF , PT ;  /* 0x7ff000000c00742a */ /* 0x000fcc0003f0c200 */
[----:B------:R-:W-:Y:S02]  /*1f040*/  FSEL R12, R12, R24, P0 ;  /* 0x000000180c0c7208 */ /* 0x000fe40000000000 */
[----:B------:R-:W-:Y:S01]  /*1f050*/  FSEL R13, R13, R15, P0 ;  /* 0x0000000f0d0d7208 */ /* 0x000fe20000000000 */
[----:B------:R-:W-:Y:S06]  /*1f060*/  BRA `(.L_x_2634) ;  /* 0x0000005800407947 */ /* 0x000fec0003800000 */
.L_x_2635:
        /* <DEDUP_REMOVED lines=29> */
.L_x_2644:
        /* <DEDUP_REMOVED lines=85> */
.L_x_2643:
        /* <DEDUP_REMOVED lines=98> */
.L_x_2646:
        /* <DEDUP_REMOVED lines=21> */
.L_x_2649:
[----:B------:R-:W-:Y:S05]  /*1ff00*/  BSYNC B3 ;  /* 0x0000000000037941 */ /* 0x000fea0003800000 */
.L_x_2648:
        /* <DEDUP_REMOVED lines=29> */
.L_x_2647:
[----:B------:R-:W-:Y:S05]  /*200e0*/  BSYNC B2 ;  /* 0x0000000000027941 */ /* 0x000fea0003800000 */
.L_x_2645:
        /* <DEDUP_REMOVED lines=21> */
.L_x_2651:
[----:B------:R-:W-:Y:S05]  /*20240*/  BSYNC B2 ;  /* 0x0000000000027941 */ /* 0x000fea0003800000 */
.L_x_2650:
        /* <DEDUP_REMOVED lines=82> */
.L_x_2653:
[----:B------:R-:W-:-:S04]  /*20770*/  ISETP.GE.AND P0, PT, R13, RZ, PT ;  /* 0x000000ff0d00720c */ /* 0x000fc80003f06270 */
[----:B------:R-:W-:Y:S02]  /*20780*/  FSEL R24, RZ, 3.37028055040000000000e+12, P0 ;  /* 0x54442d18ff187808 */ /* 0x000fe40000000000 */
[----:B------:R-:W-:-:S07]  /*20790*/  FSEL R25, RZ, 2.1426990032196044922, P0 ;  /* 0x400921fbff197808 */ /* 0x000fce0000000000 */
.L_x_2654:
[----:B------:R-:W-:Y:S05]  /*207a0*/  BSYNC B0 ;  /* 0x0000000000007941 */ /* 0x000fea0003800000 */
.L_x_2652:
[----:B------:R-:W-:Y:S01]  /*207b0*/  DADD R12, |R12|, |R14| ;  /* 0x000000000c0c7229 */ /* 0x000fe2000000060e */
[----:B------:R-:W-:Y:S01]  /*207c0*/  LOP3.LUT R15, R25, 0x80000000, R15, 0xb8, !PT ;  /* 0x80000000190f7812 */ /* 0x000fe200078eb80f */
[----:B------:R-:W-:-:S06]  /*207d0*/  DMUL R44, R44, 0.5 ;  /* 0x3fe000002c2c7828 */ /* 0x000fcc0000000000 */
[----:B------:R-:W-:-:S06]  /*207e0*/  DSETP.GTU.AND P0, PT, |R12|, +INF , PT ;  /* 0x7ff000000c00742a */ /* 0x000fcc0003f0c200 */
[----:B------:R-:W-:Y:S02]  /*207f0*/  FSEL R12, R12, R24, P0 ;  /* 0x000000180c0c7208 */ /* 0x000fe40000000000 */
[----:B------:R-:W-:Y:S01]  /*20800*/  FSEL R13, R13, R15, P0 ;  /* 0x0000000f0d0d7208 */ /* 0x000fe20000000000 */
[----:B------:R-:W-:Y:S06]  /*20810*/  BRA `(.L_x_2634) ;  /* 0x0000004000547947 */ /* 0x000fec0003800000 */
.L_x_2622:
        /* <DEDUP_REMOVED lines=134> */
.L_x_2656:
[----:B------:R-:W-:Y:S05]  /*21080*/  BSYNC B0 ;  /* 0x0000000000007941 */ /* 0x000fea0003800000 */
.L_x_2655:
        /* <DEDUP_REMOVED lines=9> */
.L_x_2658:
[----:B------:R-:W-:Y:S05]  /*21120*/  BSYNC B2 ;  /* 0x0000000000027941 */ /* 0x000fea0003800000 */
.L_x_2657:
        /* <DEDUP_REMOVED lines=82> */
.L_x_2660:
[----:B------:R-:W-:-:S04]  /*21650*/  ISETP.GE.AND P0, PT, R13, RZ, PT ;  /* 0x000000ff0d00720c */ /* 0x000fc80003f06270 */
[----:B------:R-:W-:Y:S02]  /*21660*/  FSEL R24, RZ, 3.37028055040000000000e+12, P0 ;  /* 0x54442d18ff187808 */ /* 0x000fe40000000000 */
[----:B------:R-:W-:-:S07]  /*21670*/  FSEL R25, RZ, 2.1426990032196044922, P0 ;  /* 0x400921fbff197808 */ /* 0x000fce0000000000 */
.L_x_2661:
[----:B------:R-:W-:Y:S05]  /*21680*/  BSYNC B0 ;  /* 0x0000000000007941 */ /* 0x000fea0003800000 */
.L_x_2659:
[----:B------:R-:W-:Y:S01]  /*21690*/  DADD R12, |R12|, |R14| ;  /* 0x000000000c0c7229 */ /* 0x000fe2000000060e */
[----:B------:R-:W-:-:S07]  /*216a0*/  LOP3.LUT R15, R25, 0x80000000, R15, 0xb8, !PT ;  /* 0x80000000190f7812 */ /* 0x000fce00078eb80f */
[----:B------:R-:W-:-:S06]  /*216b0*/  DSETP.GTU.AND P0, PT, |R12|, +INF , PT ;  /* 0x7ff000000c00742a */ /* 0x000fcc0003f0c200 */
[----:B------:R-:W-:Y:S02]  /*216c0*/  FSEL R12, R12, R24, P0 ;  /* 0x000000180c0c7208 */ /* 0x000fe40000000000 */
[----:B------:R-:W-:Y:S01]  /*216d0*/  FSEL R13, R13, R15, P0 ;  /* 0x0000000f0d0d7208 */ /* 0x000fe20000000000 */
[----:B------:R-:W-:Y:S06]  /*216e0*/  BRA `(.L_x_2634) ;  /* 0x0000003000a07947 */ /* 0x000fec0003800000 */
.L_x_2621:
        /* <DEDUP_REMOVED lines=91> */
.L_x_2664:
        /* <DEDUP_REMOVED lines=21> */
.L_x_2667:
[----:B------:R-:W-:Y:S05]  /*21df0*/  BSYNC B3 ;  /* 0x0000000000037941 */ /* 0x000fea0003800000 */
.L_x_2666:
        /* <DEDUP_REMOVED lines=29> */
.L_x_2665:
[----:B------:R-:W-:Y:S05]  /*21fd0*/  BSYNC B2 ;  /* 0x0000000000027941 */ /* 0x000fea0003800000 */
.L_x_2663:
        /* <DEDUP_REMOVED lines=83> */
.L_x_2662:
        /* <DEDUP_REMOVED lines=85> */
.L_x_2620:
        /* <DEDUP_REMOVED lines=23> */
.L_x_2669:
[----:B------:R-:W-:Y:S05]  /*22bd0*/  BSYNC B2 ;  /* 0x0000000000027941 */ /* 0x000fea0003800000 */
.L_x_2668:
        /* <DEDUP_REMOVED lines=26> */
.L_x_2671:
[----:B------:R-:W-:Y:S05]  /*22d80*/  BSYNC B2 ;  /* 0x0000000000027941 */ /* 0x000fea0003800000 */
.L_x_2670:
        /* <DEDUP_REMOVED lines=135> */
.L_x_2673:
[----:B------:R-:W-:Y:S05]  /*23600*/  BSYNC B0 ;  /* 0x0000000000007941 */ /* 0x000fea0003800000 */
.L_x_2672:
        /* <DEDUP_REMOVED lines=9> */
.L_x_2675:
[----:B------:R-:W-:Y:S05]  /*236a0*/  BSYNC B2 ;  /* 0x0000000000027941 */ /* 0x000fea0003800000 */
.L_x_2674:
        /* <DEDUP_REMOVED lines=82> */
.L_x_2677:
[----:B------:R-:W-:-:S04]  /*23bd0*/  ISETP.GE.AND P0, PT, R13, RZ, PT ;  /* 0x000000ff0d00720c */ /* 0x000fc80003f06270 */
[----:B------:R-:W-:Y:S02]  /*23be0*/  FSEL R24, RZ, 3.37028055040000000000e+12, P0 ;  /* 0x54442d18ff187808 */ /* 0x000fe40000000000 */
[----:B------:R-:W-:-:S07]  /*23bf0*/  FSEL R25, RZ, 2.1426990032196044922, P0 ;  /* 0x400921fbff197808 */ /* 0x000fce0000000000 */
.L_x_2678:
[----:B------:R-:W-:Y:S05]  /*23c00*/  BSYNC B0 ;  /* 0x0000000000007941 */ /* 0x000fea0003800000 */
.L_x_2676:
[----:B------:R-:W-:Y:S01]  /*23c10*/  DADD R12, |R12|, |R14| ;  /* 0x000000000c0c7229 */ /* 0x000fe2000000060e */
[----:B------:R-:W-:Y:S01]  /*23c20*/  LOP3.LUT R15, R25, 0x80000000, R15, 0xb8, !PT ;  /* 0x80000000190f7812 */ /* 0x000fe200078eb80f */
[----:B------:R-:W-:-:S06]  /*23c30*/  DADD R44, R44, 1 ;  /* 0x3ff000002c2c7429 */ /* 0x000fcc0000000000 */
[----:B------:R-:W-:-:S06]  /*23c40*/  DSETP.GTU.AND P0, PT, |R12|, +INF , PT ;  /* 0x7ff000000c00742a */ /* 0x000fcc0003f0c200 */
[----:B------:R-:W-:Y:S02]  /*23c50*/  FSEL R12, R12, R24, P0 ;  /* 0x000000180c0c7208 */ /* 0x000fe40000000000 */
[----:B------:R-:W-:Y:S01]  /*23c60*/  FSEL R13, R13, R15, P0 ;  /* 0x0000000f0d0d7208 */ /* 0x000fe20000000000 */
[----:B------:R-:W-:Y:S06]  /*23c70*/  BRA `(.L_x_2634) ;  /* 0x0000000c003c7947 */ /* 0x000fec0003800000 */
.L_x_2619:
        /* <DEDUP_REMOVED lines=106> */
.L_x_2680:
[----:B------:R-:W-:Y:S05]  /*24320*/  BSYNC B0 ;  /* 0x0000000000007941 */ /* 0x000fea0003800000 */
.L_x_2679:
        /* <DEDUP_REMOVED lines=9> */
.L_x_2682:
[----:B------:R-:W-:Y:S05]  /*243c0*/  BSYNC B2 ;  /* 0x0000000000027941 */ /* 0x000fea0003800000 */
.L_x_2681:
        /* <DEDUP_REMOVED lines=82> */
.L_x_2684:
[----:B------:R-:W-:Y:S02]  /*248f0*/  FSEL R24, RZ, 3.37028055040000000000e+12, P0 ;  /* 0x54442d18ff187808 */ /* 0x000fe40000000000 */
[----:B------:R-:W-:-:S07]  /*24900*/  FSEL R25, RZ, 2.1426990032196044922, P0 ;  /* 0x400921fbff197808 */ /* 0x000fce0000000000 */
.L_x_2685:
[----:B------:R-:W-:Y:S05]  /*24910*/  BSYNC B0 ;  /* 0x0000000000007941 */ /* 0x000fea0003800000 */
.L_x_2683:
[----:B------:R-:W-:Y:S01]  /*24920*/  DADD R12, |R12|, |R14| ;  /* 0x000000000c0c7229 */ /* 0x000fe2000000060e */
[----:B------:R-:W-:-:S07]  /*24930*/  LOP3.LUT R15, R25, 0x80000000, R15, 0xb8, !PT ;  /* 0x80000000190f7812 */ /* 0x000fce00078eb80f */
[----:B------:R-:W-:-:S06]  /*24940*/  DSETP.GTU.AND P0, PT, |R12|, +INF , PT ;  /* 0x7ff000000c00742a */ /* 0x000fcc0003f0c200 */
[----:B------:R-:W-:Y:S02]  /*24950*/  FSEL R12, R12, R24, P0 ;  /* 0x000000180c0c7208 */ /* 0x000fe40000000000 */
[----:B------:R-:W-:-:S07]  /*24960*/  FSEL R13, R13, R15, P0 ;  /* 0x0000000f0d0d7208 */ /* 0x000fce0000000000 */
.L_x_2634:
[----:B------:R-:W-:Y:S05]  /*24970*/  BSYNC B1 ;  /* 0x0000000000017941 */ /* 0x000fea0003800000 */
.L_x_2618:
        /* <DEDUP_REMOVED lines=76> */
.L_x_2692:
[----:B------:R-:W-:Y:S05]  /*24e40*/  BSYNC B0 ;  /* 0x0000000000007941 */ /* 0x000fea0003800000 */
.L_x_2691:
        /* <DEDUP_REMOVED lines=25> */
.L_x_2694:
[----:B------:R-:W-:Y:S01]  /*24fe0*/  DMUL R44, RZ, R40 ;  /* 0x00000028ff2c7228 */ /* 0x000fe20000000000 */
[----:B------:R-:W-:-:S10]  /*24ff0*/  IMAD.MOV.U32 R27, RZ, RZ, RZ ;  /* 0x000000ffff1b7224 */ /* 0x000fd400078e00ff */
.L_x_2695:
[----:B------:R-:W-:Y:S05]  /*25000*/  BSYNC B2 ;  /* 0x0000000000027941 */ /* 0x000fea0003800000 */
.L_x_2693:
        /* <DEDUP_REMOVED lines=49> */
.L_x_2697:
[----:B------:R-:W-:Y:S01]  /*25320*/  DMUL R32, RZ, R40 ;  /* 0x00000028ff207228 */ /* 0x000fe20000000000 */
[----:B------:R-:W-:-:S10]  /*25330*/  IMAD.MOV.U32 R34, RZ, RZ, RZ ;  /* 0x000000ffff227224 */ /* 0x000fd400078e00ff */
.L_x_2698:
[----:B------:R-:W-:Y:S05]  /*25340*/  BSYNC B2 ;  /* 0x0000000000027941 */ /* 0x000fea0003800000 */
.L_x_2696:
        /* <DEDUP_REMOVED lines=25> */
.L_x_2690:
        /* <DEDUP_REMOVED lines=63> */
.L_x_2701:
[----:B------:R-:W-:Y:S05]  /*258d0*/  BSYNC B0 ;  /* 0x0000000000007941 */ /* 0x000fea0003800000 */
.L_x_2700:
        /* <DEDUP_REMOVED lines=25> */
.L_x_2703:
[----:B------:R-:W-:Y:S01]  /*25a70*/  DMUL R44, RZ, R40 ;  /* 0x00000028ff2c7228 */ /* 0x000fe20000000000 */
[----:B------:R-:W-:-:S10]  /*25a80*/  IMAD.MOV.U32 R27, RZ, RZ, RZ ;  /* 0x000000ffff1b7224 */ /* 0x000fd400078e00ff */
.L_x_2704:
[----:B------:R-:W-:Y:S05]  /*25a90*/  BSYNC B2 ;  /* 0x0000000000027941 */ /* 0x000fea0003800000 */
.L_x_2702:
        /* <DEDUP_REMOVED lines=49> */
.L_x_2706:
[----:B------:R-:W-:Y:S01]  /*25db0*/  DMUL R32, RZ, R40 ;  /* 0x00000028ff207228 */ /* 0x000fe20000000000 */
[----:B------:R-:W-:-:S10]  /*25dc0*/  IMAD.MOV.U32 R34, RZ, RZ, RZ ;  /* 0x000000ffff227224 */ /* 0x000fd400078e00ff */
.L_x_2707:
[----:B------:R-:W-:Y:S05]  /*25dd0*/  BSYNC B2 ;  /* 0x0000000000027941 */ /* 0x000fea0003800000 */
.L_x_2705:
        /* <DEDUP_REMOVED lines=39> */
.L_x_2689:
        /* <DEDUP_REMOVED lines=11> */
.L_x_2708:
[----:B------:R-:W-:-:S10]  /*26100*/  DADD R12, R40, -R40 ;  /* 0x00000000280c7229 */ /* 0x000fd40000000828 */
[----:B------:R-:W-:Y:S02]  /*26110*/  IMAD.MOV.U32 R14, RZ, RZ, R12 ;  /* 0x000000ffff0e7224 */ /* 0x000fe400078e000c */
[----:B------:R-:W-:Y:S01]  /*26120*/  IMAD.MOV.U32 R15, RZ, RZ, R13 ;  /* 0x000000ffff0f7224 */ /* 0x000fe200078e000d */
[----:B------:R-:W-:Y:S06]  /*26130*/  BRA `(.L_x_2699) ;  /* 0x00000008009c7947 */ /* 0x000fec0003800000 */
.L_x_2688:
        /* <DEDUP_REMOVED lines=26> */
.L_x_2710:
[----:B------:R-:W-:Y:S01]  /*262e0*/  DMUL R34, RZ, R40 ;  /* 0x00000028ff227228 */ /* 0x000fe20000000000 */
[----:B------:R-:W-:-:S10]  /*262f0*/  IMAD.MOV.U32 R27, RZ, RZ, RZ ;  /* 0x000000ffff1b7224 */ /* 0x000fd400078e00ff */
.L_x_2711:
[----:B------:R-:W-:Y:S05]  /*26300*/  BSYNC B2 ;  /* 0x0000000000027941 */ /* 0x000fea0003800000 */
.L_x_2709:
        /* <DEDUP_REMOVED lines=49> */
.L_x_2713:
[----:B------:R-:W-:Y:S01]  /*26620*/  DMUL R14, RZ, R40 ;  /* 0x00000028ff0e7228 */ /* 0x000fe20000000000 */
[----:B------:R-:W-:-:S10]  /*26630*/  IMAD.MOV.U32 R37, RZ, RZ, RZ ;  /* 0x000000ffff257224 */ /* 0x000fd400078e00ff */
.L_x_2714:
[----:B------:R-:W-:Y:S05]  /*26640*/  BSYNC B2 ;  /* 0x0000000000027941 */ /* 0x000fea0003800000 */
.L_x_2712:
        /* <DEDUP_REMOVED lines=24> */
.L_x_2687:
        /* <DEDUP_REMOVED lines=59> */
.L_x_2716:
[----:B------:R-:W-:Y:S05]  /*26b80*/  BSYNC B0 ;  /* 0x0000000000007941 */ /* 0x000fea0003800000 */
.L_x_2715:
[----:B------:R-:W-:Y:S02]  /*26b90*/  IMAD.MOV.U32 R14, RZ, RZ, R40 ;  /* 0x000000ffff0e7224 */ /* 0x000fe400078e0028 */
[----:B------:R-:W-:-:S07]  /*26ba0*/  IMAD.MOV.U32 R15, RZ, RZ, R41 ;  /* 0x000000ffff0f7224 */ /* 0x000fce00078e0029 */
.L_x_2699:
[----:B------:R-:W-:Y:S05]  /*26bb0*/  BSYNC B1 ;  /* 0x0000000000017941 */ /* 0x000fea0003800000 */
.L_x_2686:
[----:B------:R-:W-:Y:S02]  /*26bc0*/  ISETP.NE.AND P6, PT, R36, RZ, PT ;  /* 0x000000ff2400720c */ /* 0x000fe40003fc5270 */
[----:B------:R-:W-:Y:S01]  /*26bd0*/  @P2 IADD3 R25, P0, R0, UR4, RZ ;  /* 0x0000000400192c10 */ /* 0x000fe2000ff1e0ff */
[----:B------:R-:W-:-:S03]  /*26be0*/  ULEA UR4, UP0, UR22, UR4, 0x2 ;  /* 0x0000000416047291 */ /* 0x000fc6000f80103f */
[----:B------:R-:W-:Y:S01]  /*26bf0*/  @P2 LEA R24, P3, R25, UR20, 0x4 ;  /* 0x0000001419182c11 */ /* 0x000fe2000f8620ff */
[----:B------:R-:W-:Y:S01]  /*26c00*/  @P2 IMAD.X R30, RZ, RZ, UR5, P0 ;  /* 0x00000005ff1e2e24 */ /* 0x000fe200080e06ff */
[----:B------:R-:W-:Y:S01]  /*26c10*/  @!P5 LEA R28, P0, R3, UR20, 0x4 ;  /* 0x00000014031cdc11 */ /* 0x000fe2000f8020ff */
[----:B------:R-:W-:Y:S02]  /*26c20*/  ULEA.HI.X UR5, UR22, UR5, URZ, 0x2, UP0 ;  /* 0x0000000516057291 */ /* 0x000fe400080f143f */
[----:B------:R-:W-:Y:S01]  /*26c30*/  UISETP.LT.U32.AND UP1, UPT, UR4, UR13, UPT ;  /* 0x0000000d0400728c */ /* 0x000fe2000bf21070 */
[----:B------:R-:W-:Y:S01]  /*26c40*/  @P2 LEA.HI.X R25, R25, UR21, R30, 0x4, P3 ;  /* 0x0000001519192c11 */ /* 0x000fe200098f241e */
[----:B------:R-:W-:Y:S01]  /*26c50*/  UISETP.GE.U32.AND UP0, UPT, UR4, 0x10000, UPT ;  /* 0x000100000400788c */ /* 0x000fe2000bf06070 */
[----:B------:R-:W-:Y:S02]  /*26c60*/  @!P6 LEA R26, P1, R2, UR20, 0x4 ;  /* 0x00000014021aec11 */ /* 0x000fe4000f8220ff */
[----:B------:R-:W-:Y:S01]  /*26c70*/  @!P4 LEA R30, P3, R4, UR20, 0x4 ;  /* 0x00000014041ecc11 */ /* 0x000fe2000f8620ff */
[----:B------:R1:W-:Y:S01]  /*26c80*/  @P2 STG.E.128 desc[UR16][R24.64], R8 ;  /* 0x0000000818002986 */ /* 0x0003e2000c101d10 */
[----:B------:R-:W-:Y:S01]  /*26c90*/  @!P6 LEA.HI.X R27, R2, UR21, R5, 0x4, P1 ;  /* 0x00000015021bec11 */ /* 0x000fe200088f2405 */
[----:B------:R-:W-:Y:S01]  /*26ca0*/  UISETP.GE.U32.AND.EX UP0, UPT, UR5, URZ, UPT, UP0 ;  /* 0x0000003f0500728c */ /* 0x000fe2000bf06100 */
[----:B------:R-:W-:Y:S01]  /*26cb0*/  @!P5 LEA.HI.X R29, R3, UR21, R6, 0x4, P0 ;  /* 0x00000015031ddc11 */ /* 0x000fe200080f2406 */
[----:B------:R-:W-:Y:S01]  /*26cc0*/  IMAD.U32 R2, RZ, RZ, UR5 ;  /* 0x00000005ff027e24 */ /* 0x000fe2000f8e00ff */
[----:B------:R-:W-:Y:S01]  /*26cd0*/  @!P4 LEA.HI.X R31, R4, UR21, R7, 0x4, P3 ;  /* 0x00000015041fcc11 */ /* 0x000fe200098f2407 */
[----:B------:R1:W-:Y:S01]  /*26ce0*/  @!P6 STG.E.128 desc[UR16][R26.64], R20 ;  /* 0x000000141a00e986 */ /* 0x0003e2000c101d10 */
[----:B------:R-:W-:-:S02]  /*26cf0*/  PLOP3.LUT P0, PT, PT, PT, UP1, 0x80, 0x0 ;  /* 0x000000000000781c */ /* 0x000fc40003f0f018 */
[----:B------:R-:W-:Y:S01]  /*26d00*/  PLOP3.LUT P1, PT, PT, PT, UP0, 0x80, 0x0 ;  /* 0x000000000000781c */ /* 0x000fe20003f2f008 */
[----:B------:R1:W-:Y:S01]  /*26d10*/  @!P5 STG.E.128 desc[UR16][R28.64], R16 ;  /* 0x000000101c00d986 */ /* 0x0003e2000c101d10 */
[----:B------:R-:W-:-:S03]  /*26d20*/  ISETP.LT.AND.EX P0, PT, R2, UR7, PT, P0 ;  /* 0x0000000702007c0c */ /* 0x000fc6000bf01300 */
[----:B------:R1:W-:Y:S10]  /*26d30*/  @!P4 STG.E.128 desc[UR16][R30.64], R12 ;  /* 0x0000000c1e00c986 */ /* 0x0003f4000c101d10 */
[----:B------:R-:W-:Y:S05]  /*26d40*/  @!P1 BRA P0, `(.L_x_2717) ;  /* 0xfffffd9400289947 */ /* 0x000fea000003ffff */
[----:B------:R-:W-:Y:S05]  /*26d50*/  EXIT ;  /* 0x000000000000794d */ /* 0x000fea0003800000 */
.L_x_2320:
[----:B------:R-:W0:Y:S02]  /*26d60*/  S2R R3, SR_TID.X ;  /* 0x0000000000037919 */ /* 0x000e240000002100 */
[----:B0-----:R-:W-:-:S03]  /*26d70*/  IMAD.WIDE.U32 R4, R3, 0x4, RZ ;  /* 0x0000000403047825 */ /* 0x001fc600078e00ff */
[----:B------:R-:W-:-:S04]  /*26d80*/  ISETP.GE.U32.AND P0, PT, R4, UR13, PT ;  /* 0x0000000d04007c0c */ /* 0x000fc8000bf06070 */
[----:B------:R-:W-:-:S04]  /*26d90*/  ISETP.GE.AND.EX P0, PT, R5, UR7, PT, P0 ;  /* 0x0000000705007c0c */ /* 0x000fc8000bf06300 */
[----:B------:R-:W-:-:S13]  /*26da0*/  ISETP.GT.U32.OR P0, PT, R3, 0x3fff, P0 ;  /* 0x00003fff0300780c */ /* 0x000fda0000704470 */
[----:B------:R-:W-:Y:S05]  /*26db0*/  @P0 EXIT ;  /* 0x000000000000094d */ /* 0x000fea0003800000 */
[----:B------:R-:W-:Y:S01]  /*26dc0*/  IMAD.MOV.U32 R0, RZ, RZ, RZ ;  /* 0x000000ffff007224 */ /* 0x000fe200078e00ff */
[----:B------:R-:W-:-:S12]  /*26dd0*/  UIMAD.WIDE UR10, UR12, 0x100000, UR10 ;  /* 0x001000000c0a78a5 */ /* 0x000fd8000f8e020a */
.L_x_3114:
[----:B------:R-:W-:-:S04]  /*26de0*/  LEA R20, P0, R3, UR10, 0x6 ;  /* 0x0000000a03147c11 */ /* 0x000fc8000f8030ff */
        /* <DEDUP_REMOVED lines=121> */
.L_x_2725:
        /* <DEDUP_REMOVED lines=21> */
.L_x_2728:
[----:B------:R-:W-:Y:S05]  /*276d0*/  BSYNC B3 ;  /* 0x0000000000037941 */ /* 0x000fea0003800000 */
.L_x_2727:
        /* <DEDUP_REMOVED lines=29> */
.L_x_2726:
[----:B------:R-:W-:Y:S05]  /*278b0*/  BSYNC B2 ;  /* 0x0000000000027941 */ /* 0x000fea0003800000 */
.L_x_2724:
        /* <DEDUP_REMOVED lines=21> */
.L_x_2730:
[----:B------:R-:W-:Y:S05]  /*27a10*/  BSYNC B2 ;  /* 0x0000000000027941 */ /* 0x000fea0003800000 */
.L_x_2729:
        /* <DEDUP_REMOVED lines=82> */
.L_x_2732:
[----:B------:R-:W-:-:S04]  /*27f40*/  ISETP.GE.AND P0, PT, R9, RZ, PT ;  /* 0x000000ff0900720c */ /* 0x000fc80003f06270 */
[----:B------:R-:W-:Y:S02]  /*27f50*/  FSEL R22, RZ, 3.37028055040000000000e+12, P0 ;  /* 0x54442d18ff167808 */ /* 0x000fe40000000000 */
[----:B------:R-:W-:-:S07]  /*27f60*/  FSEL R23, RZ, 2.1426990032196044922, P0 ;  /* 0x400921fbff177808 */ /* 0x000fce0000000000 */
.L_x_2733:
[----:B------:R-:W-:Y:S05]  /*27f70*/  BSYNC B0 ;  /* 0x0000000000007941 */ /* 0x000fea0003800000 */
.L_x_2731:
[----:B------:R-:W-:Y:S01]  /*27f80*/  DADD R8, |R8|, |R10| ;  /* 0x0000000008087229 */ /* 0x000fe2000000060a */
[----:B------:R-:W-:Y:S01]  /*27f90*/  LOP3.LUT R11, R23, 0x80000000, R11, 0xb8, !PT ;  /* 0x80000000170b7812 */ /* 0x000fe200078eb80b */
[----:B------:R-:W-:-:S06]  /*27fa0*/  DMUL R36, R36, 0.5 ;  /* 0x3fe0000024247828 */ /* 0x000fcc0000000000 */
[----:B------:R-:W-:-:S06]  /*27fb0*/  DSETP.GTU.AND P0, PT, |R8|, +INF , PT ;  /* 0x7ff000000800742a */ /* 0x000fcc0003f0c200 */
[----:B------:R-:W-:Y:S02]  /*27fc0*/  FSEL R8, R8, R22, P0 ;  /* 0x0000001608087208 */ /* 0x000fe40000000000 */
[----:B------:R-:W-:Y:S01]  /*27fd0*/  FSEL R9, R9, R11, P0 ;  /* 0x0000000b09097208 */ /* 0x000fe20000000000 */
[----:B------:R-:W-:Y:S06]  /*27fe0*/  BRA `(.L_x_2734) ;  /* 0x0000006400587947 */ /* 0x000fec0003800000 */
.L_x_2723:
        /* <DEDUP_REMOVED lines=8> */
[----:B------:R-:W-:Y:S01]  /*28070*/  ISETP.GT.AND P0, PT, R27, 0xfffff, PT ;  /* 0x000fffff1b00780c */ /* 0x000fe20003f04270 */
[----:B------:R-:W-:Y:S01]  /*28080*/  IMAD.MOV.U32 R35, RZ, RZ, R27 ;  /* 0x000000ffff237224 */ /* 0x000fe200078e001b */
[----:B------:R-:W-:Y:S01]  /*28090*/  BSSY B0, `(.L_x_2736) ;  /* 0x0000059000007945 */ /* 0x000fe20003800000 */
[----:B------:R-:W-:Y:S01]  /*280a0*/  IMAD.MOV.U32 R34, RZ, RZ, R26 ;  /* 0x000000ffff227224 */ /* 0x000fe200078e001a */
[----:B------:R-:W-:-:S09]  /*280b0*/  FSETP.GEU.AND P5, PT, |R23|, 6.5827683646048100446e-37, PT ;  /* 0x036000001700780b */ /* 0x000fd20003fae200 */
[----:B------:R-:W-:Y:S02]  /*280c0*/  @!P0 DMUL R26, R26, 1.80143985094819840000e+16 ;  /* 0x435000001a1a8828 */ /* 0x000fe40000000000 */
[----:B0-----:R-:W-:-:S08]  /*280d0*/  DFMA R28, -R44, R24, 1 ;  /* 0x3ff000002c1c742b */ /* 0x001fd00000000118 */
[----:B------:R-:W-:Y:S01]  /*280e0*/  DFMA R28, R28, R28, R28 ;  /* 0x0000001c1c1c722b */ /* 0x000fe2000000001c */
[----:B------:R-:W-:Y:S02]  /*280f0*/  @!P0 IMAD.MOV.U32 R35, RZ, RZ, R27 ;  /* 0x000000ffff238224 */ /* 0x000fe400078e001b */
[----:B------:R-:W-:Y:S02]  /*28100*/  @!P0 IMAD.MOV.U32 R34, RZ, RZ, R26 ;  /* 0x000000ffff228224 */ /* 0x000fe400078e001a */
[----:B------:R-:W-:-:S03]  /*28110*/  VIADD R2, R35, 0xffffffff ;  /* 0xffffffff23027836 */ /* 0x000fc60000000000 */
[----:B------:R-:W-:Y:S02]  /*28120*/  DFMA R28, R24, R28, R24 ;  /* 0x0000001c181c722b */ /* 0x000fe40000000018 */
[----:B------:R-:W-:-:S06]  /*28130*/  ISETP.GE.U32.AND P2, PT, R2, 0x7fefffff, PT ;  /* 0x7fefffff0200780c */ /* 0x000fcc0003f46070 */
[----:B------:R-:W-:-:S07]  /*28140*/  DFMA R24, -R44, R28, 1 ;  /* 0x3ff000002c18742b */ /* 0x000fce000000011c */
[----:B------:R-:W-:Y:S01]  /*28150*/  @P2 FSETP.NEU.FTZ.AND P3, PT, R27, RZ, PT ;  /* 0x000000ff1b00220b */ /* 0x000fe20003f7d000 */
[----:B------:R-:W-:Y:S01]  /*28160*/  DFMA R24, R28, R24, R28 ;  /* 0x000000181c18722b */ /* 0x000fe2000000001c */
[----:B------:R-:W-:Y:S02]  /*28170*/  @P2 IMAD.MOV.U32 R28, RZ, RZ, 0x0 ;  /* 0x00000000ff1c2424 */ /* 0x000fe400078e00ff */
[----:B------:R-:W-:-:S05]  /*28180*/  @P2 IMAD.MOV.U32 R29, RZ, RZ, 0x7ff00000 ;  /* 0x7ff00000ff1d2424 */ /* 0x000fca00078e00ff */
[----:B------:R-:W-:Y:S02]  /*28190*/  DMUL R30, R22, R24 ;  /* 0x00000018161e7228 */ /* 0x000fe40000000000 */
[----:B------:R-:W-:-:S06]  /*281a0*/  @P2 DFMA R28, R26, R28, +INF ;  /* 0x7ff000001a1c242b */ /* 0x000fcc000000001c */
[----:B------:R-:W-:-:S04]  /*281b0*/  DFMA R32, -R44, R30, R22 ;  /* 0x0000001e2c20722b */ /* 0x000fc80000000116 */
[----:B------:R-:W-:Y:S02]  /*281c0*/  @P2 FSEL R36, R28, RZ, P3 ;  /* 0x000000ff1c242208 */ /* 0x000fe40001800000 */
[----:B------:R-:W-:Y:S02]  /*281d0*/  @P2 FSEL R37, R29, -QNAN , P3 ;  /* 0xfff000001d252808 */ /* 0x000fe40001800000 */
[----:B------:R-:W-:-:S10]  /*281e0*/  DFMA R24, R24, R32, R30 ;  /* 0x000000201818722b */ /* 0x000fd4000000001e */
[----:B------:R-:W-:-:S05]  /*281f0*/  FFMA R2, RZ, R45, R25 ;  /* 0x0000002dff027223 */ /* 0x000fca0000000019 */
[----:B------:R-:W-:Y:S01]  /*28200*/  FSETP.GT.AND P4, PT, |R2|, 1.469367938527859385e-39, PT ;  /* 0x001000000200780b */ /* 0x000fe20003f84200 */
[----:B------:R-:W-:Y:S02]  /*28210*/  IMAD.MOV.U32 R2, RZ, RZ, -0x3ff ;  /* 0xfffffc01ff027424 */ /* 0x000fe400078e00ff */
[----:B------:R-:W-:Y:S01]  /*28220*/  @!P0 IMAD.MOV.U32 R2, RZ, RZ, -0x435 ;  /* 0xfffffbcbff028424 */ /* 0x000fe200078e00ff */
[----:B------:R-:W-:Y:S09]  /*28230*/  @P2 BRA `(.L_x_2737) ;  /* 0x0000000000f82947 */ /* 0x000ff20003800000 */
        /* <DEDUP_REMOVED lines=62> */
.L_x_2737:
[----:B------:R-:W-:Y:S05]  /*28620*/  BSYNC B0 ;  /* 0x0000000000007941 */ /* 0x000fea0003800000 */
.L_x_2736:
[----:B------:R-:W-:Y:S04]  /*28630*/  BSSY B2, `(.L_x_2738) ;  /* 0x0000008000027945 */ /* 0x000fe80003800000 */
[----:B------:R-:W-:Y:S05]  /*28640*/  @P4 BRA P5, `(.L_x_2739) ;  /* 0x0000000000184947 */ /* 0x000fea0002800000 */
[----:B------:R-:W-:Y:S01]  /*28650*/  IMAD.MOV.U32 R24, RZ, RZ, R22 ;  /* 0x000000ffff187224 */ /* 0x000fe200078e0016 */
[----:B------:R-:W-:Y:S01]  /*28660*/  MOV R28, 0x286b0 ;  /* 0x000286b0001c7802 */ /* 0x000fe20000000f00 */
[----:B------:R-:W-:Y:S02]  /*28670*/  IMAD.MOV.U32 R25, RZ, RZ, R23 ;  /* 0x000000ffff197224 */ /* 0x000fe400078e0017 */
[----:B------:R-:W-:Y:S02]  /*28680*/  IMAD.MOV.U32 R30, RZ, RZ, R44 ;  /* 0x000000ffff1e7224 */ /* 0x000fe400078e002c */
[----:B------:R-:W-:-:S07]  /*28690*/  IMAD.MOV.U32 R27, RZ, RZ, R45 ;  /* 0x000000ffff1b7224 */ /* 0x000fce00078e002d */
[----:B-----5:R-:W-:Y:S05]  /*286a0*/  CALL.REL.NOINC `($__internal_3_$__cuda_sm20_div_rn_f64_full) ;  /* 0x0000024c00a07944 */ /* 0x020fea0003c00000 */
.L_x_2739:
[----:B------:R-:W-:Y:S05]  /*286b0*/  BSYNC B2 ;  /* 0x0000000000027941 */ /* 0x000fea0003800000 */
.L_x_2738:
        /* <DEDUP_REMOVED lines=82> */
.L_x_2741:
[----:B------:R-:W-:-:S04]  /*28be0*/  ISETP.GE.AND P0, PT, R9, RZ, PT ;  /* 0x000000ff0900720c */ /* 0x000fc80003f06270 */
[----:B------:R-:W-:Y:S02]  /*28bf0*/  FSEL R22, RZ, 3.37028055040000000000e+12, P0 ;  /* 0x54442d18ff167808 */ /* 0x000fe40000000000 */
[----:B------:R-:W-:-:S07]  /*28c00*/  FSEL R23, RZ, 2.1426990032196044922, P0 ;  /* 0x400921fbff177808 */ /* 0x000fce0000000000 */
.L_x_2742:
[----:B------:R-:W-:Y:S05]  /*28c10*/  BSYNC B0 ;  /* 0x0000000000007941 */ /* 0x000fea0003800000 */
.L_x_2740:
[----:B------:R-:W-:Y:S01]  /*28c20*/  DADD R8, |R8|, |R10| ;  /* 0x0000000008087229 */ /* 0x000fe2000000060a */
[----:B------:R-:W-:Y:S01]  /*28c30*/  LOP3.LUT R11, R23, 0x80000000, R11, 0xb8, !PT ;  /* 0x80000000170b7812 */ /* 0x000fe200078eb80b */
[----:B------:R-:W-:-:S06]  /*28c40*/  DMUL R36, R36, 0.5 ;  /* 0x3fe0000024247828 */ /* 0x000fcc0000000000 */
[----:B------:R-:W-:-:S06]  /*28c50*/  DSETP.GTU.AND P0, PT, |R8|, +INF , PT ;  /* 0x7ff000000800742a */ /* 0x000fcc0003f0c200 */
[----:B------:R-:W-:Y:S02]  /*28c60*/  FSEL R8, R8, R22, P0 ;  /* 0x0000001608087208 */ /* 0x000fe40000000000 */
[----:B------:R-:W-:Y:S01]  /*28c70*/  FSEL R9, R9, R11, P0 ;  /* 0x0000000b09097208 */ /* 0x000fe20000000000 */
[----:B------:R-:W-:Y:S06]  /*28c80*/  BRA `(.L_x_2734) ;  /* 0x0000005800307947 */ /* 0x000fec0003800000 */
.L_x_2735:
        /* <DEDUP_REMOVED lines=10> */
[----:B------:R-:W-:Y:S02]  /*28d30*/  DADD R36, R28, R28 ;  /* 0x000000001c247229 */ /* 0x000fe4000000001c */
[----:B------:R-:W-:Y:S02]  /*28d40*/  DMUL R30, R24, R24 ;  /* 0x00000018181e7228 */ /* 0x000fe40000000000 */
[----:B------:R-:W-:Y:S01]  /*28d50*/  LOP3.LUT R27, R41, 0xfffffff8, RZ, 0xc0, !PT ;  /* 0xfffffff8291b7812 */ /* 0x000fe200078ec0ff */
[----:B------:R-:W-:Y:S01]  /*28d60*/  DMUL R52, R28, R28 ;  /* 0x0000001c1c347228 */ /* 0x000fe20000000000 */
[----:B------:R-:W-:-:S04]  /*28d70*/  LOP3.LUT R33, R47, 0xfffffff8, RZ, 0xc0, !PT ;  /* 0xfffffff82f217812 */ /* 0x000fc800078ec0ff */
[----:B------:R-:W-:Y:S02]  /*28d80*/  DADD R40, R40, -R26 ;  /* 0x0000000028287229 */ /* 0x000fe4000000081a */
[----:B------:R-:W-:Y:S02]  /*28d90*/  DADD R46, R46, -R32 ;  /* 0x000000002e2e7229 */ /* 0x000fe40000000820 */
[----:B------:R-:W-:Y:S02]  /*28da0*/  DADD R38, R26, R26 ;  /* 0x000000001a267229 */ /* 0x000fe4000000001a */
[----:B------:R-:W-:Y:S02]  /*28db0*/  DADD R42, R32, R32 ;  /* 0x00000000202a7229 */ /* 0x000fe40000000020 */
[C---:B------:R-:W-:Y:S02]  /*28dc0*/  DMUL R24, R26.reuse, R34 ;  /* 0x000000221a187228 */ /* 0x040fe40000000000 */
[----:B------:R-:W-:-:S02]  /*28dd0*/  DMUL R28, R26, R26 ;  /* 0x0000001a1a1c7228 */ /* 0x000fc40000000000 */
        /* <DEDUP_REMOVED lines=8> */
.L_x_2744:
        /* <DEDUP_REMOVED lines=74> */
[----:B------:R-:W-:Y:S02]  /*29300*/  IMAD.MOV.U32 R26, RZ, RZ, R28 ;  /* 0x000000ffff1a7224 */ /* 0x000fe400078e001c */
[----:B------:R-:W-:-:S02]  /*29310*/  IMAD.MOV.U32 R39, RZ, RZ, R43 ;  /* 0x000000ffff277224 */ /* 0x000fc400078e002b */
[----:B------:R-:W-:Y:S02]  /*29320*/  IMAD.MOV.U32 R28, RZ, RZ, R2 ;  /* 0x000000ffff1c7224 */ /* 0x000fe400078e0002 */
[----:B------:R-:W-:Y:S02]  /*29330*/  IMAD.MOV.U32 R46, RZ, RZ, R48 ;  /* 0x000000ffff2e7224 */ /* 0x000fe400078e0030 */
[----:B------:R-:W-:Y:S02]  /*29340*/  IMAD.MOV.U32 R47, RZ, RZ, R49 ;  /* 0x000000ffff2f7224 */ /* 0x000fe400078e0031 */
[----:B------:R-:W-:Y:S01]  /*29350*/  IMAD.MOV.U32 R43, RZ, RZ, R51 ;  /* 0x000000ffff2b7224 */ /* 0x000fe200078e0033 */
[----:B------:R-:W-:Y:S06]  /*29360*/  @P0 BRA `(.L_x_2744) ;  /* 0xfffffff800bc0947 */ /* 0x000fec000383ffff */
[----:B------:R-:W-:Y:S05]  /*29370*/  BSYNC B0 ;  /* 0x0000000000007941 */ /* 0x000fea0003800000 */
.L_x_2743:
        /* <DEDUP_REMOVED lines=97> */
.L_x_2746:
        /* <DEDUP_REMOVED lines=21> */
.L_x_2749:
[----:B------:R-:W-:Y:S05]  /*29ae0*/  BSYNC B3 ;  /* 0x0000000000037941 */ /* 0x000fea0003800000 */
.L_x_2748:
        /* <DEDUP_REMOVED lines=29> */
.L_x_2747:
[----:B------:R-:W-:Y:S05]  /*29cc0*/  BSYNC B2 ;  /* 0x0000000000027941 */ /* 0x000fea0003800000 */
.L_x_2745:
        /* <DEDUP_REMOVED lines=21> */
.L_x_2751:
[----:B------:R-:W-:Y:S05]  /*29e20*/  BSYNC B2 ;  /* 0x0000000000027941 */ /* 0x000fea0003800000 */
.L_x_2750:
        /* <DEDUP_REMOVED lines=82> */
.L_x_2753:
[----:B------:R-:W-:-:S04]  /*2a350*/  ISETP.GE.AND P0, PT, R9, RZ, PT ;  /* 0x000000ff0900720c */ /* 0x000fc80003f06270 */
[----:B------:R-:W-:Y:S02]  /*2a360*/  FSEL R22, RZ, 3.37028055040000000000e+12, P0 ;  /* 0x54442d18ff167808 */ /* 0x000fe40000000000 */
[----:B------:R-:W-:-:S07]  /*2a370*/  FSEL R23, RZ, 2.1426990032196044922, P0 ;  /* 0x400921fbff177808 */ /* 0x000fce0000000000 */
.L_x_2754:
[----:B------:R-:W-:Y:S05]  /*2a380*/  BSYNC B0 ;  /* 0x0000000000007941 */ /* 0x000fea0003800000 */
.L_x_2752:
[----:B------:R-:W-:Y:S01]  /*2a390*/  DADD R8, |R8|, |R10| ;  /* 0x0000000008087229 */ /* 0x000fe2000000060a */
[----:B------:R-:W-:Y:S01]  /*2a3a0*/  LOP3.LUT R11, R23, 0x80000000, R11, 0xb8, !PT ;  /* 0x80000000170b7812 */ /* 0x000fe200078eb80b */
[----:B------:R-:W-:-:S06]  /*2a3b0*/  DMUL R36, R36, 0.5 ;  /* 0x3fe0000024247828 */ /* 0x000fcc0000000000 */
[----:B------:R-:W-:-:S06]  /*2a3c0*/  DSETP.GTU.AND P0, PT, |R8|, +INF , PT ;  /* 0x7ff000000800742a */ /* 0x000fcc0003f0c200 */
[----:B------:R-:W-:Y:S02]  /*2a3d0*/  FSEL R8, R8, R22, P0 ;  /* 0x0000001608087208 */ /* 0x000fe40000000000 */
[----:B------:R-:W-:Y:S01]  /*2a3e0*/  FSEL R9, R9, R11, P0 ;  /* 0x0000000b09097208 */ /* 0x000fe20000000000 */
[----:B------:R-:W-:Y:S06]  /*2a3f0*/  BRA `(.L_x_2734) ;  /* 0x0000004000547947 */ /* 0x000fec0003800000 */
.L_x_2722:
        /* <DEDUP_REMOVED lines=135> */
.L_x_2756:
[----:B------:R-:W-:Y:S05]  /*2ac70*/  BSYNC B0 ;  /* 0x0000000000007941 */ /* 0x000fea0003800000 */
.L_x_2755:
        /* <DEDUP_REMOVED lines=8> */
.L_x_2758:
[----:B------:R-:W-:Y:S05]  /*2ad00*/  BSYNC B2 ;  /* 0x0000000000027941 */ /* 0x000fea0003800000 */
.L_x_2757:
        /* <DEDUP_REMOVED lines=82> */
.L_x_2760:
[----:B------:R-:W-:-:S04]  /*2b230*/  ISETP.GE.AND P0, PT, R9, RZ, PT ;  /* 0x000000ff0900720c */ /* 0x000fc80003f06270 */
[----:B------:R-:W-:Y:S02]  /*2b240*/  FSEL R22, RZ, 3.37028055040000000000e+12, P0 ;  /* 0x54442d18ff167808 */ /* 0x000fe40000000000 */
[----:B------:R-:W-:-:S07]  /*2b250*/  FSEL R23, RZ, 2.1426990032196044922, P0 ;  /* 0x400921fbff177808 */ /* 0x000fce0000000000 */
.L_x_2761:
[----:B------:R-:W-:Y:S05]  /*2b260*/  BSYNC B0 ;  /* 0x0000000000007941 */ /* 0x000fea0003800000 */
.L_x_2759:
[----:B------:R-:W-:Y:S01]  /*2b270*/  DADD R8, |R8|, |R10| ;  /* 0x0000000008087229 */ /* 0x000fe2000000060a */
[----:B------:R-:W-:-:S07]  /*2b280*/  LOP3.LUT R11, R23, 0x80000000, R11, 0xb8, !PT ;  /* 0x80000000170b7812 */ /* 0x000fce00078eb80b */
[----:B------:R-:W-:-:S06]  /*2b290*/  DSETP.GTU.AND P0, PT, |R8|, +INF , PT ;  /* 0x7ff000000800742a */ /* 0x000fcc0003f0c200 */
[----:B------:R-:W-:Y:S02]  /*2b2a0*/  FSEL R8, R8, R22, P0 ;  /* 0x0000001608087208 */ /* 0x000fe40000000000 */
[----:B------:R-:W-:Y:S01]  /*2b2b0*/  FSEL R9, R9, R11, P0 ;  /* 0x0000000b09097208 */ /* 0x000fe20000000000 */
[----:B------:R-:W-:Y:S06]  /*2b2c0*/  BRA `(.L_x_2734) ;  /* 0x0000003000a07947 */ /* 0x000fec0003800000 */
.L_x_2721:
        /* <DEDUP_REMOVED lines=90> */
.L_x_2764:
        /* <DEDUP_REMOVED lines=21> */
.L_x_2767:
[----:B------:R-:W-:Y:S05]  /*2b9c0*/  BSYNC B3 ;  /* 0x0000000000037941 */ /* 0x000fea0003800000 */
.L_x_2766:
        /* <DEDUP_REMOVED lines=29> */
.L_x_2765:
[----:B------:R-:W-:Y:S05]  /*2bba0*/  BSYNC B2 ;  /* 0x0000000000027941 */ /* 0x000fea0003800000 */
.L_x_2763:
        /* <DEDUP_REMOVED lines=77> */
[----:B------:R-:W-:Y:S02]  /*2c080*/  @!P2 FSEL R10, R22, 1.8213495016098022461, !P0 ;  /* 0x3fe921fb160aa808 */ /* 0x000fe40004000000 */
[----:B------:R-:W-:-:S02]  /*2c090*/  @!P2 FSEL R29, R2, 3.37028055040000000000e+12, !P0 ;  /* 0x54442d18021da808 */ /* 0x000fc40004000000 */
[----:B------:R-:W-:Y:S02]  /*2c0a0*/  LOP3.LUT R11, R10, 0x80000000, R11, 0xb8, !PT ;  /* 0x800000000a0b7812 */ /* 0x000fe400078eb80b */
[----:B------:R-:W-:Y:S02]  /*2c0b0*/  FSEL R8, R8, R29, P1 ;  /* 0x0000001d08087208 */ /* 0x000fe40000800000 */
[----:B------:R-:W-:Y:S01]  /*2c0c0*/  FSEL R9, R9, R11, P1 ;  /* 0x0000000b09097208 */ /* 0x000fe20000800000 */
[----:B------:R-:W-:Y:S06]  /*2c0d0*/  BRA `(.L_x_2734) ;  /* 0x00000024001c7947 */ /* 0x000fec0003800000 */
.L_x_2762:
        /* <DEDUP_REMOVED lines=11> */
[----:B------:R-:W-:Y:S01]  /*2c190*/  UMOV UR5, 0x3f531278 ;  /* 0x3f53127800057882 */ /* 0x000fe20000000000 */
[----:B------:R-:W-:-:S05]  /*2c1a0*/  DMUL R36, R22, 0.5 ;  /* 0x3fe0000016247828 */ /* 0x000fca0000000000 */
[----:B------:R-:W-:Y:S01]  /*2c1b0*/  DFMA R26, R26, R24, -UR4 ;  /* 0x800000041a1a7e2b */ /* 0x000fe20008000018 */
[----:B------:R-:W-:Y:S01]  /*2c1c0*/  UMOV UR4, 0xc8249315 ;  /* 0xc824931500047882 */ /* 0x000fe20000000000 */
[----:B------:R-:W-:Y:S01]  /*2c1d0*/  UMOV UR5, 0x3f6f9690 ;  /* 0x3f6f969000057882 */ /* 0x000fe20000000000 */
[----:B------:R-:W-:-:S05]  /*2c1e0*/  DMUL R36, R22, R36 ;  /* 0x0000002416247228 */ /* 0x000fca0000000000 */
        /* <DEDUP_REMOVED lines=58> */
[----:B------:R-:W-:-:S04]  /*2c590*/  FSEL R25, R25, R27, !P0 ;  /* 0x0000001b19197208 */ /* 0x000fc80004000000 */
[----:B------:R-:W-:Y:S02]  /*2c5a0*/  FSEL R10, R29, R25, !P1 ;  /* 0x000000191d0a7208 */ /* 0x000fe40004800000 */
[----:B------:R-:W-:Y:S02]  /*2c5b0*/  @!P2 FSEL R10, R24, 1.8213495016098022461, !P0 ;  /* 0x3fe921fb180aa808 */ /* 0x000fe40004000000 */
[----:B------:R-:W-:Y:S01]  /*2c5c0*/  FSEL R29, R28, R31, !P1 ;  /* 0x0000001f1c1d7208 */ /* 0x000fe20004800000 */
[----:B------:R-:W-:Y:S01]  /*2c5d0*/  DSETP.GTU.AND P1, PT, |R8|, +INF , PT ;  /* 0x7ff000000800742a */ /* 0x000fe20003f2c200 */
[----:B------:R-:W-:Y:S02]  /*2c5e0*/  @!P2 FSEL R29, R2, 3.37028055040000000000e+12, !P0 ;  /* 0x54442d18021da808 */ /* 0x000fe40004000000 */
[----:B------:R-:W-:-:S03]  /*2c5f0*/  LOP3.LUT R11, R10, 0x80000000, R11, 0xb8, !PT ;  /* 0x800000000a0b7812 */ /* 0x000fc600078eb80b */
[----:B------:R-:W-:Y:S02]  /*2c600*/  FSEL R8, R8, R29, P1 ;  /* 0x0000001d08087208 */ /* 0x000fe40000800000 */
[----:B------:R-:W-:Y:S01]  /*2c610*/  FSEL R9, R9, R11, P1 ;  /* 0x0000000b09097208 */ /* 0x000fe20000800000 */
[----:B------:R-:W-:Y:S06]  /*2c620*/  BRA `(.L_x_2734) ;  /* 0x0000001c00c87947 */ /* 0x000fec0003800000 */
.L_x_2720:
        /* <DEDUP_REMOVED lines=23> */
.L_x_2769:
[----:B------:R-:W-:Y:S05]  /*2c7a0*/  BSYNC B2 ;  /* 0x0000000000027941 */ /* 0x000fea0003800000 */
.L_x_2768:
        /* <DEDUP_REMOVED lines=26> */
.L_x_2771:
[----:B------:R-:W-:Y:S05]  /*2c950*/  BSYNC B2 ;  /* 0x0000000000027941 */ /* 0x000fea0003800000 */
.L_x_2770:
[----:B------:R-:W-:Y:S01]  /*2c960*/  DADD R32, -RZ, |R26| ;  /* 0x00000000ff207229 */ /* 0x000fe2000000051a */
[----:B------:R-:W-:Y:S01]  /*2c970*/  IMAD.MOV.U32 R28, RZ, RZ, RZ ;  /* 0x000000ffff1c7224 */ /* 0x000fe200078e00ff */
[----:B------:R-:W-:Y:S01]  /*2c980*/  UMOV UR4, 0xffffffff ;  /* 0xffffffff00047882 */ /* 0x000fe20000000000 */
[----:B------:R-:W-:Y:S01]  /*2c990*/  UMOV UR5, 0x7fefffff ;  /* 0x7fefffff00057882 */ /* 0x000fe20000000000 */
[----:B------:R-:W-:Y:S01]  /*2c9a0*/  MUFU.RCP64H R39, R45 ;  /* 0x0000002d00277308 */ /* 0x000fe20000001800 */
[----:B------:R-:W-:Y:S01]  /*2c9b0*/  UMOV UR6, UR5 ;  /* 0x0000000500067c82 */ /* 0x000fe20008000000 */
[----:B------:R-:W-:Y:S01]  /*2c9c0*/  IMAD.MOV.U32 R38, RZ, RZ, 0x1 ;  /* 0x00000001ff267424 */ /* 0x000fe200078e00ff */
[----:B------:R-:W-:Y:S01]  /*2c9d0*/  BSSY B0, `(.L_x_2772) ;  /* 0x0000081000007945 */ /* 0x000fe20003800000 */
[----:B------:R-:W-:Y:S02]  /*2c9e0*/  FSETP.GEU.AND P5, PT, |R23|, 6.5827683646048100446e-37, PT ;  /* 0x036000001700780b */ /* 0x000fe40003fae200 */
[----:B------:R-:W-:-:S02]  /*2c9f0*/  ISETP.GT.U32.AND P2, PT, R32, R36, PT ;  /* 0x000000242000720c */ /* 0x000fc40003f44070 */
[CC--:B------:R-:W-:Y:S02]  /*2ca00*/  ISETP.LT.U32.AND P0, PT, R32.reuse, R36.reuse, PT ;  /* 0x000000242000720c */ /* 0x0c0fe40003f01070 */
[CC--:B------:R-:W-:Y:S02]  /*2ca10*/  ISETP.GT.U32.AND.EX P2, PT, R33.reuse, R37.reuse, PT, P2 ;  /* 0x000000252100720c */ /* 0x0c0fe40003f44120 */
[CC--:B------:R-:W-:Y:S02]  /*2ca20*/  ISETP.LT.U32.AND.EX P0, PT, R33.reuse, R37.reuse, PT, P0 ;  /* 0x000000252100720c */ /* 0x0c0fe40003f01100 */
[----:B------:R-:W-:Y:S02]  /*2ca30*/  SEL R25, R33, R37, P2 ;  /* 0x0000002521197207 */ /* 0x000fe40001000000 */
[----:B------:R-:W-:Y:S02]  /*2ca40*/  SEL R26, R32, R36, P0 ;  /* 0x00000024201a7207 */ /* 0x000fe40000000000 */
[----:B------:R-:W-:-:S02]  /*2ca50*/  LOP3.LUT R2, R25, 0xffc00000, RZ, 0xc0, !PT ;  /* 0xffc0000019027812 */ /* 0x000fc400078ec0ff */
[----:B------:R-:W-:Y:S01]  /*2ca60*/  SEL R27, R33, R37, P0 ;  /* 0x00000025211b7207 */ /* 0x000fe20000000000 */
[----:B------:R-:W-:Y:S01]  /*2ca70*/  IMAD.MOV.U32 R37, RZ, RZ, 0x3fd80000 ;  /* 0x3fd80000ff257424 */ /* 0x000fe200078e00ff */
[----:B------:R-:W-:Y:S02]  /*2ca80*/  IADD3 R29, -R2, 0x7fd00000, RZ ;  /* 0x7fd00000021d7810 */ /* 0x000fe40007ffe1ff */
[----:B------:R-:W-:Y:S01]  /*2ca90*/  SEL R24, R32, R36, P2 ;  /* 0x0000002420187207 */ /* 0x000fe20001000000 */
[----:B------:R-:W-:Y:S01]  /*2caa0*/  IMAD.U32 R32, RZ, RZ, UR6 ;  /* 0x00000006ff207e24 */ /* 0x000fe2000f8e00ff */
[----:B------:R-:W-:Y:S01]  /*2cab0*/  ISETP.GE.U32.AND P3, PT, R27, 0x7ff00000, PT ;  /* 0x7ff000001b00780c */ /* 0x000fe20003f66070 */
[----:B------:R-:W-:Y:S01]  /*2cac0*/  IMAD.MOV.U32 R36, RZ, RZ, 0x0 ;  /* 0x00000000ff247424 */ /* 0x000fe200078e00ff */
[C---:B------:R-:W-:Y:S02]  /*2cad0*/  DMUL R30, R28.reuse, R26 ;  /* 0x0000001a1c1e7228 */ /* 0x040fe40000000000 */
[----:B------:R-:W-:-:S06]  /*2cae0*/  DMUL R28, R28, R24 ;  /* 0x000000181c1c7228 */ /* 0x000fcc0000000000 */
[----:B------:R-:W-:-:S08]  /*2caf0*/  DMUL R30, R30, R30 ;  /* 0x0000001e1e1e7228 */ /* 0x000fd00000000000 */
[----:B------:R-:W-:-:S08]  /*2cb00*/  DFMA R28, R28, R28, R30 ;  /* 0x0000001c1c1c722b */ /* 0x000fd0000000001e */
        /* <DEDUP_REMOVED lines=20> */
[----:B------:R-:W-:-:S10]  /*2cc50*/  DMUL R34, R34, R28 ;  /* 0x0000001c22227228 */ /* 0x000fd40000000000 */
[----:B------:R-:W-:Y:S02]  /*2cc60*/  @!P3 FSEL R27, R25, R35, !P2 ;  /* 0x00000023191bb208 */ /* 0x000fe40005000000 */
[----:B------:R-:W-:Y:S01]  /*2cc70*/  @!P3 FSEL R26, R24, R34, !P2 ;  /* 0x00000022181ab208 */ /* 0x000fe20005000000 */
[----:B------:R-:W-:Y:S01]  /*2cc80*/  DFMA R24, -R44, R30, 1 ;  /* 0x3ff000002c18742b */ /* 0x000fe2000000011e */
[----:B------:R-:W-:Y:S01]  /*2cc90*/  ISETP.GT.AND P0, PT, R27, 0xfffff, PT ;  /* 0x000fffff1b00780c */ /* 0x000fe20003f04270 */
[----:B------:R-:W-:Y:S02]  /*2cca0*/  IMAD.MOV.U32 R29, RZ, RZ, R27 ;  /* 0x000000ffff1d7224 */ /* 0x000fe400078e001b */
[----:B------:R-:W-:-:S04]  /*2ccb0*/  IMAD.MOV.U32 R28, RZ, RZ, R26 ;  /* 0x000000ffff1c7224 */ /* 0x000fc800078e001a */
[----:B------:R-:W-:-:S06]  /*2ccc0*/  DFMA R24, R30, R24, R30 ;  /* 0x000000181e18722b */ /* 0x000fcc000000001e */
[----:B------:R-:W-:Y:S02]  /*2ccd0*/  @!P0 DMUL R28, R28, 1.80143985094819840000e+16 ;  /* 0x435000001c1c8828 */ /* 0x000fe40000000000 */
[----:B------:R-:W-:-:S08]  /*2cce0*/  DMUL R30, R22, R24 ;  /* 0x00000018161e7228 */ /* 0x000fd00000000000 */
[----:B------:R-:W-:Y:S01]  /*2ccf0*/  @!P0 IMAD.MOV.U32 R27, RZ, RZ, R29 ;  /* 0x000000ffff1b8224 */ /* 0x000fe200078e001d */
[----:B------:R-:W-:Y:S01]  /*2cd00*/  DFMA R32, -R44, R30, R22 ;  /* 0x0000001e2c20722b */ /* 0x000fe20000000116 */
[----:B------:R-:W-:Y:S02]  /*2cd10*/  @!P0 IMAD.MOV.U32 R26, RZ, RZ, R28 ;  /* 0x000000ffff1a8224 */ /* 0x000fe400078e001c */
[----:B------:R-:W-:-:S05]  /*2cd20*/  VIADD R2, R27, 0xffffffff ;  /* 0xffffffff1b027836 */ /* 0x000fca0000000000 */
[----:B------:R-:W-:Y:S01]  /*2cd30*/  ISETP.GE.U32.AND P2, PT, R2, 0x7fefffff, PT ;  /* 0x7fefffff0200780c */ /* 0x000fe20003f46070 */
[----:B------:R-:W-:-:S10]  /*2cd40*/  DFMA R24, R24, R32, R30 ;  /* 0x000000201818722b */ /* 0x000fd4000000001e */
[----:B------:R-:W-:Y:S02]  /*2cd50*/  FFMA R2, RZ, R45, R25 ;  /* 0x0000002dff027223 */ /* 0x000fe40000000019 */
[----:B------:R-:W-:Y:S01]  /*2cd60*/  @P2 IMAD.MOV.U32 R30, RZ, RZ, 0x0 ;  /* 0x00000000ff1e2424 */ /* 0x000fe200078e00ff */
[----:B------:R-:W-:Y:S01]  /*2cd70*/  @P2 FSETP.NEU.FTZ.AND P3, PT, R29, RZ, PT ;  /* 0x000000ff1d00220b */ /* 0x000fe20003f7d000 */
[----:B------:R-:W-:Y:S01]  /*2cd80*/  @P2 IMAD.MOV.U32 R31, RZ, RZ, 0x7ff00000 ;  /* 0x7ff00000ff1f2424 */ /* 0x000fe200078e00ff */
[----:B------:R-:W-:Y:S01]  /*2cd90*/  FSETP.GT.AND P4, PT, |R2|, 1.469367938527859385e-39, PT ;  /* 0x001000000200780b */ /* 0x000fe20003f84200 */
[----:B------:R-:W-:Y:S02]  /*2cda0*/  IMAD.MOV.U32 R2, RZ, RZ, -0x3ff ;  /* 0xfffffc01ff027424 */ /* 0x000fe400078e00ff */
[----:B------:R-:W-:Y:S02]  /*2cdb0*/  @!P0 IMAD.MOV.U32 R2, RZ, RZ, -0x435 ;  /* 0xfffffbcbff028424 */ /* 0x000fe400078e00ff */
        /* <DEDUP_REMOVED lines=66> */
.L_x_2773:
[----:B------:R-:W-:Y:S05]  /*2d1e0*/  BSYNC B0 ;  /* 0x0000000000007941 */ /* 0x000fea0003800000 */
.L_x_2772:
        /* <DEDUP_REMOVED lines=8> */
.L_x_2775:
[----:B------:R-:W-:Y:S05]  /*2d270*/  BSYNC B2 ;  /* 0x0000000000027941 */ /* 0x000fea0003800000 */
.L_x_2774:
        /* <DEDUP_REMOVED lines=82> */
.L_x_2777:
[----:B------:R-:W-:-:S04]  /*2d7a0*/  ISETP.GE.AND P0, PT, R9, RZ, PT ;  /* 0x000000ff0900720c */ /* 0x000fc80003f06270 */
[----:B------:R-:W-:Y:S02]  /*2d7b0*/  FSEL R22, RZ, 3.37028055040000000000e+12, P0 ;  /* 0x54442d18ff167808 */ /* 0x000fe40000000000 */
[----:B------:R-:W-:-:S07]  /*2d7c0*/  FSEL R23, RZ, 2.1426990032196044922, P0 ;  /* 0x400921fbff177808 */ /* 0x000fce0000000000 */
.L_x_2778:
[----:B------:R-:W-:Y:S05]  /*2d7d0*/  BSYNC B0 ;  /* 0x0000000000007941 */ /* 0x000fea0003800000 */
.L_x_2776:
[----:B------:R-:W-:Y:S01]  /*2d7e0*/  DADD R8, |R8|, |R10| ;  /* 0x0000000008087229 */ /* 0x000fe2000000060a */
[----:B------:R-:W-:Y:S01]  /*2d7f0*/  LOP3.LUT R11, R23, 0x80000000, R11, 0xb8, !PT ;  /* 0x80000000170b7812 */ /* 0x000fe200078eb80b */
[----:B------:R-:W-:-:S06]  /*2d800*/  DADD R36, R36, 1 ;  /* 0x3ff0000024247429 */ /* 0x000fcc0000000000 */
[----:B------:R-:W-:-:S06]  /*2d810*/  DSETP.GTU.AND P0, PT, |R8|, +INF , PT ;  /* 0x7ff000000800742a */ /* 0x000fcc0003f0c200 */
[----:B------:R-:W-:Y:S02]  /*2d820*/  FSEL R8, R8, R22, P0 ;  /* 0x0000001608087208 */ /* 0x000fe40000000000 */
[----:B------:R-:W-:Y:S01]  /*2d830*/  FSEL R9, R9, R11, P0 ;  /* 0x0000000b09097208 */ /* 0x000fe20000000000 */
[----:B------:R-:W-:Y:S06]  /*2d840*/  BRA `(.L_x_2734) ;  /* 0x0000000c00407947 */ /* 0x000fec0003800000 */
.L_x_2719:
        /* <DEDUP_REMOVED lines=12> */
[----:B------:R-:W-:-:S08]  /*2d910*/  @P0 DMUL R28, R28, R28 ;  /* 0x0000001c1c1c0228 */ /* 0x000fd00000000000 */
[----:B------:R-:W-:Y:S02]  /*2d920*/  @P0 DFMA R26, R26, R26, R28 ;  /* 0x0000001a1a1a022b */ /* 0x000fe4000000001c */
[----:B------:R-:W-:Y:S02]  /*2d930*/  @!P0 DFMA R28, R8, R8, R30 ;  /* 0x00000008081c822b */ /* 0x000fe4000000001e */
[----:B0-----:R-:W-:-:S04]  /*2d940*/  DFMA R30, -R22, R32, 1 ;  /* 0x3ff00000161e742b */ /* 0x001fc80000000120 */
[----:B------:R-:W-:Y:S01]  /*2d950*/  @P0 DMUL R28, R26, 0.0625 ;  /* 0x3fb000001a1c0828 */ /* 0x000fe20000000000 */
[----:B------:R-:W-:-:S03]  /*2d960*/  FSEL R26, R24, R34, P1 ;  /* 0x00000022181a7208 */ /* 0x000fc60000800000 */
[----:B------:R-:W-:Y:S01]  /*2d970*/  DFMA R30, R30, R30, R30 ;  /* 0x0000001e1e1e722b */ /* 0x000fe2000000001e */
[----:B------:R-:W-:-:S04]  /*2d980*/  FSEL R27, R25, R35, P1 ;  /* 0x00000023191b7208 */ /* 0x000fc80000800000 */
[----:B------:R-:W-:Y:S01]  /*2d990*/  FSETP.GEU.AND P5, PT, |R27|, 6.5827683646048100446e-37, PT ;  /* 0x036000001b00780b */ /* 0x000fe20003fae200 */
[----:B------:R-:W-:Y:S01]  /*2d9a0*/  IMAD.MOV.U32 R38, RZ, RZ, R28 ;  /* 0x000000ffff267224 */ /* 0x000fe200078e001c */
[----:B------:R-:W-:Y:S01]  /*2d9b0*/  ISETP.GT.AND P0, PT, R29, 0xfffff, PT ;  /* 0x000fffff1d00780c */ /* 0x000fe20003f04270 */
[----:B------:R-:W-:Y:S01]  /*2d9c0*/  DFMA R30, R32, R30, R32 ;  /* 0x0000001e201e722b */ /* 0x000fe20000000020 */
[----:B------:R-:W-:-:S07]  /*2d9d0*/  IMAD.MOV.U32 R39, RZ, RZ, R29 ;  /* 0x000000ffff277224 */ /* 0x000fce00078e001d */
[----:B------:R-:W-:-:S04]  /*2d9e0*/  DFMA R32, -R22, R30, 1 ;  /* 0x3ff000001620742b */ /* 0x000fc8000000011e */
[----:B------:R-:W-:-:S04]  /*2d9f0*/  @!P0 DMUL R28, R28, 1.80143985094819840000e+16 ;  /* 0x435000001c1c8828 */ /* 0x000fc80000000000 */
[----:B------:R-:W-:-:S06]  /*2da00*/  DFMA R32, R30, R32, R30 ;  /* 0x000000201e20722b */ /* 0x000fcc000000001e */
[----:B------:R-:W-:Y:S02]  /*2da10*/  @!P0 IMAD.MOV.U32 R39, RZ, RZ, R29 ;  /* 0x000000ffff278224 */ /* 0x000fe400078e001d */
        /* <DEDUP_REMOVED lines=42> */
[----:B------:R-:W-:-:S08]  /*2dcc0*/  DMUL R34, R32, R32 ;  /* 0x0000002020227228 */ /* 0x000fd00000000000 */
[----:B------:R-:W-:Y:S01]  /*2dcd0*/  DFMA R36, R34, UR4, R40 ;  /* 0x0000000422247c2b */ /* 0x000fe20008000028 */
[----:B------:R-:W-:Y:S01]  /*2dce0*/  UMOV UR4, 0x9f02676f ;  /* 0x9f02676f00047882 */ /* 0x000fe20000000000 */
[----:B------:R-:W-:Y:S01]  /*2dcf0*/  UMOV UR5, 0x3ef3b266 ;  /* 0x3ef3b26600057882 */ /* 0x000fe20000000000 */
[----:B------:R-:W-:-:S05]  /*2dd00*/  DADD R40, R28, -R32 ;  /* 0x000000001c287229 */ /* 0x000fca0000000820 */
[----:B------:R-:W-:Y:S01]  /*2dd10*/  DFMA R36, R34, R36, UR4 ;  /* 0x0000000422247e2b */ /* 0x000fe20008000024 */
        /* <DEDUP_REMOVED lines=13> */
[----:B------:R-:W-:Y:S01]  /*2ddf0*/  UMOV UR5, 0x3f899999 ;  /* 0x3f89999900057882 */ /* 0x000fe20000000000 */
[----:B------:R-:W-:Y:S01]  /*2de00*/  DADD R36, R42, -UR14 ;  /* 0x8000000e2a247e29 */ /* 0x000fe20008000000 */
[----:B------:R-:W-:Y:S01]  /*2de10*/  UMOV UR14, 0xfefa39ef ;  /* 0xfefa39ef000e7882 */ /* 0x000fe20000000000 */
[----:B------:R-:W-:-:S03]  /*2de20*/  UMOV UR15, 0x3fe62e42 ;  /* 0x3fe62e42000f7882 */ /* 0x000fc60000000000 */
[----:B------:R-:W-:Y:S01]  /*2de30*/  DFMA R38, R34, R38, UR4 ;  /* 0x0000000422267e2b */ /* 0x000fe20008000026 */
[----:B------:R-:W-:Y:S01]  /*2de40*/  UMOV UR4, 0x55555554 ;  /* 0x5555555400047882 */ /* 0x000fe20000000000 */
[----:B------:R-:W-:Y:S01]  /*2de50*/  UMOV UR5, 0x3fb55555 ;  /* 0x3fb5555500057882 */ /* 0x000fe20000000000 */
[----:B------:R-:W-:-:S05]  /*2de60*/  DFMA R28, R36, UR14, R32 ;  /* 0x0000000e241c7c2b */ /* 0x000fca0008000020 */
[----:B------:R-:W-:Y:S01]  /*2de70*/  DFMA R38, R34, R38, UR4 ;  /* 0x0000000422267e2b */ /* 0x000fe20008000026 */
[----:B------:R-:W-:Y:S01]  /*2de80*/  UMOV UR4, 0x3b39803f ;  /* 0x3b39803f00047882 */ /* 0x000fe20000000000 */
[----:B------:R-:W-:Y:S01]  /*2de90*/  UMOV UR5, 0x3c7abc9e ;  /* 0x3c7abc9e00057882 */ /* 0x000fe20000000000 */
[----:B------:R-:W-:-:S05]  /*2dea0*/  DFMA R42, -R36, UR14, R28 ;  /* 0x0000000e242a7c2b */ /* 0x000fca000800011c */
[----:B------:R-:W-:-:S03]  /*2deb0*/  DMUL R38, R34, R38 ;  /* 0x0000002622267228 */ /* 0x000fc60000000000 */
[----:B------:R-:W-:-:S05]  /*2dec0*/  DADD R42, -R32, R42 ;  /* 0x00000000202a7229 */ /* 0x000fca000000012a */
[----:B------:R-:W-:-:S08]  /*2ded0*/  DFMA R38, R32, R38, R40 ;  /* 0x000000262026722b */ /* 0x000fd00000000028 */
[----:B------:R-:W-:-:S08]  /*2dee0*/  DADD R38, R38, -R42 ;  /* 0x0000000026267229 */ /* 0x000fd0000000082a */
[----:B------:R-:W-:-:S08]  /*2def0*/  DFMA R36, R36, UR4, R38 ;  /* 0x0000000424247c2b */ /* 0x000fd00008000026 */
[----:B------:R-:W-:-:S11]  /*2df00*/  DADD R36, R28, R36 ;  /* 0x000000001c247229 */ /* 0x000fd60000000024 */
.L_x_2780:
[----:B------:R-:W-:Y:S05]  /*2df10*/  BSYNC B0 ;  /* 0x0000000000007941 */ /* 0x000fea0003800000 */
.L_x_2779:
        /* <DEDUP_REMOVED lines=8> */
.L_x_2782:
[----:B------:R-:W-:Y:S05]  /*2dfa0*/  BSYNC B2 ;  /* 0x0000000000027941 */ /* 0x000fea0003800000 */
.L_x_2781:
        /* <DEDUP_REMOVED lines=82> */
.L_x_2784:
[----:B------:R-:W-:Y:S02]  /*2e4d0*/  FSEL R22, RZ, 3.37028055040000000000e+12, P2 ;  /* 0x54442d18ff167808 */ /* 0x000fe40001000000 */
[----:B------:R-:W-:-:S07]  /*2e4e0*/  FSEL R23, RZ, 2.1426990032196044922, P2 ;  /* 0x400921fbff177808 */ /* 0x000fce0001000000 */
.L_x_2785:
[----:B------:R-:W-:Y:S05]  /*2e4f0*/  BSYNC B0 ;  /* 0x0000000000007941 */ /* 0x000fea0003800000 */
.L_x_2783:
[----:B------:R-:W-:Y:S01]  /*2e500*/  DADD R8, |R8|, |R10| ;  /* 0x0000000008087229 */ /* 0x000fe2000000060a */
[----:B------:R-:W-:-:S07]  /*2e510*/  LOP3.LUT R11, R23, 0x80000000, R11, 0xb8, !PT ;  /* 0x80000000170b7812 */ /* 0x000fce00078eb80b */
[----:B------:R-:W-:-:S06]  /*2e520*/  DSETP.GTU.AND P0, PT, |R8|, +INF , PT ;  /* 0x7ff000000800742a */ /* 0x000fcc0003f0c200 */
[----:B------:R-:W-:Y:S02]  /*2e530*/  FSEL R8, R8, R22, P0 ;  /* 0x0000001608087208 */ /* 0x000fe40000000000 */
[----:B------:R-:W-:-:S07]  /*2e540*/  FSEL R9, R9, R11, P0 ;  /* 0x0000000b09097208 */ /* 0x000fce0000000000 */
.L_x_2734:
[----:B------:R-:W-:Y:S05]  /*2e550*/  BSYNC B1 ;  /* 0x0000000000017941 */ /* 0x000fea0003800000 */
.L_x_2718:
        /* <DEDUP_REMOVED lines=76> */
.L_x_2792:
[----:B------:R-:W-:Y:S05]  /*2ea20*/  BSYNC B0 ;  /* 0x0000000000007941 */ /* 0x000fea0003800000 */
.L_x_2791:
[----:B------:R-:W-:Y:S04]  /*2ea30*/  BSSY B2, `(.L_x_2793) ;  /* 0x000001c000027945 */ /* 0x000fe80003800000 */
[----:B------:R-:W-:Y:S05]  /*2ea40*/  @!P2 BRA `(.L_x_2794) ;  /* 0x000000000060a947 */ /* 0x000fea0003800000 */
[----:B------:R-:W-:Y:S01]  /*2ea50*/  UMOV UR4, 0x6dc9c883 ;  /* 0x6dc9c88300047882 */ /* 0x000fe20000000000 */
[----:B------:R-:W-:Y:S01]  /*2ea60*/  UMOV UR5, 0x3fe45f30 ;  /* 0x3fe45f3000057882 */ /* 0x000fe20000000000 */
[C---:B------:R-:W-:Y:S02]  /*2ea70*/  DSETP.GE.AND P0, PT, |R22|.reuse, 2.14748364800000000000e+09, PT ;  /* 0x41e000001600742a */ /* 0x040fe40003f06200 */
[----:B------:R-:W-:Y:S01]  /*2ea80*/  DMUL R24, R22, UR4 ;  /* 0x0000000416187c28 */ /* 0x000fe20008000000 */
[----:B------:R-:W-:Y:S01]  /*2ea90*/  UMOV UR4, 0x54442d18 ;  /* 0x54442d1800047882 */ /* 0x000fe20000000000 */
[----:B------:R-:W-:-:S08]  /*2eaa0*/  UMOV UR5, 0x3ff921fb ;  /* 0x3ff921fb00057882 */ /* 0x000fd00000000000 */
        /* <DEDUP_REMOVED lines=18> */
.L_x_2794:
[----:B------:R-:W-:Y:S01]  /*2ebd0*/  DMUL R8, RZ, R22 ;  /* 0x00000016ff087228 */ /* 0x000fe20000000000 */
[----:B------:R-:W-:-:S10]  /*2ebe0*/  IMAD.MOV.U32 R24, RZ, RZ, RZ ;  /* 0x000000ffff187224 */ /* 0x000fd400078e00ff */
.L_x_2795:
[----:B------:R-:W-:Y:S05]  /*2ebf0*/  BSYNC B2 ;  /* 0x0000000000027941 */ /* 0x000fea0003800000 */
.L_x_2793:
        /* <DEDUP_REMOVED lines=49> */
.L_x_2797:
[----:B------:R-:W-:Y:S01]  /*2ef10*/  DMUL R36, RZ, R22 ;  /* 0x00000016ff247228 */ /* 0x000fe20000000000 */
[----:B------:R-:W-:-:S10]  /*2ef20*/  IMAD.MOV.U32 R2, RZ, RZ, RZ ;  /* 0x000000ffff027224 */ /* 0x000fd400078e00ff */
.L_x_2798:
[----:B------:R-:W-:Y:S05]  /*2ef30*/  BSYNC B2 ;  /* 0x0000000000027941 */ /* 0x000fea0003800000 */
.L_x_2796:
        /* <DEDUP_REMOVED lines=25> */
.L_x_2790:
        /* <DEDUP_REMOVED lines=63> */
.L_x_2801:
[----:B------:R-:W-:Y:S05]  /*2f4c0*/  BSYNC B0 ;  /* 0x0000000000007941 */ /* 0x000fea0003800000 */
.L_x_2800:
        /* <DEDUP_REMOVED lines=26> */
.L_x_2803:
[----:B------:R-:W-:Y:S01]  /*2f670*/  DMUL R8, RZ, R22 ;  /* 0x00000016ff087228 */ /* 0x000fe20000000000 */
[----:B------:R-:W-:-:S10]  /*2f680*/  IMAD.MOV.U32 R24, RZ, RZ, RZ ;  /* 0x000000ffff187224 */ /* 0x000fd400078e00ff */
.L_x_2804:
[----:B------:R-:W-:Y:S05]  /*2f690*/  BSYNC B2 ;  /* 0x0000000000027941 */ /* 0x000fea0003800000 */
.L_x_2802:
        /* <DEDUP_REMOVED lines=49> */
.L_x_2806:
[----:B------:R-:W-:Y:S01]  /*2f9b0*/  DMUL R36, RZ, R22 ;  /* 0x00000016ff247228 */ /* 0x000fe20000000000 */
[----:B------:R-:W-:-:S10]  /*2f9c0*/  IMAD.MOV.U32 R2, RZ, RZ, RZ ;  /* 0x000000ffff027224 */ /* 0x000fd400078e00ff */
.L_x_2807:
[----:B------:R-:W-:Y:S05]  /*2f9d0*/  BSYNC B2 ;  /* 0x0000000000027941 */ /* 0x000fea0003800000 */
.L_x_2805:
        /* <DEDUP_REMOVED lines=22> */
[----:B------:R-:W-:Y:S02]  /*2fb40*/  LEA.HI R24, R11, 0xffffff09, RZ, 0xc ;  /* 0xffffff090b187811 */ /* 0x000fe400078f60ff */
[----:B------:R-:W-:Y:S02]  /*2fb50*/  LOP3.LUT R11, R2, 0x7fe00000, RZ, 0xfc, !PT ;  /* 0x7fe00000020b7812 */ /* 0x000fe400078efcff */
[----:B------:R-:W-:-:S03]  /*2fb60*/  LEA.HI R2, R24, R24, RZ, 0x1 ;  /* 0x0000001818027211 */ /* 0x000fc600078f08ff */
[----:B------:R-:W-:Y:S01]  /*2fb70*/  @P1 DFMA R36, R36, -1, RZ ;  /* 0xbff000002424182b */ /* 0x000fe200000000ff */
[----:B------:R-:W-:Y:S01]  /*2fb80*/  SHF.R.S32.HI R25, RZ, 0x1, R2 ;  /* 0x00000001ff197819 */ /* 0x000fe20000011402 */
[C---:B------:R-:W-:Y:S01]  /*2fb90*/  DMUL R22, R10.reuse, R8 ;  /* 0x000000080a167228 */ /* 0x040fe20000000000 */
[----:B------:R-:W-:Y:S02]  /*2fba0*/  IMAD.MOV.U32 R8, RZ, RZ, RZ ;  /* 0x000000ffff087224 */ /* 0x000fe400078e00ff */
[----:B------:R-:W-:Y:S01]  /*2fbb0*/  LEA R9, R25, 0x3ff00000, 0x14 ;  /* 0x3ff0000019097811 */ /* 0x000fe200078ea0ff */
[----:B------:R-:W-:Y:S02]  /*2fbc0*/  IMAD.IADD R2, R24, 0x1, -R25 ;  /* 0x0000000118027824 */ /* 0x000fe400078e0a19 */
[----:B------:R-:W-:-:S03]  /*2fbd0*/  DMUL R10, R10, R36 ;  /* 0x000000240a0a7228 */ /* 0x000fc60000000000 */
[----:B------:R-:W-:-:S05]  /*2fbe0*/  DMUL R24, R8, R22 ;  /* 0x0000001608187228 */ /* 0x000fca0000000000 */
[----:B------:R-:W-:Y:S01]  /*2fbf0*/  DMUL R22, R8, R10 ;  /* 0x0000000a08167228 */ /* 0x000fe20000000000 */
[----:B------:R-:W-:Y:S01]  /*2fc00*/  LEA R11, R2, 0x3ff00000, 0x14 ;  /* 0x3ff00000020b7811 */ /* 0x000fe200078ea0ff */
[----:B------:R-:W-:-:S06]  /*2fc10*/  IMAD.MOV.U32 R10, RZ, RZ, RZ ;  /* 0x000000ffff0a7224 */ /* 0x000fcc00078e00ff */
[C---:B------:R-:W-:Y:S02]  /*2fc20*/  DMUL R8, R10.reuse, R24 ;  /* 0x000000180a087228 */ /* 0x040fe40000000000 */
[----:B------:R-:W-:Y:S01]  /*2fc30*/  DMUL R10, R10, R22 ;  /* 0x000000160a0a7228 */ /* 0x000fe20000000000 */
[----:B------:R-:W-:Y:S10]  /*2fc40*/  BRA `(.L_x_2799) ;  /* 0x0000000800d87947 */ /* 0x000ff40003800000 */
.L_x_2789:
        /* <DEDUP_REMOVED lines=11> */
.L_x_2808:
[----:B------:R-:W-:-:S10]  /*2fd00*/  DADD R8, R22, -R22 ;  /* 0x0000000016087229 */ /* 0x000fd40000000816 */
[----:B------:R-:W-:Y:S02]  /*2fd10*/  IMAD.MOV.U32 R10, RZ, RZ, R8 ;  /* 0x000000ffff0a7224 */ /* 0x000fe400078e0008 */
[----:B------:R-:W-:Y:S01]  /*2fd20*/  IMAD.MOV.U32 R11, RZ, RZ, R9 ;  /* 0x000000ffff0b7224 */ /* 0x000fe200078e0009 */
[----:B------:R-:W-:Y:S06]  /*2fd30*/  BRA `(.L_x_2799) ;  /* 0x00000008009c7947 */ /* 0x000fec0003800000 */
.L_x_2788:
        /* <DEDUP_REMOVED lines=26> */
.L_x_2810:
[----:B------:R-:W-:Y:S01]  /*2fee0*/  DMUL R32, RZ, R22 ;  /* 0x00000016ff207228 */ /* 0x000fe20000000000 */
[----:B------:R-:W-:-:S10]  /*2fef0*/  IMAD.MOV.U32 R27, RZ, RZ, RZ ;  /* 0x000000ffff1b7224 */ /* 0x000fd400078e00ff */
.L_x_2811:
[----:B------:R-:W-:Y:S05]  /*2ff00*/  BSYNC B2 ;  /* 0x0000000000027941 */ /* 0x000fea0003800000 */
.L_x_2809:
        /* <DEDUP_REMOVED lines=49> */
.L_x_2813:
[----:B------:R-:W-:Y:S01]  /*30220*/  DMUL R10, RZ, R22 ;  /* 0x00000016ff0a7228 */ /* 0x000fe20000000000 */
[----:B------:R-:W-:-:S10]  /*30230*/  IMAD.MOV.U32 R2, RZ, RZ, RZ ;  /* 0x000000ffff027224 */ /* 0x000fd400078e00ff */
.L_x_2814:
[----:B------:R-:W-:Y:S05]  /*30240*/  BSYNC B2 ;  /* 0x0000000000027941 */ /* 0x000fea0003800000 */
.L_x_2812:
        /* <DEDUP_REMOVED lines=24> */
.L_x_2787:
        /* <DEDUP_REMOVED lines=59> */
.L_x_2816:
[----:B------:R-:W-:Y:S05]  /*30780*/  BSYNC B0 ;  /* 0x0000000000007941 */ /* 0x000fea0003800000 */
.L_x_2815:
[----:B------:R-:W-:Y:S02]  /*30790*/  IMAD.MOV.U32 R10, RZ, RZ, R22 ;  /* 0x000000ffff0a7224 */ /* 0x000fe400078e0016 */
[----:B------:R-:W-:-:S07]  /*307a0*/  IMAD.MOV.U32 R11, RZ, RZ, R23 ;  /* 0x000000ffff0b7224 */ /* 0x000fce00078e0017 */
.L_x_2799:
[----:B------:R-:W-:Y:S05]  /*307b0*/  BSYNC B1 ;  /* 0x0000000000017941 */ /* 0x000fea0003800000 */
.L_x_2786:
        /* <DEDUP_REMOVED lines=116> */
.L_x_2824:
        /* <DEDUP_REMOVED lines=21> */
.L_x_2827:
[----:B------:R-:W-:Y:S05]  /*31050*/  BSYNC B3 ;  /* 0x0000000000037941 */ /* 0x000fea0003800000 */
.L_x_2826:
        /* <DEDUP_REMOVED lines=29> */
.L_x_2825:
[----:B------:R-:W-:Y:S05]  /*31230*/  BSYNC B2 ;  /* 0x0000000000027941 */ /* 0x000fea0003800000 */
.L_x_2823:
        /* <DEDUP_REMOVED lines=21> */
.L_x_2829:
[----:B------:R-:W-:Y:S05]  /*31390*/  BSYNC B2 ;  /* 0x0000000000027941 */ /* 0x000fea0003800000 */
.L_x_2828:
        /* <DEDUP_REMOVED lines=82> */
.L_x_2831:
[----:B------:R-:W-:-:S04]  /*318c0*/  ISETP.GE.AND P0, PT, R13, RZ, PT ;  /* 0x000000ff0d00720c */ /* 0x000fc80003f06270 */
[----:B------:R-:W-:Y:S02]  /*318d0*/  FSEL R22, RZ, 3.37028055040000000000e+12, P0 ;  /* 0x54442d18ff167808 */ /* 0x000fe40000000000 */
[----:B------:R-:W-:-:S07]  /*318e0*/  FSEL R23, RZ, 2.1426990032196044922, P0 ;  /* 0x400921fbff177808 */ /* 0x000fce0000000000 */
.L_x_2832:
[----:B------:R-:W-:Y:S05]  /*318f0*/  BSYNC B0 ;  /* 0x0000000000007941 */ /* 0x000fea0003800000 */
.L_x_2830:
[----:B------:R-:W-:Y:S01]  /*31900*/  DADD R12, |R12|, |R14| ;  /* 0x000000000c0c7229 */ /* 0x000fe2000000060e */
[----:B------:R-:W-:Y:S01]  /*31910*/  LOP3.LUT R15, R23, 0x80000000, R15, 0xb8, !PT ;  /* 0x80000000170f7812 */ /* 0x000fe200078eb80f */
[----:B------:R-:W-:-:S06]  /*31920*/  DMUL R36, R36, 0.5 ;  /* 0x3fe0000024247828 */ /* 0x000fcc0000000000 */
[----:B------:R-:W-:-:S06]  /*31930*/  DSETP.GTU.AND P0, PT, |R12|, +INF , PT ;  /* 0x7ff000000c00742a */ /* 0x000fcc0003f0c200 */
[----:B------:R-:W-:Y:S02]  /*31940*/  FSEL R12, R12, R22, P0 ;  /* 0x000000160c0c7208 */ /* 0x000fe40000000000 */
[----:B------:R-:W-:Y:S01]  /*31950*/  FSEL R13, R13, R15, P0 ;  /* 0x0000000f0d0d7208 */ /* 0x000fe20000000000 */
[----:B------:R-:W-:Y:S06]  /*31960*/  BRA `(.L_x_2833) ;  /* 0x0000006400587947 */ /* 0x000fec0003800000 */
.L_x_2822:
        /* <DEDUP_REMOVED lines=99> */
.L_x_2836:
[----:B------:R-:W-:Y:S05]  /*31fa0*/  BSYNC B0 ;  /* 0x0000000000007941 */ /* 0x000fea0003800000 */
.L_x_2835:
[----:B------:R-:W-:Y:S04]  /*31fb0*/  BSSY B2, `(.L_x_2837) ;  /* 0x0000008000027945 */ /* 0x000fe80003800000 */
[----:B------:R-:W-:Y:S05]  /*31fc0*/  @P4 BRA P5, `(.L_x_2838) ;  /* 0x0000000000184947 */ /* 0x000fea0002800000 */
[----:B------:R-:W-:Y:S01]  /*31fd0*/  IMAD.MOV.U32 R24, RZ, RZ, R22 ;  /* 0x000000ffff187224 */ /* 0x000fe200078e0016 */
[----:B------:R-:W-:Y:S01]  /*31fe0*/  MOV R28, 0x32030 ;  /* 0x00032030001c7802 */ /* 0x000fe20000000f00 */
[----:B------:R-:W-:Y:S02]  /*31ff0*/  IMAD.MOV.U32 R25, RZ, RZ, R23 ;  /* 0x000000ffff197224 */ /* 0x000fe400078e0017 */
[----:B------:R-:W-:Y:S02]  /*32000*/  IMAD.MOV.U32 R30, RZ, RZ, R44 ;  /* 0x000000ffff1e7224 */ /* 0x000fe400078e002c */
[----:B------:R-:W-:-:S07]  /*32010*/  IMAD.MOV.U32 R27, RZ, RZ, R45 ;  /* 0x000000ffff1b7224 */ /* 0x000fce00078e002d */
[----:B------:R-:W-:Y:S05]  /*32020*/  CALL.REL.NOINC `($__internal_3_$__cuda_sm20_div_rn_f64_full) ;  /* 0x000001b400407944 */ /* 0x000fea0003c00000 */
.L_x_2838:
[----:B------:R-:W-:Y:S05]  /*32030*/  BSYNC B2 ;  /* 0x0000000000027941 */ /* 0x000fea0003800000 */
.L_x_2837:
        /* <DEDUP_REMOVED lines=82> */
.L_x_2840:
[----:B------:R-:W-:-:S04]  /*32560*/  ISETP.GE.AND P0, PT, R13, RZ, PT ;  /* 0x000000ff0d00720c */ /* 0x000fc80003f06270 */
[----:B------:R-:W-:Y:S02]  /*32570*/  FSEL R22, RZ, 3.37028055040000000000e+12, P0 ;  /* 0x54442d18ff167808 */ /* 0x000fe40000000000 */
[----:B------:R-:W-:-:S07]  /*32580*/  FSEL R23, RZ, 2.1426990032196044922, P0 ;  /* 0x400921fbff177808 */ /* 0x000fce0000000000 */
.L_x_2841:
[----:B------:R-:W-:Y:S05]  /*32590*/  BSYNC B0 ;  /* 0x0000000000007941 */ /* 0x000fea0003800000 */
.L_x_2839:
[----:B------:R-:W-:Y:S01]  /*325a0*/  DADD R12, |R12|, |R14| ;  /* 0x000000000c0c7229 */ /* 0x000fe2000000060e */
[----:B------:R-:W-:Y:S01]  /*325b0*/  LOP3.LUT R15, R23, 0x80000000, R15, 0xb8, !PT ;  /* 0x80000000170f7812 */ /* 0x000fe200078eb80f */
[----:B------:R-:W-:-:S06]  /*325c0*/  DMUL R36, R36, 0.5 ;  /* 0x3fe0000024247828 */ /* 0x000fcc0000000000 */
[----:B------:R-:W-:-:S06]  /*325d0*/  DSETP.GTU.AND P0, PT, |R12|, +INF , PT ;  /* 0x7ff000000c00742a */ /* 0x000fcc0003f0c200 */
[----:B------:R-:W-:Y:S02]  /*325e0*/  FSEL R12, R12, R22, P0 ;  /* 0x000000160c0c7208 */ /* 0x000fe40000000000 */
[----:B------:R-:W-:Y:S01]  /*325f0*/  FSEL R13, R13, R15, P0 ;  /* 0x0000000f0d0d7208 */ /* 0x000fe20000000000 */
[----:B------:R-:W-:Y:S06]  /*32600*/  BRA `(.L_x_2833) ;  /* 0x0000005800307947 */ /* 0x000fec0003800000 */
.L_x_2834:
        /* <DEDUP_REMOVED lines=29> */
.L_x_2843:
        /* <DEDUP_REMOVED lines=82> */
.L_x_2842:
        /* <DEDUP_REMOVED lines=97> */
.L_x_2845:
        /* <DEDUP_REMOVED lines=21> */
.L_x_2848:
[----:B------:R-:W-:Y:S05]  /*33460*/  BSYNC B3 ;  /* 0x0000000000037941 */ /* 0x000fea0003800000 */
.L_x_2847:
        /* <DEDUP_REMOVED lines=29> */
.L_x_2846:
[----:B------:R-:W-:Y:S05]  /*33640*/  BSYNC B2 ;  /* 0x0000000000027941 */ /* 0x000fea0003800000 */
.L_x_2844:
        /* <DEDUP_REMOVED lines=21> */
.L_x_2850:
[----:B------:R-:W-:Y:S05]  /*337a0*/  BSYNC B2 ;  /* 0x0000000000027941 */ /* 0x000fea0003800000 */
.L_x_2849:
        /* <DEDUP_REMOVED lines=82> */
.L_x_2852:
[----:B------:R-:W-:-:S04]  /*33cd0*/  ISETP.GE.AND P0, PT, R13, RZ, PT ;  /* 0x000000ff0d00720c */ /* 0x000fc80003f06270 */
[----:B------:R-:W-:Y:S02]  /*33ce0*/  FSEL R22, RZ, 3.37028055040000000000e+12, P0 ;  /* 0x54442d18ff167808 */ /* 0x000fe40000000000 */
[----:B------:R-:W-:-:S07]  /*33cf0*/  FSEL R23, RZ, 2.1426990032196044922, P0 ;  /* 0x400921fbff177808 */ /* 0x000fce0000000000 */
.L_x_2853:
[----:B------:R-:W-:Y:S05]  /*33d00*/  BSYNC B0 ;  /* 0x0000000000007941 */ /* 0x000fea0003800000 */
.L_x_2851:
[----:B------:R-:W-:Y:S01]  /*33d10*/  DADD R12, |R12|, |R14| ;  /* 0x000000000c0c7229 */ /* 0x000fe2000000060e */
[----:B------:R-:W-:Y:S01]  /*33d20*/  LOP3.LUT R15, R23, 0x80000000, R15, 0xb8, !PT ;  /* 0x80000000170f7812 */ /* 0x000fe200078eb80f */
[----:B------:R-:W-:-:S06]  /*33d30*/  DMUL R36, R36, 0.5 ;  /* 0x3fe0000024247828 */ /* 0x000fcc0000000000 */
[----:B------:R-:W-:-:S06]  /*33d40*/  DSETP.GTU.AND P0, PT, |R12|, +INF , PT ;  /* 0x7ff000000c00742a */ /* 0x000fcc0003f0c200 */
[----:B------:R-:W-:Y:S02]  /*33d50*/  FSEL R12, R12, R22, P0 ;  /* 0x000000160c0c7208 */ /* 0x000fe40000000000 */
[----:B------:R-:W-:Y:S01]  /*33d60*/  FSEL R13, R13, R15, P0 ;  /* 0x0000000f0d0d7208 */ /* 0x000fe20000000000 */
[----:B------:R-:W-:Y:S06]  /*33d70*/  BRA `(.L_x_2833) ;  /* 0x0000004000547947 */ /* 0x000fec0003800000 */
.L_x_2821:
        /* <DEDUP_REMOVED lines=135> */
.L_x_2855:
[----:B------:R-:W-:Y:S05]  /*345f0*/  BSYNC B0 ;  /* 0x0000000000007941 */ /* 0x000fea0003800000 */
.L_x_2854:
        /* <DEDUP_REMOVED lines=8> */
.L_x_2857:
[----:B------:R-:W-:Y:S05]  /*34680*/  BSYNC B2 ;  /* 0x0000000000027941 */ /* 0x000fea0003800000 */
.L_x_2856:
        /* <DEDUP_REMOVED lines=82> */
.L_x_2859:
[----:B------:R-:W-:-:S04]  /*34bb0*/  ISETP.GE.AND P0, PT, R13, RZ, PT ;  /* 0x000000ff0d00720c */ /* 0x000fc80003f06270 */
[----:B------:R-:W-:Y:S02]  /*34bc0*/  FSEL R22, RZ, 3.37028055040000000000e+12, P0 ;  /* 0x54442d18ff167808 */ /* 0x000fe40000000000 */
[----:B------:R-:W-:-:S07]  /*34bd0*/  FSEL R23, RZ, 2.1426990032196044922, P0 ;  /* 0x400921fbff177808 */ /* 0x000fce0000000000 */
.L_x_2860:
[----:B------:R-:W-:Y:S05]  /*34be0*/  BSYNC B0 ;  /* 0x0000000000007941 */ /* 0x000fea0003800000 */
.L_x_2858:
[----:B------:R-:W-:Y:S01]  /*34bf0*/  DADD R12, |R12|, |R14| ;  /* 0x000000000c0c7229 */ /* 0x000fe2000000060e */
[----:B------:R-:W-:-:S07]  /*34c00*/  LOP3.LUT R15, R23, 0x80000000, R15, 0xb8, !PT ;  /* 0x80000000170f7812 */ /* 0x000fce00078eb80f */
[----:B------:R-:W-:-:S06]  /*34c10*/  DSETP.GTU.AND P0, PT, |R12|, +INF , PT ;  /* 0x7ff000000c00742a */ /* 0x000fcc0003f0c200 */
[----:B------:R-:W-:Y:S02]  /*34c20*/  FSEL R12, R12, R22, P0 ;  /* 0x000000160c0c7208 */ /* 0x000fe40000000000 */
[----:B------:R-:W-:Y:S01]  /*34c30*/  FSEL R13, R13, R15, P0 ;  /* 0x0000000f0d0d7208 */ /* 0x000fe20000000000 */
[----:B------:R-:W-:Y:S06]  /*34c40*/  BRA `(.L_x_2833) ;  /* 0x0000003000a07947 */ /* 0x000fec0003800000 */
.L_x_2820:
        /* <DEDUP_REMOVED lines=90> */
.L_x_2863:
        /* <DEDUP_REMOVED lines=21> */
.L_x_2866:
[----:B------:R-:W-:Y:S05]  /*35340*/  BSYNC B3 ;  /* 0x0000000000037941 */ /* 0x000fea0003800000 */
.L_x_2865:
        /* <DEDUP_REMOVED lines=29> */
.L_x_2864:
[----:B------:R-:W-:Y:S05]  /*35520*/  BSYNC B2 ;  /* 0x0000000000027941 */ /* 0x000fea0003800000 */
.L_x_2862:
        /* <DEDUP_REMOVED lines=83> */
.L_x_2861:
        /* <DEDUP_REMOVED lines=85> */
.L_x_2819:
        /* <DEDUP_REMOVED lines=23> */
.L_x_2868:
[----:B------:R-:W-:Y:S05]  /*36120*/  BSYNC B2 ;  /* 0x0000000000027941 */ /* 0x000fea0003800000 */
.L_x_2867:
        /* <DEDUP_REMOVED lines=26> */
.L_x_2870:
[----:B------:R-:W-:Y:S05]  /*362d0*/  BSYNC B2 ;  /* 0x0000000000027941 */ /* 0x000fea0003800000 */
.L_x_2869:
        /* <DEDUP_REMOVED lines=136> */
.L_x_2872:
[----:B------:R-:W-:Y:S05]  /*36b60*/  BSYNC B0 ;  /* 0x0000000000007941 */ /* 0x000fea0003800000 */
.L_x_2871:
        /* <DEDUP_REMOVED lines=8> */
.L_x_2874:
[----:B------:R-:W-:Y:S05]  /*36bf0*/  BSYNC B2 ;  /* 0x0000000000027941 */ /* 0x000fea0003800000 */
.L_x_2873:
        /* <DEDUP_REMOVED lines=82> */
.L_x_2876:
[----:B------:R-:W-:-:S04]  /*37120*/  ISETP.GE.AND P0, PT, R13, RZ, PT ;  /* 0x000000ff0d00720c */ /* 0x000fc80003f06270 */
[----:B------:R-:W-:Y:S02]  /*37130*/  FSEL R22, RZ, 3.37028055040000000000e+12, P0 ;  /* 0x54442d18ff167808 */ /* 0x000fe40000000000 */
[----:B------:R-:W-:-:S07]  /*37140*/  FSEL R23, RZ, 2.1426990032196044922, P0 ;  /* 0x400921fbff177808 */ /* 0x000fce0000000000 */
.L_x_2877:
[----:B------:R-:W-:Y:S05]  /*37150*/  BSYNC B0 ;  /* 0x0000000000007941 */ /* 0x000fea0003800000 */
.L_x_2875:
[----:B------:R-:W-:Y:S01]  /*37160*/  DADD R12, |R12|, |R14| ;  /* 0x000000000c0c7229 */ /* 0x000fe2000000060e */
[----:B------:R-:W-:Y:S01]  /*37170*/  LOP3.LUT R15, R23, 0x80000000, R15, 0xb8, !PT ;  /* 0x80000000170f7812 */ /* 0x000fe200078eb80f */
[----:B------:R-:W-:-:S06]  /*37180*/  DADD R36, R36, 1 ;  /* 0x3ff0000024247429 */ /* 0x000fcc0000000000 */
[----:B------:R-:W-:-:S06]  /*37190*/  DSETP.GTU.AND P0, PT, |R12|, +INF , PT ;  /* 0x7ff000000c00742a */ /* 0x000fcc0003f0c200 */
[----:B------:R-:W-:Y:S02]  /*371a0*/  FSEL R12, R12, R22, P0 ;  /* 0x000000160c0c7208 */ /* 0x000fe40000000000 */
[----:B------:R-:W-:Y:S01]  /*371b0*/  FSEL R13, R13, R15, P0 ;  /* 0x0000000f0d0d7208 */ /* 0x000fe20000000000 */
[----:B------:R-:W-:Y:S06]  /*371c0*/  BRA `(.L_x_2833) ;  /* 0x0000000c00407947 */ /* 0x000fec0003800000 */
.L_x_2818:
        /* <DEDUP_REMOVED lines=108> */
.L_x_2879:
[----:B------:R-:W-:Y:S05]  /*37890*/  BSYNC B0 ;  /* 0x0000000000007941 */ /* 0x000fea0003800000 */
.L_x_2878:
        /* <DEDUP_REMOVED lines=8> */
.L_x_2881:
[----:B------:R-:W-:Y:S05]  /*37920*/  BSYNC B2 ;  /* 0x0000000000027941 */ /* 0x000fea0003800000 */
.L_x_2880:
        /* <DEDUP_REMOVED lines=82> */
.L_x_2883:
[----:B------:R-:W-:Y:S02]  /*37e50*/  FSEL R22, RZ, 3.37028055040000000000e+12, P2 ;  /* 0x54442d18ff167808 */ /* 0x000fe40001000000 */
[----:B------:R-:W-:-:S07]  /*37e60*/  FSEL R23, RZ, 2.1426990032196044922, P2 ;  /* 0x400921fbff177808 */ /* 0x000fce0001000000 */
.L_x_2884:
[----:B------:R-:W-:Y:S05]  /*37e70*/  BSYNC B0 ;  /* 0x0000000000007941 */ /* 0x000fea0003800000 */
.L_x_2882:
[----:B------:R-:W-:Y:S01]  /*37e80*/  DADD R12, |R12|, |R14| ;  /* 0x000000000c0c7229 */ /* 0x000fe2000000060e */
[----:B------:R-:W-:-:S07]  /*37e90*/  LOP3.LUT R15, R23, 0x80000000, R15, 0xb8, !PT ;  /* 0x80000000170f7812 */ /* 0x000fce00078eb80f */
[----:B------:R-:W-:-:S06]  /*37ea0*/  DSETP.GTU.AND P0, PT, |R12|, +INF , PT ;  /* 0x7ff000000c00742a */ /* 0x000fcc0003f0c200 */
[----:B------:R-:W-:Y:S02]  /*37eb0*/  FSEL R12, R12, R22, P0 ;  /* 0x000000160c0c7208 */ /* 0x000fe40000000000 */
[----:B------:R-:W-:-:S07]  /*37ec0*/  FSEL R13, R13, R15, P0 ;  /* 0x0000000f0d0d7208 */ /* 0x000fce0000000000 */
.L_x_2833:
[----:B------:R-:W-:Y:S05]  /*37ed0*/  BSYNC B1 ;  /* 0x0000000000017941 */ /* 0x000fea0003800000 */
.L_x_2817:
        /* <DEDUP_REMOVED lines=76> */
.L_x_2891:
[----:B------:R-:W-:Y:S05]  /*383a0*/  BSYNC B0 ;  /* 0x0000000000007941 */ /* 0x000fea0003800000 */
.L_x_2890:
        /* <DEDUP_REMOVED lines=26> */
.L_x_2893:
[----:B------:R-:W-:Y:S01]  /*38550*/  DMUL R12, RZ, R22 ;  /* 0x00000016ff0c7228 */ /* 0x000fe20000000000 */
[----:B------:R-:W-:-:S10]  /*38560*/  IMAD.MOV.U32 R24, RZ, RZ, RZ ;  /* 0x000000ffff187224 */ /* 0x000fd400078e00ff */
.L_x_2894:
[----:B------:R-:W-:Y:S05]  /*38570*/  BSYNC B2 ;  /* 0x0000000000027941 */ /* 0x000fea0003800000 */
.L_x_2892:
        /* <DEDUP_REMOVED lines=49> */
.L_x_2896:
[----:B------:R-:W-:Y:S01]  /*38890*/  DMUL R36, RZ, R22 ;  /* 0x00000016ff247228 */ /* 0x000fe20000000000 */
[----:B------:R-:W-:-:S10]  /*388a0*/  IMAD.MOV.U32 R2, RZ, RZ, RZ ;  /* 0x000000ffff027224 */ /* 0x000fd400078e00ff */
.L_x_2897:
[----:B------:R-:W-:Y:S05]  /*388b0*/  BSYNC B2 ;  /* 0x0000000000027941 */ /* 0x000fea0003800000 */
.L_x_2895:
        /* <DEDUP_REMOVED lines=25> */
.L_x_2889:
        /* <DEDUP_REMOVED lines=63> */
.L_x_2900:
[----:B------:R-:W-:Y:S05]  /*38e40*/  BSYNC B0 ;  /* 0x0000000000007941 */ /* 0x000fea0003800000 */
.L_x_2899:
        /* <DEDUP_REMOVED lines=26> */
.L_x_2902:
[----:B------:R-:W-:Y:S01]  /*38ff0*/  DMUL R12, RZ, R22 ;  /* 0x00000016ff0c7228 */ /* 0x000fe20000000000 */
[----:B------:R-:W-:-:S10]  /*39000*/  IMAD.MOV.U32 R24, RZ, RZ, RZ ;  /* 0x000000ffff187224 */ /* 0x000fd400078e00ff */
.L_x_2903:
[----:B------:R-:W-:Y:S05]  /*39010*/  BSYNC B2 ;  /* 0x0000000000027941 */ /* 0x000fea0003800000 */
.L_x_2901:
        /* <DEDUP_REMOVED lines=49> */
.L_x_2905:
[----:B------:R-:W-:Y:S01]  /*39330*/  DMUL R36, RZ, R22 ;  /* 0x00000016ff247228 */ /* 0x000fe20000000000 */
[----:B------:R-:W-:-:S10]  /*39340*/  IMAD.MOV.U32 R2, RZ, RZ, RZ ;  /* 0x000000ffff027224 */ /* 0x000fd400078e00ff */
.L_x_2906:
[----:B------:R-:W-:Y:S05]  /*39350*/  BSYNC B2 ;  /* 0x0000000000027941 */ /* 0x000fea0003800000 */
.L_x_2904:
        /* <DEDUP_REMOVED lines=39> */
.L_x_2888:
        /* <DEDUP_REMOVED lines=11> */
.L_x_2907:
[----:B------:R-:W-:-:S10]  /*39680*/  DADD R12, R22, -R22 ;  /* 0x00000000160c7229 */ /* 0x000fd40000000816 */
[----:B------:R-:W-:Y:S02]  /*39690*/  IMAD.MOV.U32 R14, RZ, RZ, R12 ;  /* 0x000000ffff0e7224 */ /* 0x000fe400078e000c */
[----:B------:R-:W-:Y:S01]  /*396a0*/  IMAD.MOV.U32 R15, RZ, RZ, R13 ;  /* 0x000000ffff0f7224 */ /* 0x000fe200078e000d */
[----:B------:R-:W-:Y:S06]  /*396b0*/  BRA `(.L_x_2898) ;  /* 0x00000008009c7947 */ /* 0x000fec0003800000 */
.L_x_2887:
        /* <DEDUP_REMOVED lines=26> */
.L_x_2909:
[----:B------:R-:W-:Y:S01]  /*39860*/  DMUL R32, RZ, R22 ;  /* 0x00000016ff207228 */ /* 0x000fe20000000000 */
[----:B------:R-:W-:-:S10]  /*39870*/  IMAD.MOV.U32 R27, RZ, RZ, RZ ;  /* 0x000000ffff1b7224 */ /* 0x000fd400078e00ff */
.L_x_2910:
[----:B------:R-:W-:Y:S05]  /*39880*/  BSYNC B2 ;  /* 0x0000000000027941 */ /* 0x000fea0003800000 */
.L_x_2908:
        /* <DEDUP_REMOVED lines=49> */
.L_x_2912:
[----:B------:R-:W-:Y:S01]  /*39ba0*/  DMUL R14, RZ, R22 ;  /* 0x00000016ff0e7228 */ /* 0x000fe20000000000 */
[----:B------:R-:W-:-:S10]  /*39bb0*/  IMAD.MOV.U32 R2, RZ, RZ, RZ ;  /* 0x000000ffff027224 */ /* 0x000fd400078e00ff */
.L_x_2913:
[----:B------:R-:W-:Y:S05]  /*39bc0*/  BSYNC B2 ;  /* 0x0000000000027941 */ /* 0x000fea0003800000 */
.L_x_2911:
        /* <DEDUP_REMOVED lines=24> */
.L_x_2886:
        /* <DEDUP_REMOVED lines=59> */
.L_x_2915:
[----:B------:R-:W-:Y:S05]  /*3a100*/  BSYNC B0 ;  /* 0x0000000000007941 */ /* 0x000fea0003800000 */
.L_x_2914:
[----:B------:R-:W-:Y:S02]  /*3a110*/  IMAD.MOV.U32 R14, RZ, RZ, R22 ;  /* 0x000000ffff0e7224 */ /* 0x000fe400078e0016 */
[----:B------:R-:W-:-:S07]  /*3a120*/  IMAD.MOV.U32 R15, RZ, RZ, R23 ;  /* 0x000000ffff0f7224 */ /* 0x000fce00078e0017 */
.L_x_2898:
[----:B------:R-:W-:Y:S05]  /*3a130*/  BSYNC B1 ;  /* 0x0000000000017941 */ /* 0x000fea0003800000 */
.L_x_2885:
        /* <DEDUP_REMOVED lines=116> */
.L_x_2923:
        /* <DEDUP_REMOVED lines=21> */
.L_x_2926:
[----:B------:R-:W-:Y:S05]  /*3a9d0*/  BSYNC B3 ;  /* 0x0000000000037941 */ /* 0x000fea0003800000 */
.L_x_2925:
        /* <DEDUP_REMOVED lines=29> */
.L_x_2924:
[----:B------:R-:W-:Y:S05]  /*3abb0*/  BSYNC B2 ;  /* 0x0000000000027941 */ /* 0x000fea0003800000 */
.L_x_2922:
        /* <DEDUP_REMOVED lines=21> */
.L_x_2928:
[----:B------:R-:W-:Y:S05]  /*3ad10*/  BSYNC B2 ;  /* 0x0000000000027941 */ /* 0x000fea0003800000 */
.L_x_2927:
        /* <DEDUP_REMOVED lines=82> */
.L_x_2930:
[----:B------:R-:W-:-:S04]  /*3b240*/  ISETP.GE.AND P0, PT, R17, RZ, PT ;  /* 0x000000ff1100720c */ /* 0x000fc80003f06270 */
[----:B------:R-:W-:Y:S02]  /*3b250*/  FSEL R22, RZ, 3.37028055040000000000e+12, P0 ;  /* 0x54442d18ff167808 */ /* 0x000fe40000000000 */
[----:B------:R-:W-:-:S07]  /*3b260*/  FSEL R23, RZ, 2.1426990032196044922, P0 ;  /* 0x400921fbff177808 */ /* 0x000fce0000000000 */
.L_x_2931:
[----:B------:R-:W-:Y:S05]  /*3b270*/  BSYNC B0 ;  /* 0x0000000000007941 */ /* 0x000fea0003800000 */
.L_x_2929:
[----:B------:R-:W-:Y:S01]  /*3b280*/  DADD R16, |R16|, |R18| ;  /* 0x0000000010107229 */ /* 0x000fe20000000612 */
[----:B------:R-:W-:Y:S01]  /*3b290*/  LOP3.LUT R19, R23, 0x80000000, R19, 0xb8, !PT ;  /* 0x8000000017137812 */ /* 0x000fe200078eb813 */
[----:B------:R-:W-:-:S06]  /*3b2a0*/  DMUL R36, R36, 0.5 ;  /* 0x3fe0000024247828 */ /* 0x000fcc0000000000 */
[----:B------:R-:W-:-:S06]  /*3b2b0*/  DSETP.GTU.AND P0, PT, |R16|, +INF , PT ;  /* 0x7ff000001000742a */ /* 0x000fcc0003f0c200 */
[----:B------:R-:W-:Y:S02]  /*3b2c0*/  FSEL R16, R16, R22, P0 ;  /* 0x0000001610107208 */ /* 0x000fe40000000000 */
[----:B------:R-:W-:Y:S01]  /*3b2d0*/  FSEL R17, R17, R19, P0 ;  /* 0x0000001311117208 */ /* 0x000fe20000000000 */
[----:B------:R-:W-:Y:S06]  /*3b2e0*/  BRA `(.L_x_2932) ;  /* 0x0000006400587947 */ /* 0x000fec0003800000 */
.L_x_2921:
        /* <DEDUP_REMOVED lines=99> */
.L_x_2935:
[----:B------:R-:W-:Y:S05]  /*3b920*/  BSYNC B0 ;  /* 0x0000000000007941 */ /* 0x000fea0003800000 */
.L_x_2934:
        /* <DEDUP_REMOVED lines=8> */
.L_x_2937:
[----:B------:R-:W-:Y:S05]  /*3b9b0*/  BSYNC B2 ;  /* 0x0000000000027941 */ /* 0x000fea0003800000 */
.L_x_2936:
        /* <DEDUP_REMOVED lines=82> */
.L_x_2939:
[----:B------:R-:W-:-:S04]  /*3bee0*/  ISETP.GE.AND P0, PT, R17, RZ, PT ;  /* 0x000000ff1100720c */ /* 0x000fc80003f06270 */
[----:B------:R-:W-:Y:S02]  /*3bef0*/  FSEL R22, RZ, 3.37028055040000000000e+12, P0 ;  /* 0x54442d18ff167808 */ /* 0x000fe40000000000 */
[----:B------:R-:W-:-:S07]  /*3bf00*/  FSEL R23, RZ, 2.1426990032196044922, P0 ;  /* 0x400921fbff177808 */ /* 0x000fce0000000000 */
.L_x_2940:
[----:B------:R-:W-:Y:S05]  /*3bf10*/  BSYNC B0 ;  /* 0x0000000000007941 */ /* 0x000fea0003800000 */
.L_x_2938:
[----:B------:R-:W-:Y:S01]  /*3bf20*/  DADD R16, |R16|, |R18| ;  /* 0x0000000010107229 */ /* 0x000fe20000000612 */
[----:B------:R-:W-:Y:S01]  /*3bf30*/  LOP3.LUT R19, R23, 0x80000000, R19, 0xb8, !PT ;  /* 0x8000000017137812 */ /* 0x000fe200078eb813 */
[----:B------:R-:W-:-:S06]  /*3bf40*/  DMUL R36, R36, 0.5 ;  /* 0x3fe0000024247828 */ /* 0x000fcc0000000000 */
[----:B------:R-:W-:-:S06]  /*3bf50*/  DSETP.GTU.AND P0, PT, |R16|, +INF , PT ;  /* 0x7ff000001000742a */ /* 0x000fcc0003f0c200 */
[----:B------:R-:W-:Y:S02]  /*3bf60*/  FSEL R16, R16, R22, P0 ;  /* 0x0000001610107208 */ /* 0x000fe40000000000 */
[----:B------:R-:W-:Y:S01]  /*3bf70*/  FSEL R17, R17, R19, P0 ;  /* 0x0000001311117208 */ /* 0x000fe20000000000 */
[----:B------:R-:W-:Y:S06]  /*3bf80*/  BRA `(.L_x_2932) ;  /* 0x0000005800307947 */ /* 0x000fec0003800000 */
.L_x_2933:
        /* <DEDUP_REMOVED lines=29> */
.L_x_2942:
        /* <DEDUP_REMOVED lines=82> */
.L_x_2941:
        /* <DEDUP_REMOVED lines=97> */
.L_x_2944:
        /* <DEDUP_REMOVED lines=21> */
.L_x_2947:
[----:B------:R-:W-:Y:S05]  /*3cde0*/  BSYNC B3 ;  /* 0x0000000000037941 */ /* 0x000fea0003800000 */
.L_x_2946:
        /* <DEDUP_REMOVED lines=29> */
.L_x_2945:
[----:B------:R-:W-:Y:S05]  /*3cfc0*/  BSYNC B2 ;  /* 0x0000000000027941 */ /* 0x000fea0003800000 */
.L_x_2943:
        /* <DEDUP_REMOVED lines=21> */
.L_x_2949:
[----:B------:R-:W-:Y:S05]  /*3d120*/  BSYNC B2 ;  /* 0x0000000000027941 */ /* 0x000fea0003800000 */
.L_x_2948:
        /* <DEDUP_REMOVED lines=82> */
.L_x_2951:
[----:B------:R-:W-:-:S04]  /*3d650*/  ISETP.GE.AND P0, PT, R17, RZ, PT ;  /* 0x000000ff1100720c */ /* 0x000fc80003f06270 */
[----:B------:R-:W-:Y:S02]  /*3d660*/  FSEL R22, RZ, 3.37028055040000000000e+12, P0 ;  /* 0x54442d18ff167808 */ /* 0x000fe40000000000 */
[----:B------:R-:W-:-:S07]  /*3d670*/  FSEL R23, RZ, 2.1426990032196044922, P0 ;  /* 0x400921fbff177808 */ /* 0x000fce0000000000 */
.L_x_2952:
[----:B------:R-:W-:Y:S05]  /*3d680*/  BSYNC B0 ;  /* 0x0000000000007941 */ /* 0x000fea0003800000 */
.L_x_2950:
[----:B------:R-:W-:Y:S01]  /*3d690*/  DADD R16, |R16|, |R18| ;  /* 0x0000000010107229 */ /* 0x000fe20000000612 */
[----:B------:R-:W-:Y:S01]  /*3d6a0*/  LOP3.LUT R19, R23, 0x80000000, R19, 0xb8, !PT ;  /* 0x8000000017137812 */ /* 0x000fe200078eb813 */
[----:B------:R-:W-:-:S06]  /*3d6b0*/  DMUL R36, R36, 0.5 ;  /* 0x3fe0000024247828 */ /* 0x000fcc0000000000 */
[----:B------:R-:W-:-:S06]  /*3d6c0*/  DSETP.GTU.AND P0, PT, |R16|, +INF , PT ;  /* 0x7ff000001000742a */ /* 0x000fcc0003f0c200 */
[----:B------:R-:W-:Y:S02]  /*3d6d0*/  FSEL R16, R16, R22, P0 ;  /* 0x0000001610107208 */ /* 0x000fe40000000000 */
[----:B------:R-:W-:Y:S01]  /*3d6e0*/  FSEL R17, R17, R19, P0 ;  /* 0x0000001311117208 */ /* 0x000fe20000000000 */
[----:B------:R-:W-:Y:S06]  /*3d6f0*/  BRA `(.L_x_2932) ;  /* 0x0000004000547947 */ /* 0x000fec0003800000 */
.L_x_2920:
        /* <DEDUP_REMOVED lines=135> */
.L_x_2954:
[----:B------:R-:W-:Y:S05]  /*3df70*/  BSYNC B0 ;  /* 0x0000000000007941 */ /* 0x000fea0003800000 */
.L_x_2953:
        /* <DEDUP_REMOVED lines=8> */
.L_x_2956:
[----:B------:R-:W-:Y:S05]  /*3e000*/  BSYNC B2 ;  /* 0x0000000000027941 */ /* 0x000fea0003800000 */
.L_x_2955:
        /* <DEDUP_REMOVED lines=82> */
.L_x_2958:
[----:B------:R-:W-:-:S04]  /*3e530*/  ISETP.GE.AND P0, PT, R17, RZ, PT ;  /* 0x000000ff1100720c */ /* 0x000fc80003f06270 */
[----:B------:R-:W-:Y:S02]  /*3e540*/  FSEL R22, RZ, 3.37028055040000000000e+12, P0 ;  /* 0x54442d18ff167808 */ /* 0x000fe40000000000 */
[----:B------:R-:W-:-:S07]  /*3e550*/  FSEL R23, RZ, 2.1426990032196044922, P0 ;  /* 0x400921fbff177808 */ /* 0x000fce0000000000 */
.L_x_2959:
[----:B------:R-:W-:Y:S05]  /*3e560*/  BSYNC B0 ;  /* 0x0000000000007941 */ /* 0x000fea0003800000 */
.L_x_2957:
[----:B------:R-:W-:Y:S01]  /*3e570*/  DADD R16, |R16|, |R18| ;  /* 0x0000000010107229 */ /* 0x000fe20000000612 */
[----:B------:R-:W-:-:S07]  /*3e580*/  LOP3.LUT R19, R23, 0x80000000, R19, 0xb8, !PT ;  /* 0x8000000017137812 */ /* 0x000fce00078eb813 */
[----:B------:R-:W-:-:S06]  /*3e590*/  DSETP.GTU.AND P0, PT, |R16|, +INF , PT ;  /* 0x7ff000001000742a */ /* 0x000fcc0003f0c200 */
[----:B------:R-:W-:Y:S02]  /*3e5a0*/  FSEL R16, R16, R22, P0 ;  /* 0x0000001610107208 */ /* 0x000fe40000000000 */
[----:B------:R-:W-:Y:S01]  /*3e5b0*/  FSEL R17, R17, R19, P0 ;  /* 0x0000001311117208 */ /* 0x000fe20000000000 */
[----:B------:R-:W-:Y:S06]  /*3e5c0*/  BRA `(.L_x_2932) ;  /* 0x0000003000a07947 */ /* 0x000fec0003800000 */
.L_x_2919:
        /* <DEDUP_REMOVED lines=90> */
.L_x_2962:
        /* <DEDUP_REMOVED lines=21> */
.L_x_2965:
[----:B------:R-:W-:Y:S05]  /*3ecc0*/  BSYNC B3 ;  /* 0x0000000000037941 */ /* 0x000fea0003800000 */
.L_x_2964:
        /* <DEDUP_REMOVED lines=29> */
.L_x_2963:
[----:B------:R-:W-:Y:S05]  /*3eea0*/  BSYNC B2 ;  /* 0x0000000000027941 */ /* 0x000fea0003800000 */
.L_x_2961:
        /* <DEDUP_REMOVED lines=83> */
.L_x_2960:
        /* <DEDUP_REMOVED lines=85> */
.L_x_2918:
        /* <DEDUP_REMOVED lines=23> */
.L_x_2967:
[----:B------:R-:W-:Y:S05]  /*3faa0*/  BSYNC B2 ;  /* 0x0000000000027941 */ /* 0x000fea0003800000 */
.L_x_2966:
        /* <DEDUP_REMOVED lines=26> */
.L_x_2969:
[----:B------:R-:W-:Y:S05]  /*3fc50*/  BSYNC B2 ;  /* 0x0000000000027941 */ /* 0x000fea0003800000 */
.L_x_2968:
        /* <DEDUP_REMOVED lines=136> */
.L_x_2971:
[----:B------:R-:W-:Y:S05]  /*404e0*/  BSYNC B0 ;  /* 0x0000000000007941 */ /* 0x000fea0003800000 */
.L_x_2970:
        /* <DEDUP_REMOVED lines=8> */
.L_x_2973:
[----:B------:R-:W-:Y:S05]  /*40570*/  BSYNC B2 ;  /* 0x0000000000027941 */ /* 0x000fea0003800000 */
.L_x_2972:
        /* <DEDUP_REMOVED lines=82> */
.L_x_2975:
[----:B------:R-:W-:-:S04]  /*40aa0*/  ISETP.GE.AND P0, PT, R17, RZ, PT ;  /* 0x000000ff1100720c */ /* 0x000fc80003f06270 */
[----:B------:R-:W-:Y:S02]  /*40ab0*/  FSEL R22, RZ, 3.37028055040000000000e+12, P0 ;  /* 0x54442d18ff167808 */ /* 0x000fe40000000000 */
[----:B------:R-:W-:-:S07]  /*40ac0*/  FSEL R23, RZ, 2.1426990032196044922, P0 ;  /* 0x400921fbff177808 */ /* 0x000fce0000000000 */
.L_x_2976:
[----:B------:R-:W-:Y:S05]  /*40ad0*/  BSYNC B0 ;  /* 0x0000000000007941 */ /* 0x000fea0003800000 */
.L_x_2974:
[----:B------:R-:W-:Y:S01]  /*40ae0*/  DADD R16, |R16|, |R18| ;  /* 0x0000000010107229 */ /* 0x000fe20000000612 */
[----:B------:R-:W-:Y:S01]  /*40af0*/  LOP3.LUT R19, R23, 0x80000000, R19, 0xb8, !PT ;  /* 0x8000000017137812 */ /* 0x000fe200078eb813 */
[----:B------:R-:W-:-:S06]  /*40b00*/  DADD R36, R36, 1 ;  /* 0x3ff0000024247429 */ /* 0x000fcc0000000000 */
[----:B------:R-:W-:-:S06]  /*40b10*/  DSETP.GTU.AND P0, PT, |R16|, +INF , PT ;  /* 0x7ff000001000742a */ /* 0x000fcc0003f0c200 */
[----:B------:R-:W-:Y:S02]  /*40b20*/  FSEL R16, R16, R22, P0 ;  /* 0x0000001610107208 */ /* 0x000fe40000000000 */
[----:B------:R-:W-:Y:S01]  /*40b30*/  FSEL R17, R17, R19, P0 ;  /* 0x0000001311117208 */ /* 0x000fe20000000000 */
[----:B------:R-:W-:Y:S06]  /*40b40*/  BRA `(.L_x_2932) ;  /* 0x0000000c00407947 */ /* 0x000fec0003800000 */
.L_x_2917:
        /* <DEDUP_REMOVED lines=108> */
.L_x_2978:
[----:B------:R-:W-:Y:S05]  /*41210*/  BSYNC B0 ;  /* 0x0000000000007941 */ /* 0x000fea0003800000 */
.L_x_2977:
        /* <DEDUP_REMOVED lines=8> */
.L_x_2980:
[----:B------:R-:W-:Y:S05]  /*412a0*/  BSYNC B2 ;  /* 0x0000000000027941 */ /* 0x000fea0003800000 */
.L_x_2979:
        /* <DEDUP_REMOVED lines=82> */
.L_x_2982:
[----:B------:R-:W-:Y:S02]  /*417d0*/  FSEL R22, RZ, 3.37028055040000000000e+12, P2 ;  /* 0x54442d18ff167808 */ /* 0x000fe40001000000 */
[----:B------:R-:W-:-:S07]  /*417e0*/  FSEL R23, RZ, 2.1426990032196044922, P2 ;  /* 0x400921fbff177808 */ /* 0x000fce0001000000 */
.L_x_2983:
[----:B------:R-:W-:Y:S05]  /*417f0*/  BSYNC B0 ;  /* 0x0000000000007941 */ /* 0x000fea0003800000 */
.L_x_2981:
[----:B------:R-:W-:Y:S01]  /*41800*/  DADD R16, |R16|, |R18| ;  /* 0x0000000010107229 */ /* 0x000fe20000000612 */
[----:B------:R-:W-:-:S07]  /*41810*/  LOP3.LUT R19, R23, 0x80000000, R19, 0xb8, !PT ;  /* 0x8000000017137812 */ /* 0x000fce00078eb813 */
[----:B------:R-:W-:-:S06]  /*41820*/  DSETP.GTU.AND P0, PT, |R16|, +INF , PT ;  /* 0x7ff000001000742a */ /* 0x000fcc0003f0c200 */
[----:B------:R-:W-:Y:S02]  /*41830*/  FSEL R16, R16, R22, P0 ;  /* 0x0000001610107208 */ /* 0x000fe40000000000 */
[----:B------:R-:W-:-:S07]  /*41840*/  FSEL R17, R17, R19, P0 ;  /* 0x0000001311117208 */ /* 0x000fce0000000000 */
.L_x_2932:
[----:B------:R-:W-:Y:S05]  /*41850*/  BSYNC B1 ;  /* 0x0000000000017941 */ /* 0x000fea0003800000 */
.L_x_2916:
        /* <DEDUP_REMOVED lines=76> */
.L_x_2990:
[----:B------:R-:W-:Y:S05]  /*41d20*/  BSYNC B0 ;  /* 0x0000000000007941 */ /* 0x000fea0003800000 */
.L_x_2989:
        /* <DEDUP_REMOVED lines=26> */
.L_x_2992:
[----:B------:R-:W-:Y:S01]  /*41ed0*/  DMUL R16, RZ, R22 ;  /* 0x00000016ff107228 */ /* 0x000fe20000000000 */
[----:B------:R-:W-:-:S10]  /*41ee0*/  IMAD.MOV.U32 R24, RZ, RZ, RZ ;  /* 0x000000ffff187224 */ /* 0x000fd400078e00ff */
.L_x_2993:
[----:B------:R-:W-:Y:S05]  /*41ef0*/  BSYNC B2 ;  /* 0x0000000000027941 */ /* 0x000fea0003800000 */
.L_x_2991:
        /* <DEDUP_REMOVED lines=49> */
.L_x_2995:
[----:B------:R-:W-:Y:S01]  /*42210*/  DMUL R36, RZ, R22 ;  /* 0x00000016ff247228 */ /* 0x000fe20000000000 */
[----:B------:R-:W-:-:S10]  /*42220*/  IMAD.MOV.U32 R2, RZ, RZ, RZ ;  /* 0x000000ffff027224 */ /* 0x000fd400078e00ff */
.L_x_2996:
[----:B------:R-:W-:Y:S05]  /*42230*/  BSYNC B2 ;  /* 0x0000000000027941 */ /* 0x000fea0003800000 */
.L_x_2994:
        /* <DEDUP_REMOVED lines=25> */
.L_x_2988:
        /* <DEDUP_REMOVED lines=63> */
.L_x_2999:
[----:B------:R-:W-:Y:S05]  /*427c0*/  BSYNC B0 ;  /* 0x0000000000007941 */ /* 0x000fea0003800000 */
.L_x_2998:
        /* <DEDUP_REMOVED lines=26> */
.L_x_3001:
[----:B------:R-:W-:Y:S01]  /*42970*/  DMUL R16, RZ, R22 ;  /* 0x00000016ff107228 */ /* 0x000fe20000000000 */
[----:B------:R-:W-:-:S10]  /*42980*/  IMAD.MOV.U32 R24, RZ, RZ, RZ ;  /* 0x000000ffff187224 */ /* 0x000fd400078e00ff */
.L_x_3002:
[----:B------:R-:W-:Y:S05]  /*42990*/  BSYNC B2 ;  /* 0x0000000000027941 */ /* 0x000fea0003800000 */
.L_x_3000:
        /* <DEDUP_REMOVED lines=49> */
.L_x_3004:
[----:B------:R-:W-:Y:S01]  /*42cb0*/  DMUL R36, RZ, R22 ;  /* 0x00000016ff247228 */ /* 0x000fe20000000000 */
[----:B------:R-:W-:-:S10]  /*42cc0*/  IMAD.MOV.U32 R2, RZ, RZ, RZ ;  /* 0x000000ffff027224 */ /* 0x000fd400078e00ff */
.L_x_3005:
[----:B------:R-:W-:Y:S05]  /*42cd0*/  BSYNC B2 ;  /* 0x0000000000027941 */ /* 0x000fea0003800000 */
.L_x_3003:
        /* <DEDUP_REMOVED lines=39> */
.L_x_2987:
        /* <DEDUP_REMOVED lines=11> */
.L_x_3006:
[----:B------:R-:W-:-:S10]  /*43000*/  DADD R16, R22, -R22 ;  /* 0x0000000016107229 */ /* 0x000fd40000000816 */
[----:B------:R-:W-:Y:S02]  /*43010*/  IMAD.MOV.U32 R18, RZ, RZ, R16 ;  /* 0x000000ffff127224 */ /* 0x000fe400078e0010 */
[----:B------:R-:W-:Y:S01]  /*43020*/  IMAD.MOV.U32 R19, RZ, RZ, R17 ;  /* 0x000000ffff137224 */ /* 0x000fe200078e0011 */
[----:B------:R-:W-:Y:S06]  /*43030*/  BRA `(.L_x_2997) ;  /* 0x00000008009c7947 */ /* 0x000fec0003800000 */
.L_x_2986:
        /* <DEDUP_REMOVED lines=26> */
.L_x_3008:
[----:B------:R-:W-:Y:S01]  /*431e0*/  DMUL R32, RZ, R22 ;  /* 0x00000016ff207228 */ /* 0x000fe20000000000 */
[----:B------:R-:W-:-:S10]  /*431f0*/  IMAD.MOV.U32 R27, RZ, RZ, RZ ;  /* 0x000000ffff1b7224 */ /* 0x000fd400078e00ff */
.L_x_3009:
[----:B------:R-:W-:Y:S05]  /*43200*/  BSYNC B2 ;  /* 0x0000000000027941 */ /* 0x000fea0003800000 */
.L_x_3007:
        /* <DEDUP_REMOVED lines=49> */
.L_x_3011:
[----:B------:R-:W-:Y:S01]  /*43520*/  DMUL R18, RZ, R22 ;  /* 0x00000016ff127228 */ /* 0x000fe20000000000 */
[----:B------:R-:W-:-:S10]  /*43530*/  IMAD.MOV.U32 R2, RZ, RZ, RZ ;  /* 0x000000ffff027224 */ /* 0x000fd400078e00ff */
.L_x_3012:
[----:B------:R-:W-:Y:S05]  /*43540*/  BSYNC B2 ;  /* 0x0000000000027941 */ /* 0x000fea0003800000 */
.L_x_3010:
        /* <DEDUP_REMOVED lines=24> */
.L_x_2985:
        /* <DEDUP_REMOVED lines=59> */
.L_x_3014:
[----:B------:R-:W-:Y:S05]  /*43a80*/  BSYNC B0 ;  /* 0x0000000000007941 */ /* 0x000fea0003800000 */
.L_x_3013:
[----:B------:R-:W-:Y:S02]  /*43a90*/  IMAD.MOV.U32 R18, RZ, RZ, R22 ;  /* 0x000000ffff127224 */ /* 0x000fe400078e0016 */
[----:B------:R-:W-:-:S07]  /*43aa0*/  IMAD.MOV.U32 R19, RZ, RZ, R23 ;  /* 0x000000ffff137224 */ /* 0x000fce00078e0017 */
.L_x_2997:
[----:B------:R-:W-:Y:S05]  /*43ab0*/  BSYNC B1 ;  /* 0x0000000000017941 */ /* 0x000fea0003800000 */
.L_x_2984:
        /* <DEDUP_REMOVED lines=116> */
.L_x_3022:
        /* <DEDUP_REMOVED lines=21> */
.L_x_3025:
[----:B------:R-:W-:Y:S05]  /*44350*/  BSYNC B3 ;  /* 0x0000000000037941 */ /* 0x000fea0003800000 */
.L_x_3024:
        /* <DEDUP_REMOVED lines=29> */
.L_x_3023:
[----:B------:R-:W-:Y:S05]  /*44530*/  BSYNC B2 ;  /* 0x0000000000027941 */ /* 0x000fea0003800000 */
.L_x_3021:
        /* <DEDUP_REMOVED lines=21> */
.L_x_3027:
[----:B------:R-:W-:Y:S05]  /*44690*/  BSYNC B2 ;  /* 0x0000000000027941 */ /* 0x000fea0003800000 */
.L_x_3026:
        /* <DEDUP_REMOVED lines=82> */
.L_x_3029:
[----:B------:R-:W-:-:S04]  /*44bc0*/  ISETP.GE.AND P0, PT, R5, RZ, PT ;  /* 0x000000ff0500720c */ /* 0x000fc80003f06270 */
[----:B------:R-:W-:Y:S02]  /*44bd0*/  FSEL R22, RZ, 3.37028055040000000000e+12, P0 ;  /* 0x54442d18ff167808 */ /* 0x000fe40000000000 */
[----:B------:R-:W-:-:S07]  /*44be0*/  FSEL R23, RZ, 2.1426990032196044922, P0 ;  /* 0x400921fbff177808 */ /* 0x000fce0000000000 */
.L_x_3030:
[----:B------:R-:W-:Y:S05]  /*44bf0*/  BSYNC B0 ;  /* 0x0000000000007941 */ /* 0x000fea0003800000 */
.L_x_3028:
[----:B------:R-:W-:Y:S01]  /*44c00*/  DADD R4, |R4|, |R6| ;  /* 0x0000000004047229 */ /* 0x000fe20000000606 */
[----:B------:R-:W-:Y:S01]  /*44c10*/  LOP3.LUT R7, R23, 0x80000000, R7, 0xb8, !PT ;  /* 0x8000000017077812 */ /* 0x000fe200078eb807 */
[----:B------:R-:W-:-:S06]  /*44c20*/  DMUL R36, R36, 0.5 ;  /* 0x3fe0000024247828 */ /* 0x000fcc0000000000 */
[----:B------:R-:W-:-:S06]  /*44c30*/  DSETP.GTU.AND P0, PT, |R4|, +INF , PT ;  /* 0x7ff000000400742a */ /* 0x000fcc0003f0c200 */
[----:B------:R-:W-:Y:S02]  /*44c40*/  FSEL R4, R4, R22, P0 ;  /* 0x0000001604047208 */ /* 0x000fe40000000000 */
[----:B------:R-:W-:Y:S01]  /*44c50*/  FSEL R5, R5, R7, P0 ;  /* 0x0000000705057208 */ /* 0x000fe20000000000 */
[----:B------:R-:W-:Y:S06]  /*44c60*/  BRA `(.L_x_3031) ;  /* 0x0000006400587947 */ /* 0x000fec0003800000 */
.L_x_3020:
        /* <DEDUP_REMOVED lines=99> */
.L_x_3034:
[----:B------:R-:W-:Y:S05]  /*452a0*/  BSYNC B0 ;  /* 0x0000000000007941 */ /* 0x000fea0003800000 */
.L_x_3033:
        /* <DEDUP_REMOVED lines=8> */
.L_x_3036:
[----:B------:R-:W-:Y:S05]  /*45330*/  BSYNC B2 ;  /* 0x0000000000027941 */ /* 0x000fea0003800000 */
.L_x_3035:
        /* <DEDUP_REMOVED lines=82> */
.L_x_3038:
[----:B------:R-:W-:-:S04]  /*45860*/  ISETP.GE.AND P0, PT, R5, RZ, PT ;  /* 0x000000ff0500720c */ /* 0x000fc80003f06270 */
[----:B------:R-:W-:Y:S02]  /*45870*/  FSEL R22, RZ, 3.37028055040000000000e+12, P0 ;  /* 0x54442d18ff167808 */ /* 0x000fe40000000000 */
[----:B------:R-:W-:-:S07]  /*45880*/  FSEL R23, RZ, 2.1426990032196044922, P0 ;  /* 0x400921fbff177808 */ /* 0x000fce0000000000 */
.L_x_3039:
[----:B------:R-:W-:Y:S05]  /*45890*/  BSYNC B0 ;  /* 0x0000000000007941 */ /* 0x000fea0003800000 */
.L_x_3037:
[----:B------:R-:W-:Y:S01]  /*458a0*/  DADD R4, |R4|, |R6| ;  /* 0x0000000004047229 */ /* 0x000fe20000000606 */
[----:B------:R-:W-:Y:S01]  /*458b0*/  LOP3.LUT R7, R23, 0x80000000, R7, 0xb8, !PT ;  /* 0x8000000017077812 */ /* 0x000fe200078eb807 */
[----:B------:R-:W-:-:S06]  /*458c0*/  DMUL R36, R36, 0.5 ;  /* 0x3fe0000024247828 */ /* 0x000fcc0000000000 */
[----:B------:R-:W-:-:S06]  /*458d0*/  DSETP.GTU.AND P0, PT, |R4|, +INF , PT ;  /* 0x7ff000000400742a */ /* 0x000fcc0003f0c200 */
[----:B------:R-:W-:Y:S02]  /*458e0*/  FSEL R4, R4, R22, P0 ;  /* 0x0000001604047208 */ /* 0x000fe40000000000 */
[----:B------:R-:W-:Y:S01]  /*458f0*/  FSEL R5, R5, R7, P0 ;  /* 0x0000000705057208 */ /* 0x000fe20000000000 */
[----:B------:R-:W-:Y:S06]  /*45900*/  BRA `(.L_x_3031) ;  /* 0x0000005800307947 */ /* 0x000fec0003800000 */
.L_x_3032:
        /* <DEDUP_REMOVED lines=29> */
.L_x_3041:
        /* <DEDUP_REMOVED lines=82> */
.L_x_3040:
        /* <DEDUP_REMOVED lines=97> */
.L_x_3043:
        /* <DEDUP_REMOVED lines=21> */
.L_x_3046:
[----:B------:R-:W-:Y:S05]  /*46760*/  BSYNC B3 ;  /* 0x0000000000037941 */ /* 0x000fea0003800000 */
.L_x_3045:
        /* <DEDUP_REMOVED lines=29> */
.L_x_3044:
[----:B------:R-:W-:Y:S05]  /*46940*/  BSYNC B2 ;  /* 0x0000000000027941 */ /* 0x000fea0003800000 */
.L_x_3042:
        /* <DEDUP_REMOVED lines=21> */
.L_x_3048:
[----:B------:R-:W-:Y:S05]  /*46aa0*/  BSYNC B2 ;  /* 0x0000000000027941 */ /* 0x000fea0003800000 */
.L_x_3047:
        /* <DEDUP_REMOVED lines=82> */
.L_x_3050:
[----:B------:R-:W-:-:S04]  /*46fd0*/  ISETP.GE.AND P0, PT, R5, RZ, PT ;  /* 0x000000ff0500720c */ /* 0x000fc80003f06270 */
[----:B------:R-:W-:Y:S02]  /*46fe0*/  FSEL R22, RZ, 3.37028055040000000000e+12, P0 ;  /* 0x54442d18ff167808 */ /* 0x000fe40000000000 */
[----:B------:R-:W-:-:S07]  /*46ff0*/  FSEL R23, RZ, 2.1426990032196044922, P0 ;  /* 0x400921fbff177808 */ /* 0x000fce0000000000 */
.L_x_3051:
[----:B------:R-:W-:Y:S05]  /*47000*/  BSYNC B0 ;  /* 0x0000000000007941 */ /* 0x000fea0003800000 */
.L_x_3049:
[----:B------:R-:W-:Y:S01]  /*47010*/  DADD R4, |R4|, |R6| ;  /* 0x0000000004047229 */ /* 0x000fe20000000606 */
[----:B------:R-:W-:Y:S01]  /*47020*/  LOP3.LUT R7, R23, 0x80000000, R7, 0xb8, !PT ;  /* 0x8000000017077812 */ /* 0x000fe200078eb807 */
[----:B------:R-:W-:-:S06]  /*47030*/  DMUL R36, R36, 0.5 ;  /* 0x3fe0000024247828 */ /* 0x000fcc0000000000 */
[----:B------:R-:W-:-:S06]  /*47040*/  DSETP.GTU.AND P0, PT, |R4|, +INF , PT ;  /* 0x7ff000000400742a */ /* 0x000fcc0003f0c200 */
[----:B------:R-:W-:Y:S02]  /*47050*/  FSEL R4, R4, R22, P0 ;  /* 0x0000001604047208 */ /* 0x000fe40000000000 */
[----:B------:R-:W-:Y:S01]  /*47060*/  FSEL R5, R5, R7, P0 ;  /* 0x0000000705057208 */ /* 0x000fe20000000000 */
[----:B------:R-:W-:Y:S06]  /*47070*/  BRA `(.L_x_3031) ;  /* 0x0000004000547947 */ /* 0x000fec0003800000 */
.L_x_3019:
        /* <DEDUP_REMOVED lines=135> */
.L_x_3053:
[----:B------:R-:W-:Y:S05]  /*478f0*/  BSYNC B0 ;  /* 0x0000000000007941 */ /* 0x000fea0003800000 */
.L_x_3052:
        /* <DEDUP_REMOVED lines=8> */
.L_x_3055:
[----:B------:R-:W-:Y:S05]  /*47980*/  BSYNC B2 ;  /* 0x0000000000027941 */ /* 0x000fea0003800000 */
.L_x_3054:
        /* <DEDUP_REMOVED lines=82> */
.L_x_3057:
[----:B------:R-:W-:-:S04]  /*47eb0*/  ISETP.GE.AND P0, PT, R5, RZ, PT ;  /* 0x000000ff0500720c */ /* 0x000fc80003f06270 */
[----:B------:R-:W-:Y:S02]  /*47ec0*/  FSEL R22, RZ, 3.37028055040000000000e+12, P0 ;  /* 0x54442d18ff167808 */ /* 0x000fe40000000000 */
[----:B------:R-:W-:-:S07]  /*47ed0*/  FSEL R23, RZ, 2.1426990032196044922, P0 ;  /* 0x400921fbff177808 */ /* 0x000fce0000000000 */
.L_x_3058:
[----:B------:R-:W-:Y:S05]  /*47ee0*/  BSYNC B0 ;  /* 0x0000000000007941 */ /* 0x000fea0003800000 */
.L_x_3056:
[----:B------:R-:W-:Y:S01]  /*47ef0*/  DADD R4, |R4|, |R6| ;  /* 0x0000000004047229 */ /* 0x000fe20000000606 */
[----:B------:R-:W-:-:S07]  /*47f00*/  LOP3.LUT R7, R23, 0x80000000, R7, 0xb8, !PT ;  /* 0x8000000017077812 */ /* 0x000fce00078eb807 */
[----:B------:R-:W-:-:S06]  /*47f10*/  DSETP.GTU.AND P0, PT, |R4|, +INF , PT ;  /* 0x7ff000000400742a */ /* 0x000fcc0003f0c200 */
[----:B------:R-:W-:Y:S02]  /*47f20*/  FSEL R4, R4, R22, P0 ;  /* 0x0000001604047208 */ /* 0x000fe40000000000 */
[----:B------:R-:W-:Y:S01]  /*47f30*/  FSEL R5, R5, R7, P0 ;  /* 0x0000000705057208 */ /* 0x000fe20000000000 */
[----:B------:R-:W-:Y:S06]  /*47f40*/  BRA `(.L_x_3031) ;  /* 0x0000003000a07947 */ /* 0x000fec0003800000 */
.L_x_3018:
        /* <DEDUP_REMOVED lines=90> */
.L_x_3061:
        /* <DEDUP_REMOVED lines=21> */
.L_x_3064:
[----:B------:R-:W-:Y:S05]  /*48640*/  BSYNC B3 ;  /* 0x0000000000037941 */ /* 0x000fea0003800000 */
.L_x_3063:
        /* <DEDUP_REMOVED lines=29> */
.L_x_3062:
[----:B------:R-:W-:Y:S05]  /*48820*/  BSYNC B2 ;  /* 0x0000000000027941 */ /* 0x000fea0003800000 */
.L_x_3060:
        /* <DEDUP_REMOVED lines=83> */
.L_x_3059:
        /* <DEDUP_REMOVED lines=85> */
.L_x_3017:
        /* <DEDUP_REMOVED lines=23> */
.L_x_3066:
[----:B------:R-:W-:Y:S05]  /*49420*/  BSYNC B2 ;  /* 0x0000000000027941 */ /* 0x000fea0003800000 */
.L_x_3065:
        /* <DEDUP_REMOVED lines=26> */
.L_x_3068:
[----:B------:R-:W-:Y:S05]  /*495d0*/  BSYNC B2 ;  /* 0x0000000000027941 */ /* 0x000fea0003800000 */
.L_x_3067:
        /* <DEDUP_REMOVED lines=136> */
.L_x_3070:
[----:B------:R-:W-:Y:S05]  /*49e60*/  BSYNC B0 ;  /* 0x0000000000007941 */ /* 0x000fea0003800000 */
.L_x_3069:
        /* <DEDUP_REMOVED lines=8> */
.L_x_3072:
[----:B------:R-:W-:Y:S05]  /*49ef0*/  BSYNC B2 ;  /* 0x0000000000027941 */ /* 0x000fea0003800000 */
.L_x_3071:
        /* <DEDUP_REMOVED lines=82> */
.L_x_3074:
[----:B------:R-:W-:-:S04]  /*4a420*/  ISETP.GE.AND P0, PT, R5, RZ, PT ;  /* 0x000000ff0500720c */ /* 0x000fc80003f06270 */
[----:B------:R-:W-:Y:S02]  /*4a430*/  FSEL R22, RZ, 3.37028055040000000000e+12, P0 ;  /* 0x54442d18ff167808 */ /* 0x000fe40000000000 */
[----:B------:R-:W-:-:S07]  /*4a440*/  FSEL R23, RZ, 2.1426990032196044922, P0 ;  /* 0x400921fbff177808 */ /* 0x000fce0000000000 */
.L_x_3075:
[----:B------:R-:W-:Y:S05]  /*4a450*/  BSYNC B0 ;  /* 0x0000000000007941 */ /* 0x000fea0003800000 */
.L_x_3073:
[----:B------:R-:W-:Y:S01]  /*4a460*/  DADD R4, |R4|, |R6| ;  /* 0x0000000004047229 */ /* 0x000fe20000000606 */
[----:B------:R-:W-:Y:S01]  /*4a470*/  LOP3.LUT R7, R23, 0x80000000, R7, 0xb8, !PT ;  /* 0x8000000017077812 */ /* 0x000fe200078eb807 */
[----:B------:R-:W-:-:S06]  /*4a480*/  DADD R36, R36, 1 ;  /* 0x3ff0000024247429 */ /* 0x000fcc0000000000 */
[----:B------:R-:W-:-:S06]  /*4a490*/  DSETP.GTU.AND P0, PT, |R4|, +INF , PT ;  /* 0x7ff000000400742a */ /* 0x000fcc0003f0c200 */
[----:B------:R-:W-:Y:S02]  /*4a4a0*/  FSEL R4, R4, R22, P0 ;  /* 0x0000001604047208 */ /* 0x000fe40000000000 */
[----:B------:R-:W-:Y:S01]  /*4a4b0*/  FSEL R5, R5, R7, P0 ;  /* 0x0000000705057208 */ /* 0x000fe20000000000 */
[----:B------:R-:W-:Y:S06]  /*4a4c0*/  BRA `(.L_x_3031) ;  /* 0x0000000c00407947 */ /* 0x000fec0003800000 */
.L_x_3016:
        /* <DEDUP_REMOVED lines=108> */
.L_x_3077:
[----:B------:R-:W-:Y:S05]  /*4ab90*/  BSYNC B0 ;  /* 0x0000000000007941 */ /* 0x000fea0003800000 */
.L_x_3076:
        /* <DEDUP_REMOVED lines=8> */
.L_x_3079:
[----:B------:R-:W-:Y:S05]  /*4ac20*/  BSYNC B2 ;  /* 0x0000000000027941 */ /* 0x000fea0003800000 */
.L_x_3078:
        /* <DEDUP_REMOVED lines=82> */
.L_x_3081:
[----:B------:R-:W-:Y:S02]  /*4b150*/  FSEL R22, RZ, 3.37028055040000000000e+12, P2 ;  /* 0x54442d18ff167808 */ /* 0x000fe40001000000 */
[----:B------:R-:W-:-:S07]  /*4b160*/  FSEL R23, RZ, 2.1426990032196044922, P2 ;  /* 0x400921fbff177808 */ /* 0x000fce0001000000 */
.L_x_3082:
[----:B------:R-:W-:Y:S05]  /*4b170*/  BSYNC B0 ;  /* 0x0000000000007941 */ /* 0x000fea0003800000 */
.L_x_3080:
[----:B------:R-:W-:Y:S01]  /*4b180*/  DADD R4, |R4|, |R6| ;  /* 0x0000000004047229 */ /* 0x000fe20000000606 */
[----:B------:R-:W-:-:S07]  /*4b190*/  LOP3.LUT R7, R23, 0x80000000, R7, 0xb8, !PT ;  /* 0x8000000017077812 */ /* 0x000fce00078eb807 */
[----:B------:R-:W-:-:S06]  /*4b1a0*/  DSETP.GTU.AND P0, PT, |R4|, +INF , PT ;  /* 0x7ff000000400742a */ /* 0x000fcc0003f0c200 */
[----:B------:R-:W-:Y:S02]  /*4b1b0*/  FSEL R4, R4, R22, P0 ;  /* 0x0000001604047208 */ /* 0x000fe40000000000 */
[----:B------:R-:W-:-:S07]  /*4b1c0*/  FSEL R5, R5, R7, P0 ;  /* 0x0000000705057208 */ /* 0x000fce0000000000 */
.L_x_3031:
[----:B------:R-:W-:Y:S05]  /*4b1d0*/  BSYNC B1 ;  /* 0x0000000000017941 */ /* 0x000fea0003800000 */
.L_x_3015:
        /* <DEDUP_REMOVED lines=76> */
.L_x_3089:
[----:B------:R-:W-:Y:S05]  /*4b6a0*/  BSYNC B0 ;  /* 0x0000000000007941 */ /* 0x000fea0003800000 */
.L_x_3088:
        /* <DEDUP_REMOVED lines=26> */
.L_x_3091:
[----:B------:R-:W-:Y:S01]  /*4b850*/  DMUL R4, RZ, R22 ;  /* 0x00000016ff047228 */ /* 0x000fe20000000000 */
[----:B------:R-:W-:-:S10]  /*4b860*/  IMAD.MOV.U32 R24, RZ, RZ, RZ ;  /* 0x000000ffff187224 */ /* 0x000fd400078e00ff */
.L_x_3092:
[----:B------:R-:W-:Y:S05]  /*4b870*/  BSYNC B2 ;  /* 0x0000000000027941 */ /* 0x000fea0003800000 */
.L_x_3090:
        /* <DEDUP_REMOVED lines=49> */
.L_x_3094:
[----:B------:R-:W-:Y:S01]  /*4bb90*/  DMUL R36, RZ, R22 ;  /* 0x00000016ff247228 */ /* 0x000fe20000000000 */
[----:B------:R-:W-:-:S10]  /*4bba0*/  IMAD.MOV.U32 R2, RZ, RZ, RZ ;  /* 0x000000ffff027224 */ /* 0x000fd400078e00ff */
.L_x_3095:
[----:B------:R-:W-:Y:S05]  /*4bbb0*/  BSYNC B2 ;  /* 0x0000000000027941 */ /* 0x000fea0003800000 */
.L_x_3093:
        /* <DEDUP_REMOVED lines=25> */
.L_x_3087:
        /* <DEDUP_REMOVED lines=63> */
.L_x_3098:
[----:B------:R-:W-:Y:S05]  /*4c140*/  BSYNC B0 ;  /* 0x0000000000007941 */ /* 0x000fea0003800000 */
.L_x_3097:
        /* <DEDUP_REMOVED lines=26> */
.L_x_3100:
[----:B------:R-:W-:Y:S01]  /*4c2f0*/  DMUL R4, RZ, R22 ;  /* 0x00000016ff047228 */ /* 0x000fe20000000000 */
[----:B------:R-:W-:-:S10]  /*4c300*/  IMAD.MOV.U32 R24, RZ, RZ, RZ ;  /* 0x000000ffff187224 */ /* 0x000fd400078e00ff */
.L_x_3101:
[----:B------:R-:W-:Y:S05]  /*4c310*/  BSYNC B2 ;  /* 0x0000000000027941 */ /* 0x000fea0003800000 */
.L_x_3099:
        /* <DEDUP_REMOVED lines=49> */
.L_x_3103:
[----:B------:R-:W-:Y:S01]  /*4c630*/  DMUL R36, RZ, R22 ;  /* 0x00000016ff247228 */ /* 0x000fe20000000000 */
[----:B------:R-:W-:-:S10]  /*4c640*/  IMAD.MOV.U32 R2, RZ, RZ, RZ ;  /* 0x000000ffff027224 */ /* 0x000fd400078e00ff */
.L_x_3104:
[----:B------:R-:W-:Y:S05]  /*4c650*/  BSYNC B2 ;  /* 0x0000000000027941 */ /* 0x000fea0003800000 */
.L_x_3102:
        /* <DEDUP_REMOVED lines=39> */
.L_x_3086:
        /* <DEDUP_REMOVED lines=11> */
.L_x_3105:
[----:B------:R-:W-:-:S10]  /*4c980*/  DADD R4, R22, -R22 ;  /* 0x0000000016047229 */ /* 0x000fd40000000816 */
[----:B------:R-:W-:Y:S02]  /*4c990*/  IMAD.MOV.U32 R6, RZ, RZ, R4 ;  /* 0x000000ffff067224 */ /* 0x000fe400078e0004 */
[----:B------:R-:W-:Y:S01]  /*4c9a0*/  IMAD.MOV.U32 R7, RZ, RZ, R5 ;  /* 0x000000ffff077224 */ /* 0x000fe200078e0005 */
[----:B------:R-:W-:Y:S06]  /*4c9b0*/  BRA `(.L_x_3096) ;  /* 0x00000008009c7947 */ /* 0x000fec0003800000 */
.L_x_3085:
        /* <DEDUP_REMOVED lines=26> */
.L_x_3107:
[----:B------:R-:W-:Y:S01]  /*4cb60*/  DMUL R32, RZ, R22 ;  /* 0x00000016ff207228 */ /* 0x000fe20000000000 */
[----:B------:R-:W-:-:S10]  /*4cb70*/  IMAD.MOV.U32 R27, RZ, RZ, RZ ;  /* 0x000000ffff1b7224 */ /* 0x000fd400078e00ff */
.L_x_3108:
[----:B------:R-:W-:Y:S05]  /*4cb80*/  BSYNC B2 ;  /* 0x0000000000027941 */ /* 0x000fea0003800000 */
.L_x_3106:
        /* <DEDUP_REMOVED lines=49> */
.L_x_3110:
[----:B------:R-:W-:Y:S01]  /*4cea0*/  DMUL R6, RZ, R22 ;  /* 0x00000016ff067228 */ /* 0x000fe20000000000 */
[----:B------:R-:W-:-:S10]  /*4ceb0*/  IMAD.MOV.U32 R2, RZ, RZ, RZ ;  /* 0x000000ffff027224 */ /* 0x000fd400078e00ff */
.L_x_3111:
[----:B------:R-:W-:Y:S05]  /*4cec0*/  BSYNC B2 ;  /* 0x0000000000027941 */ /* 0x000fea0003800000 */
.L_x_3109:
        /* <DEDUP_REMOVED lines=24> */
.L_x_3084:
        /* <DEDUP_REMOVED lines=59> */
.L_x_3113:
[----:B------:R-:W-:Y:S05]  /*4d400*/  BSYNC B0 ;  /* 0x0000000000007941 */ /* 0x000fea0003800000 */
.L_x_3112:
[----:B------:R-:W-:Y:S02]  /*4d410*/  IMAD.MOV.U32 R6, RZ, RZ, R22 ;  /* 0x000000ffff067224 */ /* 0x000fe400078e0016 */
[----:B------:R-:W-:-:S07]  /*4d420*/  IMAD.MOV.U32 R7, RZ, RZ, R23 ;  /* 0x000000ffff077224 */ /* 0x000fce00078e0017 */
.L_x_3096:
[----:B------:R-:W-:Y:S05]  /*4d430*/  BSYNC B1 ;  /* 0x0000000000017941 */ /* 0x000fea0003800000 */
.L_x_3083:
[----:B------:R-:W-:Y:S01]  /*4d440*/  ULDC UR4, c[0x0][0x0] ;  /* 0x0000000000047ab9 */ /* 0x000fe20000000800 */
[----:B------:R0:W-:Y:S01]  /*4d450*/  STG.E.128 desc[UR16][R20.64], R8 ;  /* 0x0000000814007986 */ /* 0x0001e2000c101d10 */
        /* <DEDUP_REMOVED lines=9> */
[----:B------:R-:W-:Y:S02]  /*4d4f0*/  ISETP.LT.U32.AND.EX P1, PT, R0, RZ, PT, P1 ;  /* 0x000000ff0000720c */ /* 0x000fe40003f21110 */
[----:B------:R-:W-:-:S13]  /*4d500*/  ISETP.GE.AND.EX P0, PT, R2, UR7, PT, P0 ;  /* 0x0000000702007c0c */ /* 0x000fda000bf06300 */
[----:B0-----:R-:W-:Y:S05]  /*4d510*/  @!P0 BRA P1, `(.L_x_3114) ;  /* 0xfffffd9800308947 */ /* 0x001fea000083ffff */
[----:B------:R-:W-:Y:S05]  /*4d520*/  EXIT ;  /* 0x000000000000794d */ /* 0x000fea0003800000 */
        .weak           $__internal_3_$__cuda_sm20_div_rn_f64_full
        .type           $__internal_3_$__cuda_sm20_div_rn_f64_full,@function
        .size           $__internal_3_$__cuda_sm20_div_rn_f64_full,($_ZN2at6native61_GLOBAL__N__44eb8e94_28_ForeachBinaryOpScalarList_cu_dda10a6925multi_tensor_apply_kernelINS1_28TensorListScalarListMetadataIN3c107complexIdEELi1EEENS1_25BinaryOpScalarListFunctorIS6_Li1ELi1ELi0EEEJNS1_13power_functorIS6_EEEEEvT_T0_DpT1_$__internal_trig_reduction_slowpathd - $__internal_3_$__cuda_sm20_div_rn_f64_full)
$__internal_3_$__cuda_sm20_div_rn_f64_full:
        /* <DEDUP_REMOVED lines=73> */
.L_x_3116:
        /* <DEDUP_REMOVED lines=17> */
.L_x_3119:
[----:B------:R-:W-:Y:S01]  /*4dad0*/  LOP3.LUT R25, R33, 0x80000, RZ, 0xfc, !PT ;  /* 0x0008000021197812 */ /* 0x000fe200078efcff */
[----:B------:R-:W-:-:S04]  /*4dae0*/  IMAD.MOV.U32 R50, RZ, RZ, R32 ;  /* 0x000000ffff327224 */ /* 0x000fc800078e0020 */
[----:B------:R-:W-:Y:S01]  /*4daf0*/  IMAD.MOV.U32 R51, RZ, RZ, R25 ;  /* 0x000000ffff337224 */ /* 0x000fe200078e0019 */
[----:B------:R-:W-:Y:S06]  /*4db00*/  BRA `(.L_x_3117) ;  /* 0x00000000000c7947 */ /* 0x000fec0003800000 */
.L_x_3118:
[----:B------:R-:W-:Y:S01]  /*4db10*/  LOP3.LUT R25, R39, 0x80000, RZ, 0xfc, !PT ;  /* 0x0008000027197812 */ /* 0x000fe200078efcff */
[----:B------:R-:W-:-:S04]  /*4db20*/  IMAD.MOV.U32 R50, RZ, RZ, R38 ;  /* 0x000000ffff327224 */ /* 0x000fc800078e0026 */
[----:B------:R-:W-:-:S07]  /*4db30*/  IMAD.MOV.U32 R51, RZ, RZ, R25 ;  /* 0x000000ffff337224 */ /* 0x000fce00078e0019 */
.L_x_3117:
[----:B------:R-:W-:Y:S05]  /*4db40*/  BSYNC B0 ;  /* 0x0000000000007941 */ /* 0x000fea0003800000 */
.L_x_3115:
[----:B------:R-:W-:Y:S02]  /*4db50*/  IMAD.MOV.U32 R29, RZ, RZ, 0x0 ;  /* 0x00000000ff1d7424 */ /* 0x000fe400078e00ff */
[----:B------:R-:W-:Y:S02]  /*4db60*/  IMAD.MOV.U32 R24, RZ, RZ, R50 ;  /* 0x000000ffff187224 */ /* 0x000fe400078e0032 */
[----:B------:R-:W-:Y:S01]  /*4db70*/  IMAD.MOV.U32 R25, RZ, RZ, R51 ;  /* 0x000000ffff197224 */ /* 0x000fe200078e0033 */
[----:B------:R-:W-:Y:S06]  /*4db80*/  RET.REL.NODEC R28 `(_ZN2at6native61_GLOBAL__N__44eb8e94_28_ForeachBinaryOpScalarList_cu_dda10a6925multi_tensor_apply_kernelINS1_28TensorListScalarListMetadataIN3c107complexIdEELi1EEENS1_25BinaryOpScalarListFunctorIS6_Li1ELi1ELi0EEEJNS1_13power_functorIS6_EEEEEvT_T0_DpT1_) ;  /* 0xfffffb241c1c7950 */ /* 0x000fec0003c3ffff */
        .type           $_ZN2at6native61_GLOBAL__N__44eb8e94_28_ForeachBinaryOpScalarList_cu_dda10a6925multi_tensor_apply_kernelINS1_28TensorListScalarListMetadataIN3c107complexIdEELi1EEENS1_25BinaryOpScalarListFunctorIS6_Li1ELi1ELi0EEEJNS1_13power_functorIS6_EEEEEvT_T0_DpT1_$__internal_trig_reduction_slowpathd,@function
        .size           $_ZN2at6native61_GLOBAL__N__44eb8e94_28_ForeachBinaryOpScalarList_cu_dda10a6925multi_tensor_apply_kernelINS1_28TensorListScalarListMetadataIN3c107complexIdEELi1EEENS1_25BinaryOpScalarListFunctorIS6_Li1ELi1ELi0EEEJNS1_13power_functorIS6_EEEEEvT_T0_DpT1_$__internal_trig_reduction_slowpathd,(.L_x_4005 - $_ZN2at6native61_GLOBAL__N__44eb8e94_28_ForeachBinaryOpScalarList_cu_dda10a6925multi_tensor_apply_kernelINS1_28TensorListScalarListMetadataIN3c107complexIdEELi1EEENS1_25BinaryOpScalarListFunctorIS6_Li1ELi1ELi0EEEJNS1_13power_functorIS6_EEEEEvT_T0_DpT1_$__internal_trig_reduction_slowpathd)
$_ZN2at6native61_GLOBAL__N__44eb8e94_28_ForeachBinaryOpScalarList_cu_dda10a6925multi_tensor_apply_kernelINS1_28TensorListScalarListMetadataIN3c107complexIdEELi1EEENS1_25BinaryOpScalarListFunctorIS6_Li1ELi1ELi0EEEJNS1_13power_functorIS6_EEEEEvT_T0_DpT1_$__internal_trig_reduction_slowpathd:
        /* <DEDUP_REMOVED lines=28> */
.L_x_3123:
        /* <DEDUP_REMOVED lines=28> */
.L_x_3122:
[----:B------:R-:W-:Y:S05]  /*4df10*/  BSYNC B0 ;  /* 0x0000000000007941 */ /* 0x000fea0003800000 */
.L_x_3121:
        /* <DEDUP_REMOVED lines=91> */
.L_x_3120:
[----:B------:R-:W-:Y:S02]  /*4e4d0*/  IMAD.MOV.U32 R31, RZ, RZ, R29 ;  /* 0x000000ffff1f7224 */ /* 0x000fe400078e001d */
[----:B------:R-:W-:-:S04]  /*4e4e0*/  IMAD.MOV.U32 R29, RZ, RZ, 0x0 ;  /* 0x00000000ff1d7424 */ /* 0x000fc800078e00ff */
[----:B------:R-:W-:Y:S05]  /*4e4f0*/  RET.REL.NODEC R28 `(_ZN2at6native61_GLOBAL__N__44eb8e94_28_ForeachBinaryOpScalarList_cu_dda10a6925multi_tensor_apply_kernelINS1_28TensorListScalarListMetadataIN3c107complexIdEELi1EEENS1_25BinaryOpScalarListFunctorIS6_Li1ELi1ELi0EEEJNS1_13power_functorIS6_EEEEEvT_T0_DpT1_) ;  /* 0xfffffb181cc07950 */ /* 0x000fea0003c3ffff */
.L_x_3124:
        /* <DEDUP_REMOVED lines=16> */
.L_x_4005:


//--------------------- .text._ZN2at6native61_GLOBAL__N__44eb8e94_28_ForeachBinaryOpScalarList_cu_dda10a6925multi_tensor_apply_kernelINS1_28TensorListScalarListMetadataIfLi1EEENS1_25BinaryOpScalarListFunctorIfLi1ELi1ELi0EEEJNS1_13power_functorIfEEEEEvT_T0_DpT1_ --------------------------
	.section	.text._ZN2at6native61_GLOBAL__N__44eb8e94_28_ForeachBinaryOpScalarList_cu_dda10a6925multi_tensor_apply_kernelINS1_28TensorListScalarListMetadataIfLi1EEENS1_25BinaryOpScalarListFunctorIfLi1ELi1ELi0EEEJNS1_13power_functorIfEEEEEvT_T0_DpT1_,"ax",@progbits
	.align	128
.text._ZN2at6native61_GLOBAL__N__44eb8e94_28_ForeachBinaryOpScalarList_cu_dda10a6925multi_tensor_apply_kernelINS1_28TensorListScalarListMetadataIfLi1EEENS1_25BinaryOpScalarListFunctorIfLi1ELi1ELi0EEEJNS1_13power_functorIfEEEEEvT_T0_DpT1_:
        .type           _ZN2at6native61_GLOBAL__N__44eb8e94_28_ForeachBinaryOpScalarList_cu_dda10a6925multi_tensor_apply_kernelINS1_28TensorListScalarListMetadataIfLi1EEENS1_25BinaryOpScalarListFunctorIfLi1ELi1ELi0EEEJNS1_13power_functorIfEEEEEvT_T0_DpT1_,@function
        .size           _ZN2at6native61_GLOBAL__N__44eb8e94_28_ForeachBinaryOpScalarList_cu_dda10a6925multi_tensor_apply_kernelINS1_28TensorListScalarListMetadataIfLi1EEENS1_25BinaryOpScalarListFunctorIfLi1ELi1ELi0EEEJNS1_13power_functorIfEEEEEvT_T0_DpT1_,(.L_x_4008 - _ZN2at6native61_GLOBAL__N__44eb8e94_28_ForeachBinaryOpScalarList_cu_dda10a6925multi_tensor_apply_kernelINS1_28TensorListScalarListMetadataIfLi1EEENS1_25BinaryOpScalarListFunctorIfLi1ELi1ELi0EEEJNS1_13power_functorIfEEEEEvT_T0_DpT1_)
        .other          _ZN2at6native61_GLOBAL__N__44eb8e94_28_ForeachBinaryOpScalarList_cu_dda10a6925multi_tensor_apply_kernelINS1_28TensorListScalarListMetadataIfLi1EEENS1_25BinaryOpScalarListFunctorIfLi1ELi1ELi0EEEJNS1_13power_functorIfEEEEEvT_T0_DpT1_,@"STO_CUDA_ENTRY STV_DEFAULT"
_ZN2at6native61_GLOBAL__N__44eb8e94_28_ForeachBinaryOpScalarList_cu_dda10a6925multi_tensor_apply_kernelINS1_28TensorListScalarListMetadataIfLi1EEENS1_25BinaryOpScalarListFunctorIfLi1ELi1ELi0EEEJNS1_13power_functorIfEEEEEvT_T0_DpT1_:
        /* <DEDUP_REMOVED lines=27> */
.L_x_3126:
[----:B0-----:R-:W-:Y:S01]  /*01b0*/  IADD3 R11, P0, R14, R16, RZ ;  /* 0x000000100e0b7210 */ /* 0x001fe20007f1e0ff */
[----:B-1----:R-:W-:-:S03]  /*01c0*/  IMAD R18, R15, 0x3, RZ ;  /* 0x000000030f127824 */ /* 0x002fc600078e02ff */
[----:B------:R-:W-:Y:S01]  /*01d0*/  IADD3 R7, P1, R15, R11, RZ ;  /* 0x0000000b0f077210 */ /* 0x000fe20007f3e0ff */
        /* <DEDUP_REMOVED lines=8> */
[----:B------:R-:W-:Y:S02]  /*0260*/  ISETP.LT.AND.EX P0, PT, R6, R5, !P0, P1 ;  /* 0x000000050600720c */ /* 0x000fe40004701310 */
[----:B------:R-:W-:Y:S02]  /*0270*/  LEA R7, P1, R15, R11, 0x1 ;  /* 0x0000000b0f077211 */ /* 0x000fe400078208ff */
[----:B------:R-:W-:Y:S02]  /*0280*/  ISETP.LT.U32.AND P3, PT, R11, R4, PT ;  /* 0x000000040b00720c */ /* 0x000fe40003f61070 */
[----:B------:R-:W-:Y:S01]  /*0290*/  ISETP.GE.U32.AND.EX P4, PT, R20, RZ, PT, P4 ;  /* 0x000000ff1400720c */ /* 0x000fe20003f86140 */
[----:B------:R-:W-:Y:S01]  /*02a0*/  IMAD.X R8, RZ, RZ, R20, P1 ;  /* 0x000000ffff087224 */ /* 0x000fe200008e0614 */
[----:B------:R-:W-:-:S02]  /*02b0*/  ISETP.GE.U32.AND P2, PT, R7, 0x10000, PT ;  /* 0x000100000700780c */ /* 0x000fc40003f46070 */
[----:B------:R-:W-:Y:S02]  /*02c0*/  ISETP.LT.AND.EX P3, PT, R20, R5, !P4, P3 ;  /* 0x000000051400720c */ /* 0x000fe40006761330 */
[----:B------:R-:W-:Y:S02]  /*02d0*/  LEA R10, P5, R11, R2, 0x2 ;  /* 0x000000020b0a7211 */ /* 0x000fe400078a10ff */
[----:B------:R-:W-:Y:S02]  /*02e0*/  IADD3 R9, P4, R18, R11, RZ ;  /* 0x0000000b12097210 */ /* 0x000fe40007f9e0ff */
[----:B------:R-:W-:Y:S02]  /*02f0*/  CS2R R18, SRZ ;  /* 0x0000000000127805 */ /* 0x000fe4000001ff00 */
[----:B------:R-:W-:Y:S02]  /*0300*/  ISETP.LT.U32.AND P1, PT, R7, R4, PT ;  /* 0x000000040700720c */ /* 0x000fe40003f21070 */
[----:B------:R-:W-:-:S02]  /*0310*/  ISETP.GE.U32.AND.EX P2, PT, R8, RZ, PT, P2 ;  /* 0x000000ff0800720c */ /* 0x000fc40003f46120 */
[--C-:B------:R-:W-:Y:S01]  /*0320*/  LEA.HI.X R11, R11, R3, R20.reuse, 0x2, P5 ;  /* 0x000000030b0b7211 */ /* 0x100fe200028f1414 */
[----:B------:R-:W-:Y:S01]  /*0330*/  IMAD.X R20, RZ, RZ, R20, P4 ;  /* 0x000000ffff147224 */ /* 0x000fe200020e0614 */
[----:B------:R-:W-:Y:S01]  /*0340*/  ISETP.LT.AND.EX P1, PT, R8, R5, !P2, P1 ;  /* 0x000000050800720c */ /* 0x000fe20005721310 */
[----:B------:R-:W2:Y:S01]  /*0350*/  @P0 LDG.E R18, desc[UR4][R12.64] ;  /* 0x000000040c120981 */ /* 0x000ea2000c1e1900 */
[----:B------:R-:W-:Y:S02]  /*0360*/  ISETP.GE.U32.AND P2, PT, R9, 0x10000, PT ;  /* 0x000100000900780c */ /* 0x000fe40003f46070 */
[----:B------:R-:W-:Y:S01]  /*0370*/  LEA R6, P6, R7, R2, 0x2 ;  /* 0x0000000207067211 */ /* 0x000fe200078c10ff */
[----:B------:R-:W3:Y:S01]  /*0380*/  @P3 LDG.E R19, desc[UR4][R10.64] ;  /* 0x000000040a133981 */ /* 0x000ee2000c1e1900 */
[----:B------:R-:W-:Y:S02]  /*0390*/  ISETP.LT.U32.AND P4, PT, R9, R4, PT ;  /* 0x000000040900720c */ /* 0x000fe40003f81070 */
[----:B------:R-:W-:-:S02]  /*03a0*/  ISETP.GE.U32.AND.EX P2, PT, R20, RZ, PT, P2 ;  /* 0x000000ff1400720c */ /* 0x000fc40003f46120 */
[----:B------:R-:W-:Y:S02]  /*03b0*/  LEA.HI.X R7, R7, R3, R8, 0x2, P6 ;  /* 0x0000000307077211 */ /* 0x000fe400030f1408 */
[----:B------:R-:W-:Y:S02]  /*03c0*/  ISETP.LT.AND.EX P2, PT, R20, R5, !P2, P4 ;  /* 0x000000051400720c */ /* 0x000fe40005741340 */
[----:B------:R-:W-:-:S04]  /*03d0*/  LEA R8, P4, R9, R2, 0x2 ;  /* 0x0000000209087211 */ /* 0x000fc800078810ff */
[----:B------:R-:W-:Y:S02]  /*03e0*/  LEA.HI.X R9, R9, R3, R20, 0x2, P4 ;  /* 0x0000000309097211 */ /* 0x000fe400020f1414 */
[----:B------:R-:W-:-:S06]  /*03f0*/  CS2R R20, SRZ ;  /* 0x0000000000147805 */ /* 0x000fcc000001ff00 */
[----:B------:R-:W4:Y:S04]  /*0400*/  @P1 LDG.E R21, desc[UR4][R6.64] ;  /* 0x0000000406151981 */ /* 0x000f28000c1e1900 */
[----:B------:R-:W5:Y:S01]  /*0410*/  @P2 LDG.E R20, desc[UR4][R8.64] ;  /* 0x0000000408142981 */ /* 0x000f62000c1e1900 */
[----:B------:R-:W-:Y:S01]  /*0420*/  IMAD.WIDE.U32 R16, R15, 0x4, R16 ;  /* 0x000000040f107825 */ /* 0x000fe200078e0010 */
[----:B--2---:R-:W-:Y:S08]  /*0430*/  MUFU.LG2 R23, R18 ;  /* 0x0000001200177308 */ /* 0x004ff00000000c00 */
[----:B---3--:R-:W0:Y:S08]  /*0440*/  MUFU.LG2 R19, R19 ;  /* 0x0000001300137308 */ /* 0x008e300000000c00 */
[----:B----4-:R-:W1:Y:S08]  /*0450*/  MUFU.LG2 R21, R21 ;  /* 0x0000001500157308 */ /* 0x010e700000000c00 */
[----:B-----5:R-:W2:Y:S01]  /*0460*/  MUFU.LG2 R25, R20 ;  /* 0x0000001400197308 */ /* 0x020ea20000000c00 */
[C---:B0-----:R-:W-:Y:S01]  /*0470*/  FMUL.FTZ R27, R0.reuse, R19 ;  /* 0x00000013001b7220 */ /* 0x041fe20000410000 */
[C---:B------:R-:W-:Y:S01]  /*0480*/  FMUL.FTZ R23, R0.reuse, R23 ;  /* 0x0000001700177220 */ /* 0x040fe20000410000 */
[----:B-1----:R-:W-:-:S05]  /*0490*/  FMUL.FTZ R22, R0, R21 ;  /* 0x0000001500167220 */ /* 0x002fca0000410000 */
[----:B------:R-:W0:Y:S01]  /*04a0*/  @P3 MUFU.EX2 R27, R27 ;  /* 0x0000001b001b3308 */ /* 0x000e220000000800 */
[----:B--2---:R-:W-:-:S07]  /*04b0*/  FMUL.FTZ R25, R0, R25 ;  /* 0x0000001900197220 */ /* 0x004fce0000410000 */
[----:B------:R-:W1:Y:S08]  /*04c0*/  MUFU.EX2 R23, R23 ;  /* 0x0000001700177308 */ /* 0x000e700000000800 */
[----:B------:R-:W2:Y:S08]  /*04d0*/  MUFU.EX2 R29, R22 ;  /* 0x00000016001d7308 */ /* 0x000eb00000000800 */
[----:B------:R-:W3:Y:S01]  /*04e0*/  @P2 MUFU.EX2 R19, R25 ;  /* 0x0000001900132308 */ /* 0x000ee20000000800 */
[----:B0-----:R4:W-:Y:S04]  /*04f0*/  @P3 STG.E desc[UR4][R10.64], R27 ;  /* 0x0000001b0a003986 */ /* 0x0019e8000c101904 */
[----:B-1----:R4:W-:Y:S01]  /*0500*/  @P0 STG.E desc[UR4][R12.64], R23 ;  /* 0x000000170c000986 */ /* 0x0029e2000c101904 */
[----:B------:R-:W-:-:S03]  /*0510*/  ISETP.GE.U32.AND P0, PT, R16, 0x10000, PT ;  /* 0x000100001000780c */ /* 0x000fc60003f06070 */
[----:B--2---:R4:W-:Y:S01]  /*0520*/  @P1 STG.E desc[UR4][R6.64], R29 ;  /* 0x0000001d06001986 */ /* 0x0049e2000c101904 */
[----:B------:R-:W-:Y:S02]  /*0530*/  ISETP.LT.U32.AND P1, PT, R16, R4, PT ;  /* 0x000000041000720c */ /* 0x000fe40003f21070 */
[C---:B------:R-:W-:Y:S01]  /*0540*/  ISETP.GE.U32.AND.EX P0, PT, R17.reuse, RZ, PT, P0 ;  /* 0x000000ff1100720c */ /* 0x040fe20003f06100 */
[----:B---3--:R4:W-:Y:S01]  /*0550*/  @P2 STG.E desc[UR4][R8.64], R19 ;  /* 0x0000001308002986 */ /* 0x0089e2000c101904 */
[----:B------:R-:W-:-:S13]  /*0560*/  ISETP.LT.AND.EX P1, PT, R17, R5, PT, P1 ;  /* 0x000000051100720c */ /* 0x000fda0003f21310 */
[----:B----4-:R-:W-:Y:S05]  /*0570*/  @!P0 BRA P1, `(.L_x_3126) ;  /* 0xfffffffc000c8947 */ /* 0x010fea000083ffff */
[----:B------:R-:W-:Y:S05]  /*0580*/  EXIT ;  /* 0x000000000000794d */ /* 0x000fea0003800000 */
.L_x_3125:
        /* <DEDUP_REMOVED lines=8> */
.L_x_3127:
[----:B0-----:R-:W-:-:S04]  /*0610*/  LEA R6, P0, R19, R2, 0x4 ;  /* 0x0000000213067211 */ /* 0x001fc800078020ff */
[----:B------:R-:W-:-:S05]  /*0620*/  LEA.HI.X R7, R19, R3, R16, 0x4, P0 ;  /* 0x0000000313077211 */ /* 0x000fca00000f2410 */
[----:B------:R-:W2:Y:S01]  /*0630*/  LDG.E.128 R12, desc[UR4][R6.64] ;  /* 0x00000004060c7981 */ /* 0x000ea2000c1e1d00 */
[----:B------:R-:W-:-:S04]  /*0640*/  IADD3 R19, P0, R19, UR6, RZ ;  /* 0x0000000613137c10 */ /* 0x000fc8000ff1e0ff */
[----:B------:R-:W-:Y:S01]  /*0650*/  ISETP.LT.U32.AND P1, PT, R19, 0x4000, PT ;  /* 0x000040001300780c */ /* 0x000fe20003f21070 */
[----:B------:R-:W-:-:S05]  /*0660*/  IMAD.X R16, RZ, RZ, R16, P0 ;  /* 0x000000ffff107224 */ /* 0x000fca00000e0610 */
[----:B------:R-:W-:Y:S01]  /*0670*/  ISETP.LT.U32.AND.EX P1, PT, R16, RZ, PT, P1 ;  /* 0x000000ff1000720c */ /* 0x000fe20003f21110 */
[----:B--2---:R-:W0:Y:S08]  /*0680*/  MUFU.LG2 R9, R14 ;  /* 0x0000000e00097308 */ /* 0x004e300000000c00 */
[----:B------:R-:W1:Y:S08]  /*0690*/  MUFU.LG2 R15, R15 ;  /* 0x0000000f000f7308 */ /* 0x000e700000000c00 */
[----:B------:R-:W2:Y:S01]  /*06a0*/  MUFU.LG2 R13, R13 ;  /* 0x0000000d000d7308 */ /* 0x000ea20000000c00 */
[----:B0-----:R-:W-:-:S07]  /*06b0*/  FMUL.FTZ R10, R0, R9 ;  /* 0x00000009000a7220 */ /* 0x001fce0000410000 */
[----:B------:R0:W3:Y:S01]  /*06c0*/  MUFU.LG2 R17, R12 ;  /* 0x0000000c00117308 */ /* 0x0000e20000000c00 */
[----:B-1----:R-:W-:-:S07]  /*06d0*/  FMUL.FTZ R11, R0, R15 ;  /* 0x0000000f000b7220 */ /* 0x002fce0000410000 */
[----:B------:R-:W-:Y:S01]  /*06e0*/  MUFU.EX2 R11, R11 ;  /* 0x0000000b000b7308 */ /* 0x000fe20000000800 */
[----:B--2---:R-:W-:Y:S01]  /*06f0*/  FMUL.FTZ R9, R0, R13 ;  /* 0x0000000d00097220 */ /* 0x004fe20000410000 */
[C---:B------:R-:W-:Y:S01]  /*0700*/  IMAD.SHL.U32 R13, R19.reuse, 0x4, RZ ;  /* 0x00000004130d7824 */ /* 0x040fe200078e00ff */
[----:B0-----:R-:W-:-:S04]  /*0710*/  SHF.L.U64.HI R12, R19, 0x2, R16 ;  /* 0x00000002130c7819 */ /* 0x001fc80000010210 */
[----:B------:R-:W-:Y:S01]  /*0720*/  ISETP.GE.U32.AND P0, PT, R13, R4, PT ;  /* 0x000000040d00720c */ /* 0x000fe20003f06070 */
[----:B------:R-:W-:Y:S01]  /*0730*/  MUFU.EX2 R10, R10 ;  /* 0x0000000a000a7308 */ /* 0x000fe20000000800 */
[----:B---3--:R-:W-:Y:S02]  /*0740*/  FMUL.FTZ R8, R0, R17 ;  /* 0x0000001100087220 */ /* 0x008fe40000410000 */
[----:B------:R-:W-:-:S05]  /*0750*/  ISETP.GE.AND.EX P0, PT, R12, R5, PT, P0 ;  /* 0x000000050c00720c */ /* 0x000fca0003f06300 */
[----:B------:R-:W-:Y:S08]  /*0760*/  MUFU.EX2 R9, R9 ;  /* 0x0000000900097308 */ /* 0x000ff00000000800 */
[----:B------:R-:W0:Y:S02]  /*0770*/  MUFU.EX2 R8, R8 ;  /* 0x0000000800087308 */ /* 0x000e240000000800 */
[----:B0-----:R0:W-:Y:S01]  /*0780*/  STG.E.128 desc[UR4][R6.64], R8 ;  /* 0x0000000806007986 */ /* 0x0011e2000c101d04 */
[----:B------:R-:W-:Y:S05]  /*0790*/  @!P0 BRA P1, `(.L_x_3127) ;  /* 0xfffffffc009c8947 */ /* 0x000fea000083ffff */
[----:B------:R-:W-:Y:S05]  /*07a0*/  EXIT ;  /* 0x000000000000794d */ /* 0x000fea0003800000 */
.L_x_3128:
        /* <DEDUP_REMOVED lines=13> */
.L_x_4008:


//--------------------- .text._ZN2at6native61_GLOBAL__N__44eb8e94_28_ForeachBinaryOpScalarList_cu_dda10a6925multi_tensor_apply_kernelINS1_28TensorListScalarListMetadataIdLi1EEENS1_25BinaryOpScalarListFunctorIdLi1ELi1ELi0EEEJNS1_13power_functorIdEEEEEvT_T0_DpT1_ --------------------------
	.section	.text._ZN2at6native61_GLOBAL__N__44eb8e94_28_ForeachBinaryOpScalarList_cu_dda10a6925multi_tensor_apply_kernelINS1_28TensorListScalarListMetadataIdLi1EEENS1_25BinaryOpScalarListFunctorIdLi1ELi1ELi0EEEJNS1_13power_functorIdEEEEEvT_T0_DpT1_,"ax",@progbits
	.align	128
.text._ZN2at6native61_GLOBAL__N__44eb8e94_28_ForeachBinaryOpScalarList_cu_dda10a6925multi_tensor_apply_kernelINS1_28TensorListScalarListMetadataIdLi1EEENS1_25BinaryOpScalarListFunctorIdLi1ELi1ELi0EEEJNS1_13power_functorIdEEEEEvT_T0_DpT1_:
        .type           _ZN2at6native61_GLOBAL__N__44eb8e94_28_ForeachBinaryOpScalarList_cu_dda10a6925multi_tensor_apply_kernelINS1_28TensorListScalarListMetadataIdLi1EEENS1_25BinaryOpScalarListFunctorIdLi1ELi1ELi0EEEJNS1_13power_functorIdEEEEEvT_T0_DpT1_,@function
        .size           _ZN2at6native61_GLOBAL__N__44eb8e94_28_ForeachBinaryOpScalarList_cu_dda10a6925multi_tensor_apply_kernelINS1_28TensorListScalarListMetadataIdLi1EEENS1_25BinaryOpScalarListFunctorIdLi1ELi1ELi0EEEJNS1_13power_functorIdEEEEEvT_T0_DpT1_,(.L_x_4009 - _ZN2at6native61_GLOBAL__N__44eb8e94_28_ForeachBinaryOpScalarList_cu_dda10a6925multi_tensor_apply_kernelINS1_28TensorListScalarListMetadataIdLi1EEENS1_25BinaryOpScalarListFunctorIdLi1ELi1ELi0EEEJNS1_13power_functorIdEEEEEvT_T0_DpT1_)
        .other          _ZN2at6native61_GLOBAL__N__44eb8e94_28_ForeachBinaryOpScalarList_cu_dda10a6925multi_tensor_apply_kernelINS1_28TensorListScalarListMetadataIdLi1EEENS1_25BinaryOpScalarListFunctorIdLi1ELi1ELi0EEEJNS1_13power_functorIdEEEEEvT_T0_DpT1_,@"STO_CUDA_ENTRY STV_DEFAULT"
_ZN2at6native61_GLOBAL__N__44eb8e94_28_ForeachBinaryOpScalarList_cu_dda10a6925multi_tensor_apply_kernelINS1_28TensorListScalarListMetadataIdLi1EEENS1_25BinaryOpScalarListFunctorIdLi1ELi1ELi0EEEJNS1_13power_functorIdEEEEEvT_T0_DpT1_:
        /* <DEDUP_REMOVED lines=14> */
[----:B------:R-:W-:-:S03]  /*00e0*/  IMAD.X R4, R3, 0x1, ~R5, P1 ;  /* 0x0000000103047824 */ /* 0x000fc600008e0e05 */
[----:B-1----:R-:W-:-:S04]  /*00f0*/  LOP3.LUT P0, RZ, R7, 0x1f, R20, 0xf8, !PT ;  /* 0x0000001f07ff7812 */ /* 0x002fc8000780f814 */
[----:B------:R-:W-:-:S13]  /*0100*/  LOP3.LUT P0, RZ, RZ, RZ, RZ, 0xfc, P0 ;  /* 0x000000ffffff7212 */ /* 0x000fda000000fcff */
[----:B--23--:R-:W-:Y:S05]  /*0110*/  @!P0 BRA `(.L_x_3129) ;  /* 0x00000014007c8947 */ /* 0x00cfea0003800000 */
[----:B------:R-:W-:-:S04]  /*0120*/  ISETP.GE.U32.AND P0, PT, R8, 0x1, PT ;  /* 0x000000010800780c */ /* 0x000fc80003f06070 */
[----:B------:R-:W-:-:S13]  /*0130*/  ISETP.GE.AND.EX P0, PT, R4, RZ, PT, P0 ;  /* 0x000000ff0400720c */ /* 0x000fda0003f06300 */
[----:B------:R-:W-:Y:S05]  /*0140*/  @!P0 EXIT ;  /* 0x000000000000894d */ /* 0x000fea0003800000 */
[----:B------:R-:W0:Y:S01]  /*0150*/  S2R R24, SR_TID.X ;  /* 0x0000000000187919 */ /* 0x000e220000002100 */
[----:B------:R-:W1:Y:S01]  /*0160*/  LDC R18, c[0x0][RZ] ;  /* 0x00000000ff127b82 */ /* 0x000e620000000800 */
[----:B------:R-:W-:Y:S01]  /*0170*/  LOP3.LUT R0, R23, 0x7ff00000, RZ, 0xc0, !PT ;  /* 0x7ff0000017007812 */ /* 0x000fe200078ec0ff */
[----:B------:R-:W-:Y:S02]  /*0180*/  IMAD.MOV.U32 R25, RZ, RZ, RZ ;  /* 0x000000ffff197224 */ /* 0x000fe400078e00ff */
[----:B------:R-:W-:Y:S01]  /*0190*/  IMAD.MOV.U32 R19, RZ, RZ, RZ ;  /* 0x000000ffff137224 */ /* 0x000fe200078e00ff */
[----:B------:R-:W-:-:S04]  /*01a0*/  LEA.HI R3, R0, 0xfffffc0c, RZ, 0xc ;  /* 0xfffffc0c00037811 */ /* 0x000fc800078f60ff */
[CC--:B------:R-:W-:Y:S02]  /*01b0*/  SHF.L.U32 R0, R22.reuse, R3.reuse, RZ ;  /* 0x0000000316007219 */ /* 0x0c0fe400000006ff */
[----:B------:R-:W-:Y:S02]  /*01c0*/  SHF.L.U64.HI R3, R22, R3, R23 ;  /* 0x0000000316037219 */ /* 0x000fe40000010217 */
[----:B------:R-:W-:-:S04]  /*01d0*/  ISETP.NE.U32.AND P1, PT, R0, RZ, PT ;  /* 0x000000ff0000720c */ /* 0x000fc80003f25070 */
[----:B------:R-:W-:-:S13]  /*01e0*/  ISETP.NE.AND.EX P1, PT, R3, -0x80000000, PT, P1 ;  /* 0x800000000300780c */ /* 0x000fda0003f25310 */
.L_x_3162:
[----:B0-----:R-:W-:Y:S01]  /*01f0*/  IADD3 R16, P0, R24, R25, RZ ;  /* 0x0000001918107210 */ /* 0x001fe20007f1e0ff */
[C---:B-1----:R-:W-:Y:S01]  /*0200*/  IMAD R3, R18.reuse, 0x3, RZ ;  /* 0x0000000312037824 */ /* 0x042fe200078e02ff */
[----:B------:R-:W-:Y:S02]  /*0210*/  CS2R R46, SRZ ;  /* 0x00000000002e7805 */ /* 0x000fe4000001ff00 */
[----:B------:R-:W-:Y:S01]  /*0220*/  IADD3 R14, P5, R18, R16, RZ ;  /* 0x00000010120e7210 */ /* 0x000fe20007fbe0ff */
[----:B------:R-:W-:Y:S01]  /*0230*/  IMAD.X R17, RZ, RZ, R19, P0 ;  /* 0x000000ffff117224 */ /* 0x000fe200000e0613 */
[C---:B------:R-:W-:Y:S02]  /*0240*/  ISETP.GE.U32.AND P2, PT, R16.reuse, 0x10000, PT ;  /* 0x000100001000780c */ /* 0x040fe40003f46070 */
[----:B------:R-:W-:Y:S01]  /*0250*/  ISETP.LT.U32.AND P3, PT, R16, R8, PT ;  /* 0x000000081000720c */ /* 0x000fe20003f61070 */
[----:B------:R-:W-:Y:S01]  /*0260*/  IMAD.X R15, RZ, RZ, R17, P5 ;  /* 0x000000ffff0f7224 */ /* 0x000fe200028e0611 */
[----:B------:R-:W-:-:S02]  /*0270*/  ISETP.GE.U32.AND.EX P2, PT, R17, RZ, PT, P2 ;  /* 0x000000ff1100720c */ /* 0x000fc40003f46120 */
[-C--:B------:R-:W-:Y:S02]  /*0280*/  IADD3 R2, P0, R3, R16.reuse, RZ ;  /* 0x0000001003027210 */ /* 0x080fe40007f1e0ff */
[----:B------:R-:W-:Y:S02]  /*0290*/  LEA R0, P5, R18, R16, 0x1 ;  /* 0x0000001012007211 */ /* 0x000fe400078a08ff */
[C---:B------:R-:W-:Y:S01]  /*02a0*/  ISETP.GT.U32.AND P4, PT, R14.reuse, 0xffff, PT ;  /* 0x0000ffff0e00780c */ /* 0x040fe20003f84070 */
[--C-:B------:R-:W-:Y:S01]  /*02b0*/  IMAD.X R5, RZ, RZ, R17.reuse, P0 ;  /* 0x000000ffff057224 */ /* 0x100fe200000e0611 */
[----:B------:R-:W-:Y:S01]  /*02c0*/  ISETP.LT.AND.EX P2, PT, R17, R4, !P2, P3 ;  /* 0x000000041100720c */ /* 0x000fe20005741330 */
[----:B------:R-:W-:Y:S01]  /*02d0*/  IMAD.X R3, RZ, RZ, R17, P5 ;  /* 0x000000ffff037224 */ /* 0x000fe200028e0611 */
[----:B------:R-:W-:Y:S02]  /*02e0*/  ISETP.GE.U32.AND P3, PT, R14, R8, PT ;  /* 0x000000080e00720c */ /* 0x000fe40003f66070 */
[----:B------:R-:W-:-:S02]  /*02f0*/  ISETP.GT.U32.AND.EX P4, PT, R15, RZ, PT, P4 ;  /* 0x000000ff0f00720c */ /* 0x000fc40003f84140 */
[----:B------:R-:W-:Y:S02]  /*0300*/  ISETP.GE.U32.AND P0, PT, R0, 0x10000, PT ;  /* 0x000100000000780c */ /* 0x000fe40003f06070 */
[----:B------:R-:W-:Y:S02]  /*0310*/  ISETP.GE.U32.AND P6, PT, R2, 0x10000, PT ;  /* 0x000100000200780c */ /* 0x000fe40003fc6070 */
[----:B------:R-:W-:Y:S02]  /*0320*/  ISETP.GE.OR.EX P3, PT, R15, R4, P4, P3 ;  /* 0x000000040f00720c */ /* 0x000fe40002766730 */
[-C--:B------:R-:W-:Y:S01]  /*0330*/  ISETP.LT.U32.AND P5, PT, R0, R8.reuse, PT ;  /* 0x000000080000720c */ /* 0x080fe20003fa1070 */
[----:B------:R-:W-:Y:S01]  /*0340*/  @P2 IMAD.WIDE R6, R9, 0x80000, R20 ;  /* 0x0008000009062825 */ /* 0x000fe200078e0214 */
[----:B------:R-:W-:Y:S02]  /*0350*/  ISETP.GE.U32.AND.EX P0, PT, R3, RZ, PT, P0 ;  /* 0x000000ff0300720c */ /* 0x000fe40003f06100 */
[----:B------:R-:W-:-:S02]  /*0360*/  ISETP.LT.U32.AND P4, PT, R2, R8, PT ;  /* 0x000000080200720c */ /* 0x000fc40003f81070 */
[----:B------:R-:W-:Y:S02]  /*0370*/  ISETP.GE.U32.AND.EX P6, PT, R5, RZ, PT, P6 ;  /* 0x000000ff0500720c */ /* 0x000fe40003fc6160 */
[-C--:B------:R-:W-:Y:S02]  /*0380*/  ISETP.LT.AND.EX P5, PT, R3, R4.reuse, !P0, P5 ;  /* 0x000000040300720c */ /* 0x080fe400047a1350 */
[----:B------:R-:W-:Y:S01]  /*0390*/  ISETP.LT.AND.EX P4, PT, R5, R4, !P6, P4 ;  /* 0x000000040500720c */ /* 0x000fe20007781340 */
[----:B------:R-:W-:Y:S01]  /*03a0*/  @!P3 IMAD.WIDE R10, R9, 0x80000, R20 ;  /* 0x00080000090ab825 */ /* 0x000fe200078e0214 */
[----:B------:R-:W-:Y:S02]  /*03b0*/  @P2 LEA R6, P0, R16, R6, 0x3 ;  /* 0x0000000610062211 */ /* 0x000fe400078018ff */
[----:B------:R-:W-:Y:S02]  /*03c0*/  @!P3 LEA R28, P6, R14, R10, 0x3 ;  /* 0x0000000a0e1cb211 */ /* 0x000fe400078c18ff */
[----:B------:R-:W-:-:S05]  /*03d0*/  @P2 LEA.HI.X R7, R16, R7, R17, 0x3, P0 ;  /* 0x0000000710072211 */ /* 0x000fca00000f1c11 */
[C---:B------:R-:W-:Y:S01]  /*03e0*/  @P5 IMAD.WIDE R12, R9.reuse, 0x80000, R20 ;  /* 0x00080000090c5825 */ /* 0x040fe200078e0214 */
[----:B------:R-:W-:Y:S01]  /*03f0*/  @!P3 LEA.HI.X R29, R14, R11, R15, 0x3, P6 ;  /* 0x0000000b0e1db211 */ /* 0x000fe200030f1c0f */
[----:B------:R0:W2:Y:S01]  /*0400*/  @P2 LDG.E.64 R46, desc[UR4][R6.64] ;  /* 0x00000004062e2981 */ /* 0x0000a2000c1e1b00 */
[----:B------:R-:W-:Y:S01]  /*0410*/  CS2R R44, SRZ ;  /* 0x00000000002c7805 */ /* 0x000fe2000001ff00 */
[----:B------:R-:W-:Y:S01]  /*0420*/  @P4 IMAD.WIDE R26, R9, 0x80000, R20 ;  /* 0x00080000091a4825 */ /* 0x000fe200078e0214 */
[----:B------:R-:W-:Y:S02]  /*0430*/  @P5 LEA R30, P6, R0, R12, 0x3 ;  /* 0x0000000c001e5211 */ /* 0x000fe400078c18ff */
[----:B------:R-:W-:Y:S02]  /*0440*/  CS2R R48, SRZ ;  /* 0x0000000000307805 */ /* 0x000fe4000001ff00 */
[----:B------:R-:W-:Y:S01]  /*0450*/  @P4 LEA R32, P0, R2, R26, 0x3 ;  /* 0x0000001a02204211 */ /* 0x000fe200078018ff */
[----:B------:R1:W5:Y:S01]  /*0460*/  @!P3 LDG.E.64 R44, desc[UR4][R28.64] ;  /* 0x000000041c2cb981 */ /* 0x000362000c1e1b00 */
[----:B------:R-:W-:-:S02]  /*0470*/  @P5 LEA.HI.X R31, R0, R13, R3, 0x3, P6 ;  /* 0x0000000d001f5211 */ /* 0x000fc400030f1c03 */
[----:B------:R-:W-:Y:S02]  /*0480*/  CS2R R12, SRZ ;  /* 0x00000000000c7805 */ /* 0x000fe4000001ff00 */
[----:B------:R-:W-:-:S05]  /*0490*/  @P4 LEA.HI.X R33, R2, R27, R5, 0x3, P0 ;  /* 0x0000001b02214211 */ /* 0x000fca00000f1c05 */
[----:B------:R1:W5:Y:S04]  /*04a0*/  @P4 LDG.E.64 R48, desc[UR4][R32.64] ;  /* 0x0000000420304981 */ /* 0x000368000c1e1b00 */
[----:B------:R1:W5:Y:S01]  /*04b0*/  @P5 LDG.E.64 R12, desc[UR4][R30.64] ;  /* 0x000000041e0c5981 */ /* 0x000362000c1e1b00 */
[----:B------:R-:W-:Y:S01]  /*04c0*/  BSSY B0, `(.L_x_3130) ;  /* 0x0000006000007945 */ /* 0x000fe20003800000 */
[----:B0-----:R-:W-:Y:S01]  /*04d0*/  IMAD.MOV.U32 R6, RZ, RZ, R22 ;  /* 0x000000ffff067224 */ /* 0x001fe200078e0016 */
[----:B------:R-:W-:Y:S01]  /*04e0*/  MOV R10, 0x520 ;  /* 0x00000520000a7802 */ /* 0x000fe20000000f00 */
[----:B------:R-:W-:Y:S01]  /*04f0*/  IMAD.MOV.U32 R7, RZ, RZ, R23 ;  /* 0x000000ffff077224 */ /* 0x000fe200078e0017 */
[----:B-12---:R-:W-:-:S11]  /*0500*/  DADD R26, -RZ, |R46| ;  /* 0x00000000ff1a7229 */ /* 0x006fd6000000052e */
[----:B-----5:R-:W-:Y:S05]  /*0510*/  CALL.REL.NOINC `($_ZN2at6native61_GLOBAL__N__44eb8e94_28_ForeachBinaryOpScalarList_cu_dda10a6925multi_tensor_apply_kernelINS1_28TensorListScalarListMetadataIdLi1EEENS1_25BinaryOpScalarListFunctorIdLi1ELi1ELi0EEEJNS1_13power_functorIdEEEEEvT_T0_DpT1_$__internal_accurate_pow) ;  /* 0x00000024000c7944 */ /* 0x020fea0003c00000 */
[----:B------:R-:W-:Y:S05]  /*0520*/  BSYNC B0 ;  /* 0x0000000000007941 */ /* 0x000fea0003800000 */
.L_x_3130:
[----:B------:R-:W-:Y:S01]  /*0530*/  DSETP.NEU.AND P0, PT, R46, RZ, PT ;  /* 0x000000ff2e00722a */ /* 0x000fe20003f0d000 */
[----:B------:R-:W-:Y:S01]  /*0540*/  BSSY B0, `(.L_x_3131) ;  /* 0x0000018000007945 */ /* 0x000fe20003800000 */
[----:B------:R-:W-:Y:S02]  /*0550*/  IMAD.MOV.U32 R6, RZ, RZ, R26 ;  /* 0x000000ffff067224 */ /* 0x000fe400078e001a */
[----:B------:R-:W-:-:S10]  /*0560*/  IMAD.MOV.U32 R7, RZ, RZ, R27 ;  /* 0x000000ffff077224 */ /* 0x000fd400078e001b */
[----:B------:R-:W-:Y:S05]  /*0570*/  @!P0 BRA `(.L_x_3132) ;  /* 0x00000000003c8947 */ /* 0x000fea0003800000 */
[----:B------:R-:W-:Y:S02]  /*0580*/  ISETP.GT.AND P6, PT, R47, -0x1, PT ;  /* 0xffffffff2f00780c */ /* 0x000fe40003fc4270 */
[----:B------:R-:W-:-:S11]  /*0590*/  PLOP3.LUT P0, PT, P1, PT, PT, 0x8, 0x0 ;  /* 0x000000000000781c */ /* 0x000fd60000f0e170 */
[----:B------:R-:W-:Y:S05]  /*05a0*/  @P6 BRA `(.L_x_3133) ;  /* 0x0000000000446947 */ /* 0x000fea0003800000 */
[----:B------:R-:W0:Y:S01]  /*05b0*/  FRND.F64.TRUNC R10, R22 ;  /* 0x00000016000a7313 */ /* 0x000e22000030d800 */
[----:B------:R-:W-:Y:S01]  /*05c0*/  DADD R26, -RZ, -R6 ;  /* 0x00000000ff1a7229 */ /* 0x000fe20000000906 */
[----:B------:R-:W-:-:S09]  /*05d0*/  ISETP.LT.AND P0, PT, R47, RZ, !P1 ;  /* 0x000000ff2f00720c */ /* 0x000fd20004f01270 */
[----:B------:R-:W-:Y:S02]  /*05e0*/  FSEL R6, R26, R6, P0 ;  /* 0x000000061a067208 */ /* 0x000fe40000000000 */
[----:B------:R-:W-:Y:S01]  /*05f0*/  FSEL R7, R27, R7, P0 ;  /* 0x000000071b077208 */ /* 0x000fe20000000000 */
[----:B0-----:R-:W-:Y:S01]  /*0600*/  DSETP.NEU.AND P6, PT, R10, R22, PT ;  /* 0x000000160a00722a */ /* 0x001fe20003fcd000 */
[----:B------:R-:W-:-:S13]  /*0610*/  PLOP3.LUT P0, PT, P1, PT, PT, 0x8, 0x0 ;  /* 0x000000000000781c */ /* 0x000fda0000f0e170 */
[----:B------:R-:W-:Y:S05]  /*0620*/  @!P6 BRA `(.L_x_3133) ;  /* 0x000000000024e947 */ /* 0x000fea0003800000 */
[----:B------:R-:W-:Y:S01]  /*0630*/  PLOP3.LUT P0, PT, P1, PT, PT, 0x8, 0x0 ;  /* 0x000000000000781c */ /* 0x000fe20000f0e170 */
[----:B------:R-:W-:Y:S02]  /*0640*/  IMAD.MOV.U32 R6, RZ, RZ, 0x0 ;  /* 0x00000000ff067424 */ /* 0x000fe400078e00ff */
[----:B------:R-:W-:Y:S01]  /*0650*/  IMAD.MOV.U32 R7, RZ, RZ, -0x80000 ;  /* 0xfff80000ff077424 */ /* 0x000fe200078e00ff */
[----:B------:R-:W-:Y:S09]  /*0660*/  BRA `(.L_x_3133) ;  /* 0x0000000000147947 */ /* 0x000ff20003800000 */
.L_x_3132:
[----:B------:R-:W-:Y:S01]  /*0670*/  ISETP.GE.AND P6, PT, R23, RZ, PT ;  /* 0x000000ff1700720c */ /* 0x000fe20003fc6270 */
[----:B------:R-:W-:Y:S01]  /*0680*/  DSETP.NEU.AND P0, PT, |R22|, 0.5, !P1 ;  /* 0x3fe000001600742a */ /* 0x000fe20004f0d200 */
[----:B------:R-:W-:-:S05]  /*0690*/  IMAD.MOV.U32 R6, RZ, RZ, RZ ;  /* 0x000000ffff067224 */ /* 0x000fca00078e00ff */
[----:B------:R-:W-:-:S06]  /*06a0*/  SEL R7, R47, RZ, P0 ;  /* 0x000000ff2f077207 */ /* 0x000fcc0000000000 */
[----:B------:R-:W-:-:S07]  /*06b0*/  @!P6 LOP3.LUT R7, R7, 0x7ff00000, RZ, 0xfc, !PT ;  /* 0x7ff000000707e812 */ /* 0x000fce00078efcff */
.L_x_3133:
[----:B------:R-:W-:Y:S05]  /*06c0*/  BSYNC B0 ;  /* 0x0000000000007941 */ /* 0x000fea0003800000 */
.L_x_3131:
        /* <DEDUP_REMOVED lines=12> */
[----:B------:R-:W-:Y:S02]  /*0790*/  ISETP.LT.AND P0, PT, R47, RZ, P0 ;  /* 0x000000ff2f00720c */ /* 0x000fe40000701270 */
[C---:B------:R-:W-:Y:S02]  /*07a0*/  LOP3.LUT R6, R23.reuse, 0x7fffffff, RZ, 0xc0, !PT ;  /* 0x7fffffff17067812 */ /* 0x040fe400078ec0ff */
[----:B------:R-:W-:Y:S02]  /*07b0*/  ISETP.GT.AND P6, PT, R23, -0x1, PT ;  /* 0xffffffff1700780c */ /* 0x000fe40003fc4270 */
[----:B------:R-:W-:Y:S01]  /*07c0*/  ISETP.NE.AND P0, PT, R6, 0x3fe00000, P0 ;  /* 0x3fe000000600780c */ /* 0x000fe20000705270 */
[----:B------:R-:W-:Y:S01]  /*07d0*/  IMAD.MOV.U32 R6, RZ, RZ, RZ ;  /* 0x000000ffff067224 */ /* 0x000fe200078e00ff */
[----:B------:R-:W-:-:S11]  /*07e0*/  SEL R7, RZ, 0x7ff00000, !P6 ;  /* 0x7ff00000ff077807 */ /* 0x000fd60007000000 */
[----:B------:R-:W-:Y:S01]  /*07f0*/  @P0 VIADD R7, R7, 0x80000000 ;  /* 0x8000000007070836 */ /* 0x000fe20000000000 */
[----:B------:R-:W-:Y:S06]  /*0800*/  BRA `(.L_x_3135) ;  /* 0x0000000000247947 */ /* 0x000fec0003800000 */
.L_x_3137:
[----:B------:R-:W-:Y:S01]  /*0810*/  ISETP.GE.AND P0, PT, R23, RZ, PT ;  /* 0x000000ff1700720c */ /* 0x000fe20003f06270 */
[----:B------:R-:W-:-:S06]  /*0820*/  DSETP.GT.AND P6, PT, |R46|, 1, PT ;  /* 0x3ff000002e00742a */ /* 0x000fcc0003fc4200 */
[----:B------:R-:W-:Y:S01]  /*0830*/  SEL R6, RZ, 0x7ff00000, !P6 ;  /* 0x7ff00000ff067807 */ /* 0x000fe20007000000 */
[----:B------:R-:W-:-:S05]  /*0840*/  DSETP.NEU.AND P6, PT, R46, -1, PT ;  /* 0xbff000002e00742a */ /* 0x000fca0003fcd000 */
[----:B------:R-:W-:-:S04]  /*0850*/  @!P0 LOP3.LUT R6, R6, 0x7ff00000, RZ, 0x3c, !PT ;  /* 0x7ff0000006068812 */ /* 0x000fc800078e3cff */
[----:B------:R-:W-:Y:S01]  /*0860*/  SEL R7, R6, 0x3ff00000, P6 ;  /* 0x3ff0000006077807 */ /* 0x000fe20003000000 */
[----:B------:R-:W-:Y:S01]  /*0870*/  IMAD.MOV.U32 R6, RZ, RZ, RZ ;  /* 0x000000ffff067224 */ /* 0x000fe200078e00ff */
[----:B------:R-:W-:Y:S06]  /*0880*/  BRA `(.L_x_3135) ;  /* 0x0000000000047947 */ /* 0x000fec0003800000 */
.L_x_3136:
[----:B------:R-:W-:-:S11]  /*0890*/  DADD R6, R22, R46 ;  /* 0x0000000016067229 */ /* 0x000fd6000000002e */
.L_x_3135:
[----:B------:R-:W-:Y:S05]  /*08a0*/  BSYNC B0 ;  /* 0x0000000000007941 */ /* 0x000fea0003800000 */
.L_x_3134:
[----:B------:R-:W-:Y:S01]  /*08b0*/  DSETP.NEU.AND P0, PT, R22, RZ, PT ;  /* 0x000000ff1600722a */ /* 0x000fe20003f0d000 */
[----:B------:R-:W-:Y:S01]  /*08c0*/  BSSY B0, `(.L_x_3138) ;  /* 0x000000a000007945 */ /* 0x000fe20003800000 */
[----:B------:R-:W-:-:S04]  /*08d0*/  DADD R26, -RZ, |R44| ;  /* 0x00000000ff1a7229 */ /* 0x000fc8000000052c */
[----:B------:R-:W-:Y:S01]  /*08e0*/  P2R R10, PR, RZ, 0x1 ;  /* 0x00000001ff0a7803 */ /* 0x000fe20000000000 */
[----:B------:R-:W-:Y:S01]  /*08f0*/  DSETP.EQ.OR P0, PT, R46, 1, !P0 ;  /* 0x3ff000002e00742a */ /* 0x000fe20004702400 */
[----:B------:R-:W-:-:S05]  /*0900*/  MOV R10, 0x960 ;  /* 0x00000960000a7802 */ /* 0x000fca0000000f00 */
[----:B------:R-:W-:Y:S01]  /*0910*/  FSEL R46, R6, RZ, !P0 ;  /* 0x000000ff062e7208 */ /* 0x000fe20004000000 */
[----:B------:R-:W-:Y:S01]  /*0920*/  IMAD.MOV.U32 R6, RZ, RZ, R22 ;  /* 0x000000ffff067224 */ /* 0x000fe200078e0016 */
[----:B------:R-:W-:Y:S01]  /*0930*/  FSEL R47, R7, 1.875, !P0 ;  /* 0x3ff00000072f7808 */ /* 0x000fe20004000000 */
[----:B------:R-:W-:-:S07]  /*0940*/  IMAD.MOV.U32 R7, RZ, RZ, R23 ;  /* 0x000000ffff077224 */ /* 0x000fce00078e0017 */
[----:B------:R-:W-:Y:S05]  /*0950*/  CALL.REL.NOINC `($_ZN2at6native61_GLOBAL__N__44eb8e94_28_ForeachBinaryOpScalarList_cu_dda10a6925multi_tensor_apply_kernelINS1_28TensorListScalarListMetadataIdLi1EEENS1_25BinaryOpScalarListFunctorIdLi1ELi1ELi0EEEJNS1_13power_functorIdEEEEEvT_T0_DpT1_$__internal_accurate_pow) ;  /* 0x0000001c00fc7944 */ /* 0x000fea0003c00000 */
[----:B------:R-:W-:Y:S05]  /*0960*/  BSYNC B0 ;  /* 0x0000000000007941 */ /* 0x000fea0003800000 */
.L_x_3138:
        /* <DEDUP_REMOVED lines=20> */
.L_x_3140:
[----:B------:R-:W-:Y:S01]  /*0ab0*/  ISETP.GE.AND P6, PT, R23, RZ, PT ;  /* 0x000000ff1700720c */ /* 0x000fe20003fc6270 */
[----:B------:R-:W-:Y:S01]  /*0ac0*/  DSETP.NEU.AND P0, PT, |R22|, 0.5, !P1 ;  /* 0x3fe000001600742a */ /* 0x000fe20004f0d200 */
[----:B------:R-:W-:-:S05]  /*0ad0*/  IMAD.MOV.U32 R6, RZ, RZ, RZ ;  /* 0x000000ffff067224 */ /* 0x000fca00078e00ff */
[----:B------:R-:W-:-:S06]  /*0ae0*/  SEL R7, R45, RZ, P0 ;  /* 0x000000ff2d077207 */ /* 0x000fcc0000000000 */
[----:B------:R-:W-:-:S07]  /*0af0*/  @!P6 LOP3.LUT R7, R7, 0x7ff00000, RZ, 0xfc, !PT ;  /* 0x7ff000000707e812 */ /* 0x000fce00078efcff */
.L_x_3141:
[----:B------:R-:W-:Y:S05]  /*0b00*/  BSYNC B0 ;  /* 0x0000000000007941 */ /* 0x000fea0003800000 */
.L_x_3139:
        /* <DEDUP_REMOVED lines=20> */
.L_x_3145:
[----:B------:R-:W-:-:S06]  /*0c50*/  DSETP.GT.AND P0, PT, |R44|, 1, PT ;  /* 0x3ff000002c00742a */ /* 0x000fcc0003f04200 */
[----:B------:R-:W-:Y:S02]  /*0c60*/  SEL R6, RZ, 0x7ff00000, !P0 ;  /* 0x7ff00000ff067807 */ /* 0x000fe40004000000 */
[----:B------:R-:W-:-:S13]  /*0c70*/  ISETP.GE.AND P0, PT, R23, RZ, PT ;  /* 0x000000ff1700720c */ /* 0x000fda0003f06270 */
[----:B------:R-:W-:Y:S01]  /*0c80*/  @!P0 LOP3.LUT R6, R6, 0x7ff00000, RZ, 0x3c, !PT ;  /* 0x7ff0000006068812 */ /* 0x000fe200078e3cff */
[----:B------:R-:W-:-:S06]  /*0c90*/  DSETP.NEU.AND P0, PT, R44, -1, PT ;  /* 0xbff000002c00742a */ /* 0x000fcc0003f0d000 */
[----:B------:R-:W-:Y:S01]  /*0ca0*/  SEL R7, R6, 0x3ff00000, P0 ;  /* 0x3ff0000006077807 */ /* 0x000fe20000000000 */
[----:B------:R-:W-:Y:S01]  /*0cb0*/  IMAD.MOV.U32 R6, RZ, RZ, RZ ;  /* 0x000000ffff067224 */ /* 0x000fe200078e00ff */
[----:B------:R-:W-:Y:S06]  /*0cc0*/  BRA `(.L_x_3143) ;  /* 0x0000000000047947 */ /* 0x000fec0003800000 */
.L_x_3144:
[----:B------:R-:W-:-:S11]  /*0cd0*/  DADD R6, R22, R44 ;  /* 0x0000000016067229 */ /* 0x000fd6000000002c */
.L_x_3143:
[----:B------:R-:W-:Y:S05]  /*0ce0*/  BSYNC B0 ;  /* 0x0000000000007941 */ /* 0x000fea0003800000 */
.L_x_3142:
[----:B------:R-:W-:Y:S01]  /*0cf0*/  DSETP.NEU.AND P0, PT, R22, RZ, PT ;  /* 0x000000ff1600722a */ /* 0x000fe20003f0d000 */
[----:B------:R-:W-:Y:S01]  /*0d00*/  BSSY B0, `(.L_x_3146) ;  /* 0x0000009000007945 */ /* 0x000fe20003800000 */
[----:B------:R-:W-:Y:S01]  /*0d10*/  DADD R26, -RZ, |R12| ;  /* 0x00000000ff1a7229 */ /* 0x000fe2000000050c */
[----:B------:R-:W-:-:S03]  /*0d20*/  MOV R10, 0xd90 ;  /* 0x00000d90000a7802 */ /* 0x000fc60000000f00 */
[----:B------:R-:W-:-:S06]  /*0d30*/  DSETP.EQ.OR P0, PT, R44, 1, !P0 ;  /* 0x3ff000002c00742a */ /* 0x000fcc0004702400 */
[----:B------:R-:W-:Y:S01]  /*0d40*/  FSEL R44, R6, RZ, !P0 ;  /* 0x000000ff062c7208 */ /* 0x000fe20004000000 */
[----:B------:R-:W-:Y:S01]  /*0d50*/  IMAD.MOV.U32 R6, RZ, RZ, R22 ;  /* 0x000000ffff067224 */ /* 0x000fe200078e0016 */
[----:B------:R-:W-:Y:S01]  /*0d60*/  FSEL R45, R7, 1.875, !P0 ;  /* 0x3ff00000072d7808 */ /* 0x000fe20004000000 */
[----:B------:R-:W-:-:S07]  /*0d70*/  IMAD.MOV.U32 R7, RZ, RZ, R23 ;  /* 0x000000ffff077224 */ /* 0x000fce00078e0017 */
[----:B------:R-:W-:Y:S05]  /*0d80*/  CALL.REL.NOINC `($_ZN2at6native61_GLOBAL__N__44eb8e94_28_ForeachBinaryOpScalarList_cu_dda10a6925multi_tensor_apply_kernelINS1_28TensorListScalarListMetadataIdLi1EEENS1_25BinaryOpScalarListFunctorIdLi1ELi1ELi0EEEJNS1_13power_functorIdEEEEEvT_T0_DpT1_$__internal_accurate_pow) ;  /* 0x0000001800f07944 */ /* 0x000fea0003c00000 */
[----:B------:R-:W-:Y:S05]  /*0d90*/  BSYNC B0 ;  /* 0x0000000000007941 */ /* 0x000fea0003800000 */
.L_x_3146:
        /* <DEDUP_REMOVED lines=20> */
.L_x_3148:
[----:B------:R-:W-:Y:S01]  /*0ee0*/  ISETP.GE.AND P6, PT, R23, RZ, PT ;  /* 0x000000ff1700720c */ /* 0x000fe20003fc6270 */
[----:B------:R-:W-:Y:S01]  /*0ef0*/  DSETP.NEU.AND P0, PT, |R22|, 0.5, !P1 ;  /* 0x3fe000001600742a */ /* 0x000fe20004f0d200 */
[----:B------:R-:W-:-:S05]  /*0f00*/  IMAD.MOV.U32 R6, RZ, RZ, RZ ;  /* 0x000000ffff067224 */ /* 0x000fca00078e00ff */
[----:B------:R-:W-:-:S06]  /*0f10*/  SEL R7, R13, RZ, P0 ;  /* 0x000000ff0d077207 */ /* 0x000fcc0000000000 */
[----:B------:R-:W-:-:S07]  /*0f20*/  @!P6 LOP3.LUT R7, R7, 0x7ff00000, RZ, 0xfc, !PT ;  /* 0x7ff000000707e812 */ /* 0x000fce00078efcff */
.L_x_3149:
[----:B------:R-:W-:Y:S05]  /*0f30*/  BSYNC B0 ;  /* 0x0000000000007941 */ /* 0x000fea0003800000 */
.L_x_3147:
        /* <DEDUP_REMOVED lines=20> */
.L_x_3153:
        /* <DEDUP_REMOVED lines=8> */
.L_x_3152:
[----:B------:R-:W-:-:S11]  /*1100*/  DADD R6, R22, R12 ;  /* 0x0000000016067229 */ /* 0x000fd6000000000c */
.L_x_3151:
[----:B------:R-:W-:Y:S05]  /*1110*/  BSYNC B0 ;  /* 0x0000000000007941 */ /* 0x000fea0003800000 */
.L_x_3150:
        /* <DEDUP_REMOVED lines=11> */
.L_x_3154:
        /* <DEDUP_REMOVED lines=20> */
.L_x_3156:
[----:B------:R-:W-:Y:S01]  /*1310*/  ISETP.GE.AND P6, PT, R23, RZ, PT ;  /* 0x000000ff1700720c */ /* 0x000fe20003fc6270 */
[----:B------:R-:W-:Y:S01]  /*1320*/  DSETP.NEU.AND P0, PT, |R22|, 0.5, !P1 ;  /* 0x3fe000001600742a */ /* 0x000fe20004f0d200 */
[----:B------:R-:W-:-:S05]  /*1330*/  IMAD.MOV.U32 R6, RZ, RZ, RZ ;  /* 0x000000ffff067224 */ /* 0x000fca00078e00ff */
[----:B------:R-:W-:-:S06]  /*1340*/  SEL R7, R49, RZ, P0 ;  /* 0x000000ff31077207 */ /* 0x000fcc0000000000 */
[----:B------:R-:W-:-:S07]  /*1350*/  @!P6 LOP3.LUT R7, R7, 0x7ff00000, RZ, 0xfc, !PT ;  /* 0x7ff000000707e812 */ /* 0x000fce00078efcff */
.L_x_3157:
[----:B------:R-:W-:Y:S05]  /*1360*/  BSYNC B0 ;  /* 0x0000000000007941 */ /* 0x000fea0003800000 */
.L_x_3155:
        /* <DEDUP_REMOVED lines=20> */
.L_x_3161:
        /* <DEDUP_REMOVED lines=8> */
.L_x_3160:
[----:B------:R-:W-:-:S11]  /*1530*/  DADD R6, R22, R48 ;  /* 0x0000000016067229 */ /* 0x000fd60000000030 */
.L_x_3159:
[----:B------:R-:W-:Y:S05]  /*1540*/  BSYNC B0 ;  /* 0x0000000000007941 */ /* 0x000fea0003800000 */
.L_x_3158:
[----:B------:R-:W-:Y:S01]  /*1550*/  @P2 IMAD.WIDE R10, R9, 0x80000, R20 ;  /* 0x00080000090a2825 */ /* 0x000fe200078e0214 */
[----:B------:R-:W-:-:S03]  /*1560*/  DSETP.NEU.AND P6, PT, R22, RZ, PT ;  /* 0x000000ff1600722a */ /* 0x000fc60003fcd000 */
[C-C-:B------:R-:W-:Y:S01]  /*1570*/  @!P3 IMAD.WIDE R26, R9.reuse, 0x80000, R20.reuse ;  /* 0x00080000091ab825 */ /* 0x140fe200078e0214 */
[C---:B------:R-:W-:Y:S02]  /*1580*/  @P2 LEA R10, P0, R16.reuse, R10, 0x3 ;  /* 0x0000000a100a2211 */ /* 0x040fe400078018ff */
[----:B------:R-:W-:Y:S01]  /*1590*/  DSETP.EQ.OR P6, PT, R48, 1, !P6 ;  /* 0x3ff000003000742a */ /* 0x000fe200077c2400 */
[C---:B------:R-:W-:Y:S01]  /*15a0*/  @P5 IMAD.WIDE R28, R9.reuse, 0x80000, R20 ;  /* 0x00080000091c5825 */ /* 0x040fe200078e0214 */
[----:B------:R-:W-:Y:S02]  /*15b0*/  @P2 LEA.HI.X R11, R16, R11, R17, 0x3, P0 ;  /* 0x0000000b100b2211 */ /* 0x000fe400000f1c11 */
[----:B------:R-:W-:Y:S02]  /*15c0*/  @!P3 LEA R16, P0, R14, R26, 0x3 ;  /* 0x0000001a0e10b211 */ /* 0x000fe400078018ff */
[----:B------:R-:W-:Y:S01]  /*15d0*/  FSEL R6, R6, RZ, !P6 ;  /* 0x000000ff06067208 */ /* 0x000fe20007000000 */
[----:B------:R2:W-:Y:S01]  /*15e0*/  @P2 STG.E.64 desc[UR4][R10.64], R46 ;  /* 0x0000002e0a002986 */ /* 0x0005e2000c101b04 */
[----:B------:R-:W-:Y:S01]  /*15f0*/  @!P3 LEA.HI.X R17, R14, R27, R15, 0x3, P0 ;  /* 0x0000001b0e11b211 */ /* 0x000fe200000f1c0f */
[----:B------:R-:W-:Y:S01]  /*1600*/  @P4 IMAD.WIDE R26, R9, 0x80000, R20 ;  /* 0x00080000091a4825 */ /* 0x000fe200078e0214 */
[----:B------:R-:W-:-:S02]  /*1610*/  @P5 LEA R14, P0, R0, R28, 0x3 ;  /* 0x0000001c000e5211 */ /* 0x000fc400078018ff */
[----:B------:R-:W-:Y:S01]  /*1620*/  FSEL R7, R7, 1.875, !P6 ;  /* 0x3ff0000007077808 */ /* 0x000fe20007000000 */
[----:B------:R2:W-:Y:S01]  /*1630*/  @!P3 STG.E.64 desc[UR4][R16.64], R44 ;  /* 0x0000002c1000b986 */ /* 0x0005e2000c101b04 */
[----:B------:R-:W-:Y:S02]  /*1640*/  @P5 LEA.HI.X R15, R0, R29, R3, 0x3, P0 ;  /* 0x0000001d000f5211 */ /* 0x000fe400000f1c03 */
[----:B------:R-:W-:-:S03]  /*1650*/  @P4 LEA R26, P0, R2, R26, 0x3 ;  /* 0x0000001a021a4211 */ /* 0x000fc600078018ff */
[----:B------:R2:W-:Y:S01]  /*1660*/  @P5 STG.E.64 desc[UR4][R14.64], R12 ;  /* 0x0000000c0e005986 */ /* 0x0005e2000c101b04 */
[----:B------:R-:W-:Y:S02]  /*1670*/  @P4 LEA.HI.X R27, R2, R27, R5, 0x3, P0 ;  /* 0x0000001b021b4211 */ /* 0x000fe400000f1c05 */
[----:B------:R-:W-:-:S03]  /*1680*/  LEA R25, P0, R18, R25, 0x2 ;  /* 0x0000001912197211 */ /* 0x000fc600078010ff */
[----:B------:R2:W-:Y:S01]  /*1690*/  @P4 STG.E.64 desc[UR4][R26.64], R6 ;  /* 0x000000061a004986 */ /* 0x0005e2000c101b04 */
[----:B------:R-:W-:Y:S02]  /*16a0*/  LEA.HI.X R19, R18, R19, RZ, 0x2, P0 ;  /* 0x0000001312137211 */ /* 0x000fe400000f14ff */
[C---:B------:R-:W-:Y:S02]  /*16b0*/  ISETP.GE.U32.AND P0, PT, R25.reuse, 0x10000, PT ;  /* 0x000100001900780c */ /* 0x040fe40003f06070 */
[----:B------:R-:W-:Y:S02]  /*16c0*/  ISETP.LT.U32.AND P2, PT, R25, R8, PT ;  /* 0x000000081900720c */ /* 0x000fe40003f41070 */
[C---:B------:R-:W-:Y:S02]  /*16d0*/  ISETP.GE.U32.AND.EX P0, PT, R19.reuse, RZ, PT, P0 ;  /* 0x000000ff1300720c */ /* 0x040fe40003f06100 */
[----:B------:R-:W-:-:S13]  /*16e0*/  ISETP.LT.AND.EX P2, PT, R19, R4, PT, P2 ;  /* 0x000000041300720c */ /* 0x000fda0003f41320 */
[----:B--2---:R-:W-:Y:S05]  /*16f0*/  @!P0 BRA P2, `(.L_x_3162) ;  /* 0xffffffe800bc8947 */ /* 0x004fea000103ffff */
[----:B------:R-:W-:Y:S05]  /*1700*/  EXIT ;  /* 0x000000000000794d */ /* 0x000fea0003800000 */
.L_x_3129:
[----:B------:R-:W0:Y:S02]  /*1710*/  S2R R0, SR_TID.X ;  /* 0x0000000000007919 */ /* 0x000e240000002100 */
[----:B0-----:R-:W-:-:S03]  /*1720*/  IMAD.WIDE.U32 R2, R0, 0x4, RZ ;  /* 0x0000000400027825 */ /* 0x001fc600078e00ff */
[----:B------:R-:W-:-:S04]  /*1730*/  ISETP.GE.U32.AND P0, PT, R2, R8, PT ;  /* 0x000000080200720c */ /* 0x000fc80003f06070 */
[----:B------:R-:W-:-:S04]  /*1740*/  ISETP.GE.AND.EX P0, PT, R3, R4, PT, P0 ;  /* 0x000000040300720c */ /* 0x000fc80003f06300 */
[----:B------:R-:W-:-:S13]  /*1750*/  ISETP.GT.U32.OR P0, PT, R0, 0x3fff, P0 ;  /* 0x00003fff0000780c */ /* 0x000fda0000704470 */
[----:B------:R-:W-:Y:S05]  /*1760*/  @P0 EXIT ;  /* 0x000000000000094d */ /* 0x000fea0003800000 */
[C---:B------:R-:W-:Y:S02]  /*1770*/  LOP3.LUT R2, R23.reuse, 0x7ff00000, RZ, 0xc0, !PT ;  /* 0x7ff0000017027812 */ /* 0x040fe400078ec0ff */
[----:B------:R-:W-:Y:S02]  /*1780*/  ISETP.GT.AND P0, PT, R23, -0x1, PT ;  /* 0xffffffff1700780c */ /* 0x000fe40003f04270 */
[----:B------:R-:W-:Y:S02]  /*1790*/  LEA.HI R3, R2, 0xfffffc0c, RZ, 0xc ;  /* 0xfffffc0c02037811 */ /* 0x000fe400078f60ff */
[----:B------:R-:W-:Y:S02]  /*17a0*/  SEL R5, RZ, 0x7ff00000, !P0 ;  /* 0x7ff00000ff057807 */ /* 0x000fe40004000000 */
[CC--:B------:R-:W-:Y:S02]  /*17b0*/  SHF.L.U32 R2, R22.reuse, R3.reuse, RZ ;  /* 0x0000000316027219 */ /* 0x0c0fe400000006ff */
[----:B------:R-:W-:-:S02]  /*17c0*/  SHF.L.U64.HI R3, R22, R3, R23 ;  /* 0x0000000316037219 */ /* 0x000fc40000010217 */
[----:B------:R-:W-:Y:S01]  /*17d0*/  ISETP.NE.U32.AND P1, PT, R2, RZ, PT ;  /* 0x000000ff0200720c */ /* 0x000fe20003f25070 */
[----:B------:R-:W-:-:S03]  /*17e0*/  IMAD.MOV.U32 R2, RZ, RZ, RZ ;  /* 0x000000ffff027224 */ /* 0x000fc600078e00ff */
[----:B------:R-:W-:Y:S01]  /*17f0*/  ISETP.NE.AND.EX P1, PT, R3, -0x80000000, PT, P1 ;  /* 0x800000000300780c */ /* 0x000fe20003f25310 */
[----:B------:R-:W-:Y:S02]  /*1800*/  IMAD.MOV.U32 R3, RZ, RZ, R0 ;  /* 0x000000ffff037224 */ /* 0x000fe400078e0000 */
[----:B------:R-:W-:-:S10]  /*1810*/  VIADD R0, R5, 0x80000000 ;  /* 0x8000000005007836 */ /* 0x000fd40000000000 */
.L_x_3195:
[----:B------:R-:W-:-:S03]  /*1820*/  IMAD.WIDE R6, R9, 0x80000, R20 ;  /* 0x0008000009067825 */ /* 0x000fc600078e0214 */
[----:B------:R-:W-:-:S04]  /*1830*/  LEA R24, P0, R3, R6, 0x5 ;  /* 0x0000000603187211 */ /* 0x000fc800078028ff */
[----:B------:R-:W-:-:S05]  /*1840*/  LEA.HI.X R25, R3, R7, R2, 0x5, P0 ;  /* 0x0000000703197211 */ /* 0x000fca00000f2c02 */
[----:B------:R-:W2:Y:S04]  /*1850*/  LDG.E.128 R12, desc[UR4][R24.64] ;  /* 0x00000004180c7981 */ /* 0x000ea8000c1e1d00 */
[----:B------:R0:W5:Y:S01]  /*1860*/  LDG.E.128 R16, desc[UR4][R24.64+0x10] ;  /* 0x0000100418107981 */ /* 0x000162000c1e1d00 */
[----:B------:R-:W-:Y:S01]  /*1870*/  BSSY B0, `(.L_x_3163) ;  /* 0x0000006000007945 */ /* 0x000fe20003800000 */
[----:B------:R-:W-:Y:S01]  /*1880*/  IMAD.MOV.U32 R6, RZ, RZ, R22 ;  /* 0x000000ffff067224 */ /* 0x000fe200078e0016 */
[----:B------:R-:W-:Y:S01]  /*1890*/  MOV R10, 0x18d0 ;  /* 0x000018d0000a7802 */ /* 0x000fe20000000f00 */
[----:B------:R-:W-:Y:S01]  /*18a0*/  IMAD.MOV.U32 R7, RZ, RZ, R23 ;  /* 0x000000ffff077224 */ /* 0x000fe200078e0017 */
[----:B0-2---:R-:W-:-:S11]  /*18b0*/  DADD R26, -RZ, |R12| ;  /* 0x00000000ff1a7229 */ /* 0x005fd6000000050c */
[----:B-----5:R-:W-:Y:S05]  /*18c0*/  CALL.REL.NOINC `($_ZN2at6native61_GLOBAL__N__44eb8e94_28_ForeachBinaryOpScalarList_cu_dda10a6925multi_tensor_apply_kernelINS1_28TensorListScalarListMetadataIdLi1EEENS1_25BinaryOpScalarListFunctorIdLi1ELi1ELi0EEEJNS1_13power_functorIdEEEEEvT_T0_DpT1_$__internal_accurate_pow) ;  /* 0x0000001000207944 */ /* 0x020fea0003c00000 */
[----:B------:R-:W-:Y:S05]  /*18d0*/  BSYNC B0 ;  /* 0x0000000000007941 */ /* 0x000fea0003800000 */
.L_x_3163:
        /* <DEDUP_REMOVED lines=20> */
.L_x_3165:
[----:B------:R-:W-:Y:S01]  /*1a20*/  ISETP.GE.AND P2, PT, R23, RZ, PT ;  /* 0x000000ff1700720c */ /* 0x000fe20003f46270 */
[----:B------:R-:W-:Y:S01]  /*1a30*/  DSETP.NEU.AND P0, PT, |R22|, 0.5, !P1 ;  /* 0x3fe000001600742a */ /* 0x000fe20004f0d200 */
[----:B------:R-:W-:-:S05]  /*1a40*/  IMAD.MOV.U32 R6, RZ, RZ, RZ ;  /* 0x000000ffff067224 */ /* 0x000fca00078e00ff */
[----:B------:R-:W-:-:S06]  /*1a50*/  SEL R7, R13, RZ, P0 ;  /* 0x000000ff0d077207 */ /* 0x000fcc0000000000 */
[----:B------:R-:W-:-:S07]  /*1a60*/  @!P2 LOP3.LUT R7, R7, 0x7ff00000, RZ, 0xfc, !PT ;  /* 0x7ff000000707a812 */ /* 0x000fce00078efcff */
.L_x_3166:
[----:B------:R-:W-:Y:S05]  /*1a70*/  BSYNC B0 ;  /* 0x0000000000007941 */ /* 0x000fea0003800000 */
.L_x_3164:
        /* <DEDUP_REMOVED lines=13> */
[----:B------:R-:W-:-:S04]  /*1b50*/  LOP3.LUT R6, R23, 0x7fffffff, RZ, 0xc0, !PT ;  /* 0x7fffffff17067812 */ /* 0x000fc800078ec0ff */
[----:B------:R-:W-:Y:S01]  /*1b60*/  ISETP.NE.AND P0, PT, R6, 0x3fe00000, P0 ;  /* 0x3fe000000600780c */ /* 0x000fe20000705270 */
[----:B------:R-:W-:-:S03]  /*1b70*/  IMAD.MOV.U32 R6, RZ, RZ, RZ ;  /* 0x000000ffff067224 */ /* 0x000fc600078e00ff */
[----:B------:R-:W-:Y:S01]  /*1b80*/  SEL R7, R0, R5, P0 ;  /* 0x0000000500077207 */ /* 0x000fe20000000000 */
[----:B------:R-:W-:Y:S08]  /*1b90*/  BRA `(.L_x_3168) ;  /* 0x0000000000247947 */ /* 0x000ff00003800000 */
.L_x_3170:
        /* <DEDUP_REMOVED lines=8> */
.L_x_3169:
[----:B------:R-:W-:-:S11]  /*1c20*/  DADD R6, R22, R12 ;  /* 0x0000000016067229 */ /* 0x000fd6000000000c */
.L_x_3168:
[----:B------:R-:W-:Y:S05]  /*1c30*/  BSYNC B0 ;  /* 0x0000000000007941 */ /* 0x000fea0003800000 */
.L_x_3167:
        /* <DEDUP_REMOVED lines=11> */
.L_x_3171:
        /* <DEDUP_REMOVED lines=20> */
.L_x_3173:
[----:B------:R-:W-:Y:S01]  /*1e30*/  ISETP.GE.AND P3, PT, R23, RZ, PT ;  /* 0x000000ff1700720c */ /* 0x000fe20003f66270 */
[----:B------:R-:W-:Y:S01]  /*1e40*/  DSETP.NEU.AND P0, PT, |R22|, 0.5, !P1 ;  /* 0x3fe000001600742a */ /* 0x000fe20004f0d200 */
[----:B------:R-:W-:-:S05]  /*1e50*/  IMAD.MOV.U32 R6, RZ, RZ, RZ ;  /* 0x000000ffff067224 */ /* 0x000fca00078e00ff */
[----:B------:R-:W-:-:S06]  /*1e60*/  SEL R7, R15, RZ, P0 ;  /* 0x000000ff0f077207 */ /* 0x000fcc0000000000 */
[----:B------:R-:W-:-:S07]  /*1e70*/  @!P3 LOP3.LUT R7, R7, 0x7ff00000, RZ, 0xfc, !PT ;  /* 0x7ff000000707b812 */ /* 0x000fce00078efcff */
.L_x_3174:
[----:B------:R-:W-:Y:S05]  /*1e80*/  BSYNC B0 ;  /* 0x0000000000007941 */ /* 0x000fea0003800000 */
.L_x_3172:
        /* <DEDUP_REMOVED lines=18> */
.L_x_3178:
        /* <DEDUP_REMOVED lines=8> */
.L_x_3177:
[----:B------:R-:W-:-:S11]  /*2030*/  DADD R6, R22, R14 ;  /* 0x0000000016067229 */ /* 0x000fd6000000000e */
.L_x_3176:
[----:B------:R-:W-:Y:S05]  /*2040*/  BSYNC B0 ;  /* 0x0000000000007941 */ /* 0x000fea0003800000 */
.L_x_3175:
[----:B------:R-:W-:Y:S01]  /*2050*/  DSETP.EQ.OR P0, PT, R14, 1, !P2 ;  /* 0x3ff000000e00742a */ /* 0x000fe20005702400 */
[----:B------:R-:W-:Y:S01]  /*2060*/  BSSY B0, `(.L_x_3179) ;  /* 0x0000008000007945 */ /* 0x000fe20003800000 */
[----:B------:R-:W-:Y:S01]  /*2070*/  DADD R26, -RZ, |R16| ;  /* 0x00000000ff1a7229 */ /* 0x000fe20000000510 */
[----:B------:R-:W-:-:S03]  /*2080*/  MOV R10, 0x20e0 ;  /* 0x000020e0000a7802 */ /* 0x000fc60000000f00 */
[----:B------:R-:W-:Y:S01]  /*2090*/  FSEL R14, R6, RZ, !P0 ;  /* 0x000000ff060e7208 */ /* 0x000fe20004000000 */
[----:B------:R-:W-:Y:S01]  /*20a0*/  IMAD.MOV.U32 R6, RZ, RZ, R22 ;  /* 0x000000ffff067224 */ /* 0x000fe200078e0016 */
[----:B------:R-:W-:Y:S01]  /*20b0*/  FSEL R15, R7, 1.875, !P0 ;  /* 0x3ff00000070f7808 */ /* 0x000fe20004000000 */
[----:B------:R-:W-:-:S07]  /*20c0*/  IMAD.MOV.U32 R7, RZ, RZ, R23 ;  /* 0x000000ffff077224 */ /* 0x000fce00078e0017 */
[----:B------:R-:W-:Y:S05]  /*20d0*/  CALL.REL.NOINC `($_ZN2at6native61_GLOBAL__N__44eb8e94_28_ForeachBinaryOpScalarList_cu_dda10a6925multi_tensor_apply_kernelINS1_28TensorListScalarListMetadataIdLi1EEENS1_25BinaryOpScalarListFunctorIdLi1ELi1ELi0EEEJNS1_13power_functorIdEEEEEvT_T0_DpT1_$__internal_accurate_pow) ;  /* 0x00000008001c7944 */ /* 0x000fea0003c00000 */
[----:B------:R-:W-:Y:S05]  /*20e0*/  BSYNC B0 ;  /* 0x0000000000007941 */ /* 0x000fea0003800000 */
.L_x_3179:
        /* <DEDUP_REMOVED lines=20> */
.L_x_3181:
[----:B------:R-:W-:Y:S01]  /*2230*/  ISETP.GE.AND P3, PT, R23, RZ, PT ;  /* 0x000000ff1700720c */ /* 0x000fe20003f66270 */
[----:B------:R-:W-:Y:S01]  /*2240*/  DSETP.NEU.AND P0, PT, |R22|, 0.5, !P1 ;  /* 0x3fe000001600742a */ /* 0x000fe20004f0d200 */
[----:B------:R-:W-:-:S05]  /*2250*/  IMAD.MOV.U32 R6, RZ, RZ, RZ ;  /* 0x000000ffff067224 */ /* 0x000fca00078e00ff */
[----:B------:R-:W-:-:S06]  /*2260*/  SEL R7, R17, RZ, P0 ;  /* 0x000000ff11077207 */ /* 0x000fcc0000000000 */
[----:B------:R-:W-:-:S07]  /*2270*/  @!P3 LOP3.LUT R7, R7, 0x7ff00000, RZ, 0xfc, !PT ;  /* 0x7ff000000707b812 */ /* 0x000fce00078efcff */
.L_x_3182:
[----:B------:R-:W-:Y:S05]  /*2280*/  BSYNC B0 ;  /* 0x0000000000007941 */ /* 0x000fea0003800000 */
.L_x_3180:
        /* <DEDUP_REMOVED lines=18> */
.L_x_3186:
        /* <DEDUP_REMOVED lines=8> */
.L_x_3185:
[----:B------:R-:W-:-:S11]  /*2430*/  DADD R6, R22, R16 ;  /* 0x0000000016067229 */ /* 0x000fd60000000010 */
.L_x_3184:
[----:B------:R-:W-:Y:S05]  /*2440*/  BSYNC B0 ;  /* 0x0000000000007941 */ /* 0x000fea0003800000 */
.L_x_3183:
        /* <DEDUP_REMOVED lines=10> */
.L_x_3187:
        /* <DEDUP_REMOVED lines=20> */
.L_x_3189:
[----:B------:R-:W-:Y:S01]  /*2630*/  ISETP.GE.AND P3, PT, R23, RZ, PT ;  /* 0x000000ff1700720c */ /* 0x000fe20003f66270 */
[----:B------:R-:W-:Y:S01]  /*2640*/  DSETP.NEU.AND P0, PT, |R22|, 0.5, !P1 ;  /* 0x3fe000001600742a */ /* 0x000fe20004f0d200 */
[----:B------:R-:W-:-:S05]  /*2650*/  IMAD.MOV.U32 R6, RZ, RZ, RZ ;  /* 0x000000ffff067224 */ /* 0x000fca00078e00ff */
[----:B------:R-:W-:-:S06]  /*2660*/  SEL R7, R19, RZ, P0 ;  /* 0x000000ff13077207 */ /* 0x000fcc0000000000 */
[----:B------:R-:W-:-:S07]  /*2670*/  @!P3 LOP3.LUT R7, R7, 0x7ff00000, RZ, 0xfc, !PT ;  /* 0x7ff000000707b812 */ /* 0x000fce00078efcff */
.L_x_3190:
[----:B------:R-:W-:Y:S05]  /*2680*/  BSYNC B0 ;  /* 0x0000000000007941 */ /* 0x000fea0003800000 */
.L_x_3188:
        /* <DEDUP_REMOVED lines=18> */
.L_x_3194:
        /* <DEDUP_REMOVED lines=8> */
.L_x_3193:
[----:B------:R-:W-:-:S11]  /*2830*/  DADD R6, R22, R18 ;  /* 0x0000000016067229 */ /* 0x000fd60000000012 */
.L_x_3192:
[----:B------:R-:W-:Y:S05]  /*2840*/  BSYNC B0 ;  /* 0x0000000000007941 */ /* 0x000fea0003800000 */
.L_x_3191:
[----:B------:R-:W-:Y:S01]  /*2850*/  DSETP.EQ.OR P2, PT, R18, 1, !P2 ;  /* 0x3ff000001200742a */ /* 0x000fe20005742400 */
[----:B------:R-:W-:Y:S01]  /*2860*/  ULDC UR6, c[0x0][0x0] ;  /* 0x0000000000067ab9 */ /* 0x000fe20000000800 */
[----:B------:R0:W-:Y:S01]  /*2870*/  STG.E.128 desc[UR4][R24.64], R12 ;  /* 0x0000000c18007986 */ /* 0x0001e2000c101d04 */
[----:B------:R-:W-:-:S03]  /*2880*/  IADD3 R3, P0, R3, UR6, RZ ;  /* 0x0000000603037c10 */ /* 0x000fc6000ff1e0ff */
[----:B------:R-:W-:Y:S02]  /*2890*/  FSEL R19, R7, 1.875, !P2 ;  /* 0x3ff0000007137808 */ /* 0x000fe40005000000 */
[----:B------:R-:W-:Y:S01]  /*28a0*/  FSEL R18, R6, RZ, !P2 ;  /* 0x000000ff06127208 */ /* 0x000fe20005000000 */
[C---:B------:R-:W-:Y:S01]  /*28b0*/  IMAD.SHL.U32 R7, R3.reuse, 0x4, RZ ;  /* 0x0000000403077824 */ /* 0x040fe200078e00ff */
[----:B------:R-:W-:Y:S01]  /*28c0*/  ISETP.LT.U32.AND P2, PT, R3, 0x4000, PT ;  /* 0x000040000300780c */ /* 0x000fe20003f41070 */
[----:B------:R-:W-:Y:S02]  /*28d0*/  IMAD.X R2, RZ, RZ, R2, P0 ;  /* 0x000000ffff027224 */ /* 0x000fe400000e0602 */
[----:B------:R0:W-:Y:S01]  /*28e0*/  STG.E.128 desc[UR4][R24.64+0x10], R16 ;  /* 0x0000101018007986 */ /* 0x0001e2000c101d04 */
[----:B------:R-:W-:Y:S02]  /*28f0*/  ISETP.GE.U32.AND P0, PT, R7, R8, PT ;  /* 0x000000080700720c */ /* 0x000fe40003f06070 */
[----:B------:R-:W-:-:S02]  /*2900*/  SHF.L.U64.HI R7, R3, 0x2, R2 ;  /* 0x0000000203077819 */ /* 0x000fc40000010202 */
[----:B------:R-:W-:Y:S02]  /*2910*/  ISETP.LT.U32.AND.EX P2, PT, R2, RZ, PT, P2 ;  /* 0x000000ff0200720c */ /* 0x000fe40003f41120 */
[----:B------:R-:W-:-:S13]  /*2920*/  ISETP.GE.AND.EX P0, PT, R7, R4, PT, P0 ;  /* 0x000000040700720c */ /* 0x000fda0003f06300 */
[----:B0-----:R-:W-:Y:S05]  /*2930*/  @!P0 BRA P2, `(.L_x_3195) ;  /* 0xffffffec00b88947 */ /* 0x001fea000103ffff */
[----:B------:R-:W-:Y:S05]  /*2940*/  EXIT ;  /* 0x000000000000794d */ /* 0x000fea0003800000 */
        .type           $_ZN2at6native61_GLOBAL__N__44eb8e94_28_ForeachBinaryOpScalarList_cu_dda10a6925multi_tensor_apply_kernelINS1_28TensorListScalarListMetadataIdLi1EEENS1_25BinaryOpScalarListFunctorIdLi1ELi1ELi0EEEJNS1_13power_functorIdEEEEEvT_T0_DpT1_$__internal_accurate_pow,@function
        .size           $_ZN2at6native61_GLOBAL__N__44eb8e94_28_ForeachBinaryOpScalarList_cu_dda10a6925multi_tensor_apply_kernelINS1_28TensorListScalarListMetadataIdLi1EEENS1_25BinaryOpScalarListFunctorIdLi1ELi1ELi0EEEJNS1_13power_functorIdEEEEEvT_T0_DpT1_$__internal_accurate_pow,(.L_x_4009 - $_ZN2at6native61_GLOBAL__N__44eb8e94_28_ForeachBinaryOpScalarList_cu_dda10a6925multi_tensor_apply_kernelINS1_28TensorListScalarListMetadataIdLi1EEENS1_25BinaryOpScalarListFunctorIdLi1ELi1ELi0EEEJNS1_13power_functorIdEEEEEvT_T0_DpT1_$__internal_accurate_pow)
$_ZN2at6native61_GLOBAL__N__44eb8e94_28_ForeachBinaryOpScalarList_cu_dda10a6925multi_tensor_apply_kernelINS1_28TensorListScalarListMetadataIdLi1EEENS1_25BinaryOpScalarListFunctorIdLi1ELi1ELi0EEEJNS1_13power_functorIdEEEEEvT_T0_DpT1_$__internal_accurate_pow:
        /* <DEDUP_REMOVED lines=8> */
[----:B------:R-:W-:Y:S01]  /*29d0*/  LOP3.LUT R27, R27, 0x800fffff, RZ, 0xc0, !PT ;  /* 0x800fffff1b1b7812 */ /* 0x000fe200078ec0ff */
[----:B------:R-:W-:Y:S02]  /*29e0*/  IMAD.MOV.U32 R40, RZ, RZ, R26 ;  /* 0x000000ffff287224 */ /* 0x000fe400078e001a */
[----:B------:R-:W-:Y:S01]  /*29f0*/  IMAD.MOV.U32 R26, RZ, RZ, RZ ;  /* 0x000000ffff1a7224 */ /* 0x000fe200078e00ff */
[----:B------:R-:W-:-:S04]  /*2a00*/  LOP3.LUT R41, R27, 0x3ff00000, RZ, 0xfc, !PT ;  /* 0x3ff000001b297812 */ /* 0x000fc800078efcff */
[----:B------:R-:W-:-:S13]  /*2a10*/  ISETP.GE.U32.AND P0, PT, R41, 0x3ff6a09f, PT ;  /* 0x3ff6a09f2900780c */ /* 0x000fda0003f06070 */
[----:B------:R-:W-:-:S04]  /*2a20*/  @P0 VIADD R27, R41, 0xfff00000 ;  /* 0xfff00000291b0836 */ /* 0x000fc80000000000 */
[----:B------:R-:W-:-:S06]  /*2a30*/  @P0 IMAD.MOV.U32 R41, RZ, RZ, R27 ;  /* 0x000000ffff290224 */ /* 0x000fcc00078e001b */
        /* <DEDUP_REMOVED lines=10> */
[----:B------:R-:W-:-:S08]  /*2ae0*/  DMUL R38, R28, R28 ;  /* 0x0000001c1c267228 */ /* 0x000fd00000000000 */
[----:B------:R-:W-:Y:S01]  /*2af0*/  DFMA R26, R38, UR6, R26 ;  /* 0x00000006261a7c2b */ /* 0x000fe2000800001a */
[----:B------:R-:W-:Y:S01]  /*2b00*/  UMOV UR6, 0x75488a3f ;  /* 0x75488a3f00067882 */ /* 0x000fe20000000000 */
[----:B------:R-:W-:-:S06]  /*2b10*/  UMOV UR7, 0x3ef3b20a ;  /* 0x3ef3b20a00077882 */ /* 0x000fcc0000000000 */
[----:B------:R-:W-:Y:S01]  /*2b20*/  DFMA R34, R38, R26, UR6 ;  /* 0x0000000626227e2b */ /* 0x000fe2000800001a */
        /* <DEDUP_REMOVED lines=10> */
[-C--:B------:R-:W-:Y:S02]  /*2bd0*/  DFMA R26, R40, -R28.reuse, R26 ;  /* 0x8000001c281a722b */ /* 0x080fe4000000001a */
[----:B------:R-:W-:-:S03]  /*2be0*/  DMUL R40, R28, R28 ;  /* 0x0000001c1c287228 */ /* 0x000fc60000000000 */
[----:B------:R-:W-:Y:S01]  /*2bf0*/  DFMA R34, R38, R34, UR6 ;  /* 0x0000000626227e2b */ /* 0x000fe20008000022 */
[----:B------:R-:W-:Y:S01]  /*2c00*/  UMOV UR6, 0x99999dfb ;  /* 0x99999dfb00067882 */ /* 0x000fe20000000000 */
[----:B------:R-:W-:Y:S01]  /*2c10*/  UMOV UR7, 0x3f899999 ;  /* 0x3f89999900077882 */ /* 0x000fe20000000000 */
[----:B------:R-:W-:-:S05]  /*2c20*/  DMUL R26, R30, R26 ;  /* 0x0000001a1e1a7228 */ /* 0x000fca0000000000 */
        /* <DEDUP_REMOVED lines=8> */
[----:B------:R-:W-:Y:S01]  /*2cb0*/  DFMA R38, R28, R28, -R40 ;  /* 0x0000001c1c26722b */ /* 0x000fe20000000828 */
[----:B------:R-:W-:Y:S02]  /*2cc0*/  VIADD R35, R27, 0x100000 ;  /* 0x001000001b237836 */ /* 0x000fe40000000000 */
[----:B------:R-:W-:-:S03]  /*2cd0*/  IMAD.MOV.U32 R34, RZ, RZ, R26 ;  /* 0x000000ffff227224 */ /* 0x000fc600078e001a */
[----:B------:R-:W-:Y:S02]  /*2ce0*/  DADD R30, RZ, R32 ;  /* 0x00000000ff1e7229 */ /* 0x000fe40000000020 */
[C---:B------:R-:W-:Y:S02]  /*2cf0*/  DMUL R32, R28.reuse, R40 ;  /* 0x000000281c207228 */ /* 0x040fe40000000000 */
[----:B------:R-:W-:-:S04]  /*2d00*/  DFMA R38, R28, R34, R38 ;  /* 0x000000221c26722b */ /* 0x000fc80000000026 */
[----:B------:R-:W-:Y:S01]  /*2d10*/  DADD R30, R30, -UR6 ;  /* 0x800000061e1e7e29 */ /* 0x000fe20008000000 */
[----:B------:R-:W-:Y:S01]  /*2d20*/  UMOV UR6, 0x80000000 ;  /* 0x8000000000067882 */ /* 0x000fe20000000000 */
[----:B------:R-:W-:Y:S01]  /*2d30*/  DFMA R42, R28, R40, -R32 ;  /* 0x000000281c2a722b */ /* 0x000fe20000000820 */
[----:B------:R-:W-:-:S05]  /*2d40*/  UMOV UR7, 0x43300000 ;  /* 0x4330000000077882 */ /* 0x000fca0000000000 */
[----:B------:R-:W-:Y:S02]  /*2d50*/  DADD R34, R36, R30 ;  /* 0x0000000024227229 */ /* 0x000fe4000000001e */
[----:B------:R-:W-:-:S06]  /*2d60*/  DFMA R42, R26, R40, R42 ;  /* 0x000000281a2a722b */ /* 0x000fcc000000002a */
[----:B------:R-:W-:Y:S02]  /*2d70*/  DMUL R40, R34, R32 ;  /* 0x0000002022287228 */ /* 0x000fe40000000000 */
[----:B------:R-:W-:Y:S02]  /*2d80*/  DFMA R38, R28, R38, R42 ;  /* 0x000000261c26722b */ /* 0x000fe4000000002a */
[----:B------:R-:W-:-:S04]  /*2d90*/  DADD R36, R36, -R34 ;  /* 0x0000000024247229 */ /* 0x000fc80000000822 */
[----:B------:R-:W-:-:S04]  /*2da0*/  DFMA R42, R34, R32, -R40 ;  /* 0x00000020222a722b */ /* 0x000fc80000000828 */
[----:B------:R-:W-:-:S04]  /*2db0*/  DADD R36, R30, R36 ;  /* 0x000000001e247229 */ /* 0x000fc80000000024 */
[----:B------:R-:W-:-:S08]  /*2dc0*/  DFMA R38, R34, R38, R42 ;  /* 0x000000262226722b */ /* 0x000fd0000000002a */
[----:B------:R-:W-:-:S08]  /*2dd0*/  DFMA R36, R36, R32, R38 ;  /* 0x000000202424722b */ /* 0x000fd00000000026 */
[----:B------:R-:W-:-:S08]  /*2de0*/  DADD R32, R40, R36 ;  /* 0x0000000028207229 */ /* 0x000fd00000000024 */
[--C-:B------:R-:W-:Y:S02]  /*2df0*/  DADD R30, R28, R32.reuse ;  /* 0x000000001c1e7229 */ /* 0x100fe40000000020 */
[----:B------:R-:W-:-:S06]  /*2e00*/  DADD R40, R40, -R32 ;  /* 0x0000000028287229 */ /* 0x000fcc0000000820 */
[----:B------:R-:W-:Y:S02]  /*2e10*/  DADD R28, R28, -R30 ;  /* 0x000000001c1c7229 */ /* 0x000fe4000000081e */
[----:B------:R-:W-:-:S06]  /*2e20*/  DADD R40, R36, R40 ;  /* 0x0000000024287229 */ /* 0x000fcc0000000028 */
[----:B------:R-:W-:-:S08]  /*2e30*/  DADD R28, R32, R28 ;  /* 0x00000000201c7229 */ /* 0x000fd0000000001c */
        /* <DEDUP_REMOVED lines=20> */
[----:B------:R-:W-:-:S04]  /*2f80*/  LOP3.LUT R7, R27, 0xff0fffff, RZ, 0xc0, !PT ;  /* 0xff0fffff1b077812 */ /* 0x000fc800078ec0ff */
        /* <DEDUP_REMOVED lines=10> */
[----:B------:R-:W-:Y:S01]  /*3030*/  DFMA R34, R34, R26, -R30 ;  /* 0x0000001a2222722b */ /* 0x000fe2000000081e */
[----:B------:R-:W-:Y:S02]  /*3040*/  IMAD.MOV.U32 R28, RZ, RZ, 0x652b82fe ;  /* 0x652b82feff1c7424 */ /* 0x000fe400078e00ff */
[----:B------:R-:W-:-:S05]  /*3050*/  IMAD.MOV.U32 R29, RZ, RZ, 0x3ff71547 ;  /* 0x3ff71547ff1d7424 */ /* 0x000fca00078e00ff */
[----:B------:R-:W-:-:S08]  /*3060*/  DFMA R32, R32, R26, R34 ;  /* 0x0000001a2020722b */ /* 0x000fd00000000022 */
        /* <DEDUP_REMOVED lines=55> */
.L_x_3196:
[----:B------:R-:W-:Y:S01]  /*33e0*/  DSETP.NEU.AND P0, PT, |R26|, +INF , PT ;  /* 0x7ff000001a00742a */ /* 0x000fe20003f0d200 */
[----:B------:R-:W-:Y:S01]  /*33f0*/  IMAD.MOV.U32 R11, RZ, RZ, 0x0 ;  /* 0x00000000ff0b7424 */ /* 0x000fe200078e00ff */
[----:B------:R-:W-:-:S12]  /*3400*/  DADD R30, R32, R30 ;  /* 0x00000000201e7229 */ /* 0x000fd8000000001e */
[----:B------:R-:W-:Y:S01]  /*3410*/  @P0 DFMA R26, R30, R26, R26 ;  /* 0x0000001a1e1a022b */ /* 0x000fe2000000001a */
[----:B------:R-:W-:Y:S10]  /*3420*/  RET.REL.NODEC R10 `(_ZN2at6native61_GLOBAL__N__44eb8e94_28_ForeachBinaryOpScalarList_cu_dda10a6925multi_tensor_apply_kernelINS1_28TensorListScalarListMetadataIdLi1EEENS1_25BinaryOpScalarListFunctorIdLi1ELi1ELi0EEEJNS1_13power_functorIdEEEEEvT_T0_DpT1_) ;  /* 0xffffffc80af47950 */ /* 0x000ff40003c3ffff */
.L_x_3197:
        /* <DEDUP_REMOVED lines=13> */
.L_x_4009:


//--------------------- .text._ZN2at6native61_GLOBAL__N__44eb8e94_28_ForeachBinaryOpScalarList_cu_dda10a6925multi_tensor_apply_kernelINS1_28TensorListScalarListMetadataIsLi1EEENS1_25BinaryOpScalarListFunctorIsLi1ELi1ELi0EEEJNS1_13power_functorIsEEEEEvT_T0_DpT1_ --------------------------
	.section	.text._ZN2at6native61_GLOBAL__N__44eb8e94_28_ForeachBinaryOpScalarList_cu_dda10a6925multi_tensor_apply_kernelINS1_28TensorListScalarListMetadataIsLi1EEENS1_25BinaryOpScalarListFunctorIsLi1ELi1ELi0EEEJNS1_13power_functorIsEEEEEvT_T0_DpT1_,"ax",@progbits
	.align	128
.text._ZN2at6native61_GLOBAL__N__44eb8e94_28_ForeachBinaryOpScalarList_cu_dda10a6925multi_tensor_apply_kernelINS1_28TensorListScalarListMetadataIsLi1EEENS1_25BinaryOpScalarListFunctorIsLi1ELi1ELi0EEEJNS1_13power_functorIsEEEEEvT_T0_DpT1_:
        .type           _ZN2at6native61_GLOBAL__N__44eb8e94_28_ForeachBinaryOpScalarList_cu_dda10a6925multi_tensor_apply_kernelINS1_28TensorListScalarListMetadataIsLi1EEENS1_25BinaryOpScalarListFunctorIsLi1ELi1ELi0EEEJNS1_13power_functorIsEEEEEvT_T0_DpT1_,@function
        .size           _ZN2at6native61_GLOBAL__N__44eb8e94_28_ForeachBinaryOpScalarList_cu_dda10a6925multi_tensor_apply_kernelINS1_28TensorListScalarListMetadataIsLi1EEENS1_25BinaryOpScalarListFunctorIsLi1ELi1ELi0EEEJNS1_13power_functorIsEEEEEvT_T0_DpT1_,(.L_x_4011 - _ZN2at6native61_GLOBAL__N__44eb8e94_28_ForeachBinaryOpScalarList_cu_dda10a6925multi_tensor_apply_kernelINS1_28TensorListScalarListMetadataIsLi1EEENS1_25BinaryOpScalarListFunctorIsLi1ELi1ELi0EEEJNS1_13power_functorIsEEEEEvT_T0_DpT1_)
        .other          _ZN2at6native61_GLOBAL__N__44eb8e94_28_ForeachBinaryOpScalarList_cu_dda10a6925multi_tensor_apply_kernelINS1_28TensorListScalarListMetadataIsLi1EEENS1_25BinaryOpScalarListFunctorIsLi1ELi1ELi0EEEJNS1_13power_functorIsEEEEEvT_T0_DpT1_,@"STO_CUDA_ENTRY STV_DEFAULT"
_ZN2at6native61_GLOBAL__N__44eb8e94_28_ForeachBinaryOpScalarList_cu_dda10a6925multi_tensor_apply_kernelINS1_28TensorListScalarListMetadataIsLi1EEENS1_25BinaryOpScalarListFunctorIsLi1ELi1ELi0EEEJNS1_13power_functorIsEEEEEvT_T0_DpT1_:
        /* <DEDUP_REMOVED lines=13> */
[----:B------:R-:W2:Y:S01]  /*00d0*/  LDC.U16 R12, c[0x0][R12+0x210] ;  /* 0x000084000c0c7b82 */ /* 0x000ea20000000400 */
        /* <DEDUP_REMOVED lines=13> */
.L_x_3215:
[----:B0-----:R-:W-:Y:S02]  /*01b0*/  IADD3 R18, P0, R14, R16, RZ ;  /* 0x000000100e127210 */ /* 0x001fe40007f1e0ff */
[----:B------:R-:W-:Y:S02]  /*01c0*/  PRMT R23, RZ, 0x7610, R23 ;  /* 0x00007610ff177816 */ /* 0x000fe40000000017 */
[CC--:B-1----:R-:W-:Y:S01]  /*01d0*/  IADD3 R3, P1, R15.reuse, R18.reuse, RZ ;  /* 0x000000120f037210 */ /* 0x0c2fe20007f3e0ff */
[----:B------:R-:W-:Y:S01]  /*01e0*/  IMAD.X R21, RZ, RZ, R17, P0 ;  /* 0x000000ffff157224 */ /* 0x000fe200000e0611 */
[----:B------:R-:W-:Y:S02]  /*01f0*/  LEA R5, P4, R15, R18, 0x1 ;  /* 0x000000120f057211 */ /* 0x000fe400078808ff */
[C---:B------:R-:W-:Y:S01]  /*0200*/  LEA R8, P3, R3.reuse, R10, 0x1 ;  /* 0x0000000a03087211 */ /* 0x040fe200078608ff */
[--C-:B------:R-:W-:Y:S01]  /*0210*/  IMAD.X R7, RZ, RZ, R21.reuse, P1 ;  /* 0x000000ffff077224 */ /* 0x100fe200008e0615 */
[C---:B------:R-:W-:Y:S01]  /*0220*/  ISETP.GE.U32.AND P0, PT, R3.reuse, 0x10000, PT ;  /* 0x000100000300780c */ /* 0x040fe20003f06070 */
[----:B------:R-:W-:Y:S01]  /*0230*/  IMAD.X R19, RZ, RZ, R21, P4 ;  /* 0x000000ffff137224 */ /* 0x000fe200020e0615 */
[----:B------:R-:W-:-:S02]  /*0240*/  ISETP.LT.U32.AND P2, PT, R3, R13, PT ;  /* 0x0000000d0300720c */ /* 0x000fc40003f41070 */
[----:B------:R-:W-:Y:S01]  /*0250*/  LEA.HI.X R9, R3, R11, R7, 0x1, P3 ;  /* 0x0000000b03097211 */ /* 0x000fe200018f0c07 */
[----:B------:R-:W-:Y:S01]  /*0260*/  IMAD R3, R15, 0x3, RZ ;  /* 0x000000030f037824 */ /* 0x000fe200078e02ff */
[----:B------:R-:W-:Y:S02]  /*0270*/  ISETP.GE.U32.AND.EX P0, PT, R7, RZ, PT, P0 ;  /* 0x000000ff0700720c */ /* 0x000fe40003f06100 */
[----:B------:R-:W-:Y:S02]  /*0280*/  ISETP.GE.U32.AND P1, PT, R5, 0x10000, PT ;  /* 0x000100000500780c */ /* 0x000fe40003f26070 */
[----:B------:R-:W-:Y:S02]  /*0290*/  ISETP.LT.AND.EX P0, PT, R7, R0, !P0, P2 ;  /* 0x000000000700720c */ /* 0x000fe40004701320 */
[C---:B------:R-:W-:Y:S02]  /*02a0*/  ISETP.LT.U32.AND P3, PT, R5.reuse, R13, PT ;  /* 0x0000000d0500720c */ /* 0x040fe40003f61070 */
[----:B------:R-:W-:-:S02]  /*02b0*/  LEA R6, P4, R5, R10, 0x1 ;  /* 0x0000000a05067211 */ /* 0x000fc400078808ff */
[----:B------:R-:W-:Y:S02]  /*02c0*/  ISETP.GE.U32.AND.EX P1, PT, R19, RZ, PT, P1 ;  /* 0x000000ff1300720c */ /* 0x000fe40003f26110 */
[----:B------:R-:W-:Y:S02]  /*02d0*/  IADD3 R3, P5, R3, R18, RZ ;  /* 0x0000001203037210 */ /* 0x000fe40007fbe0ff */
[C---:B------:R-:W-:Y:S02]  /*02e0*/  ISETP.GE.U32.AND P2, PT, R18.reuse, 0x10000, PT ;  /* 0x000100001200780c */ /* 0x040fe40003f46070 */
[----:B------:R-:W-:Y:S01]  /*02f0*/  LEA.HI.X R7, R5, R11, R19, 0x1, P4 ;  /* 0x0000000b05077211 */ /* 0x000fe200020f0c13 */
[----:B------:R0:W5:Y:S01]  /*0300*/  @P0 LDG.E.U16 R23, desc[UR4][R8.64] ;  /* 0x0000000408170981 */ /* 0x000162000c1e1500 */
[----:B------:R-:W-:Y:S01]  /*0310*/  ISETP.LT.AND.EX P1, PT, R19, R0, !P1, P3 ;  /* 0x000000001300720c */ /* 0x000fe20004f21330 */
[----:B------:R-:W-:Y:S01]  /*0320*/  IMAD.X R19, RZ, RZ, R21, P5 ;  /* 0x000000ffff137224 */ /* 0x000fe200028e0615 */
[----:B------:R-:W-:-:S02]  /*0330*/  ISETP.LT.U32.AND P3, PT, R18, R13, PT ;  /* 0x0000000d1200720c */ /* 0x000fc40003f61070 */
[----:B------:R-:W-:Y:S02]  /*0340*/  ISETP.GE.U32.AND.EX P4, PT, R21, RZ, PT, P2 ;  /* 0x000000ff1500720c */ /* 0x000fe40003f86120 */
[----:B------:R-:W-:Y:S02]  /*0350*/  ISETP.GE.U32.AND P2, PT, R3, 0x10000, PT ;  /* 0x000100000300780c */ /* 0x000fe40003f46070 */
[----:B------:R-:W-:Y:S02]  /*0360*/  ISETP.LT.AND.EX P3, PT, R21, R0, !P4, P3 ;  /* 0x000000001500720c */ /* 0x000fe40006761330 */
[----:B------:R-:W-:Y:S02]  /*0370*/  ISETP.LT.U32.AND P4, PT, R3, R13, PT ;  /* 0x0000000d0300720c */ /* 0x000fe40003f81070 */
[----:B------:R-:W-:Y:S02]  /*0380*/  ISETP.GE.U32.AND.EX P6, PT, R19, RZ, PT, P2 ;  /* 0x000000ff1300720c */ /* 0x000fe40003fc6120 */
[----:B------:R-:W-:-:S02]  /*0390*/  LEA R4, P5, R18, R10, 0x1 ;  /* 0x0000000a12047211 */ /* 0x000fc400078a08ff */
[----:B------:R-:W-:Y:S02]  /*03a0*/  ISETP.LT.AND.EX P4, PT, R19, R0, !P6, P4 ;  /* 0x000000001300720c */ /* 0x000fe40007781340 */
[----:B------:R-:W-:Y:S02]  /*03b0*/  LEA R2, P2, R3, R10, 0x1 ;  /* 0x0000000a03027211 */ /* 0x000fe400078408ff */
[--C-:B------:R-:W-:Y:S02]  /*03c0*/  LEA.HI.X R5, R18, R11, R21.reuse, 0x1, P5 ;  /* 0x0000000b12057211 */ /* 0x100fe400028f0c15 */
[----:B------:R-:W-:Y:S02]  /*03d0*/  PRMT R21, RZ, 0x7610, R21 ;  /* 0x00007610ff157816 */ /* 0x000fe40000000015 */
[----:B------:R-:W-:Y:S02]  /*03e0*/  PRMT R22, RZ, 0x7610, R22 ;  /* 0x00007610ff167816 */ /* 0x000fe40000000016 */
[----:B------:R-:W-:-:S02]  /*03f0*/  PRMT R18, RZ, 0x7610, R18 ;  /* 0x00007610ff127816 */ /* 0x000fc40000000012 */
[----:B------:R-:W-:Y:S01]  /*0400*/  LEA.HI.X R3, R3, R11, R19, 0x1, P2 ;  /* 0x0000000b03037211 */ /* 0x000fe200010f0c13 */
[----:B------:R0:W5:Y:S04]  /*0410*/  @P3 LDG.E.U16 R21, desc[UR4][R4.64] ;  /* 0x0000000404153981 */ /* 0x000168000c1e1500 */
[----:B------:R0:W5:Y:S04]  /*0420*/  @P1 LDG.E.U16 R22, desc[UR4][R6.64] ;  /* 0x0000000406161981 */ /* 0x000168000c1e1500 */
[----:B------:R0:W5:Y:S01]  /*0430*/  @P4 LDG.E.U16 R18, desc[UR4][R2.64] ;  /* 0x0000000402124981 */ /* 0x000162000c1e1500 */
[----:B------:R-:W-:-:S04]  /*0440*/  PRMT R19, R12, 0x9910, RZ ;  /* 0x000099100c137816 */ /* 0x000fc800000000ff */
[----:B------:R-:W-:Y:S01]  /*0450*/  ISETP.GE.AND P2, PT, R19, RZ, PT ;  /* 0x000000ff1300720c */ /* 0x000fe20003f46270 */
[----:B------:R-:W-:-:S12]  /*0460*/  IMAD.MOV.U32 R20, RZ, RZ, 0x1 ;  /* 0x00000001ff147424 */ /* 0x000fd800078e00ff */
[----:B0-----:R-:W-:Y:S05]  /*0470*/  @!P2 BRA `(.L_x_3199) ;  /* 0x000000000090a947 */ /* 0x001fea0003800000 */
[----:B------:R-:W-:Y:S01]  /*0480*/  ISETP.NE.AND P5, PT, R12, RZ, PT ;  /* 0x000000ff0c00720c */ /* 0x000fe20003fa5270 */
[----:B------:R-:W-:-:S12]  /*0490*/  IMAD.MOV.U32 R19, RZ, RZ, 0x1 ;  /* 0x00000001ff137424 */ /* 0x000fd800078e00ff */
[----:B------:R-:W-:Y:S05]  /*04a0*/  @!P5 BRA `(.L_x_3200) ;  /* 0x0000000000b0d947 */ /* 0x000fea0003800000 */
[C---:B------:R-:W-:Y:S01]  /*04b0*/  LOP3.LUT R19, R12.reuse, 0x1, RZ, 0xc0, !PT ;  /* 0x000000010c137812 */ /* 0x040fe200078ec0ff */
[----:B------:R-:W-:Y:S01]  /*04c0*/  VIADD R24, R12, 0x1 ;  /* 0x000000010c187836 */ /* 0x000fe20000000000 */
[----:B-----5:R-:W-:Y:S02]  /*04d0*/  PRMT R25, R21, 0x9910, RZ ;  /* 0x0000991015197816 */ /* 0x020fe400000000ff */
[----:B------:R-:W-:Y:S02]  /*04e0*/  ISETP.NE.U32.AND P5, PT, R19, 0x1, PT ;  /* 0x000000011300780c */ /* 0x000fe40003fa5070 */
[----:B------:R-:W-:Y:S01]  /*04f0*/  LOP3.LUT R24, R24, 0xffff, RZ, 0xc0, !PT ;  /* 0x0000ffff18187812 */ /* 0x000fe200078ec0ff */
[----:B------:R-:W-:Y:S01]  /*0500*/  IMAD R25, R25, R25, RZ ;  /* 0x0000001919197224 */ /* 0x000fe200078e02ff */
[----:B------:R-:W-:Y:S02]  /*0510*/  SEL R19, R21, 0x1, !P5 ;  /* 0x0000000115137807 */ /* 0x000fe40006800000 */
[----:B------:R-:W-:-:S02]  /*0520*/  ISETP.GE.U32.AND P5, PT, R24, 0x3, PT ;  /* 0x000000031800780c */ /* 0x000fc40003fa6070 */
[----:B------:R-:W-:-:S11]  /*0530*/  PRMT R19, R19, 0x9910, RZ ;  /* 0x0000991013137816 */ /* 0x000fd600000000ff */
[----:B------:R-:W-:Y:S05]  /*0540*/  @!P5 BRA `(.L_x_3200) ;  /* 0x000000000088d947 */ /* 0x000fea0003800000 */
[----:B------:R-:W-:-:S04]  /*0550*/  LEA.HI R21, R12, R12, RZ, 0x11 ;  /* 0x0000000c0c157211 */ /* 0x000fc800078f88ff */
[----:B------:R-:W-:Y:S02]  /*0560*/  PRMT R24, R21, 0x9910, RZ ;  /* 0x0000991015187816 */ /* 0x000fe400000000ff */
[----:B------:R-:W-:Y:S02]  /*0570*/  PRMT R21, R25, 0x7610, R21 ;  /* 0x0000761019157816 */ /* 0x000fe40000000015 */
[----:B------:R-:W-:-:S07]  /*0580*/  SHF.R.S32.HI R24, RZ, 0x1, R24 ;  /* 0x00000001ff187819 */ /* 0x000fce0000011418 */
.L_x_3201:
[----:B------:R-:W-:Y:S01]  /*0590*/  VIADD R25, R24, 0x1 ;  /* 0x0000000118197836 */ /* 0x000fe20000000000 */
[----:B------:R-:W-:-:S04]  /*05a0*/  PRMT R19, R19, 0x9910, RZ ;  /* 0x0000991013137816 */ /* 0x000fc800000000ff */
[----:B------:R-:W-:-:S04]  /*05b0*/  LOP3.LUT R25, R25, 0xffff, RZ, 0xc0, !PT ;  /* 0x0000ffff19197812 */ /* 0x000fc800078ec0ff */
[----:B------:R-:W-:Y:S02]  /*05c0*/  ISETP.GE.U32.AND P6, PT, R25, 0x3, PT ;  /* 0x000000031900780c */ /* 0x000fe40003fc6070 */
[----:B------:R-:W-:-:S04]  /*05d0*/  LOP3.LUT R25, R24, 0x1, RZ, 0xc0, !PT ;  /* 0x0000000118197812 */ /* 0x000fc800078ec0ff */
[----:B------:R-:W-:Y:S02]  /*05e0*/  ISETP.NE.U32.AND P5, PT, R25, 0x1, PT ;  /* 0x000000011900780c */ /* 0x000fe40003fa5070 */
[----:B------:R-:W-:-:S04]  /*05f0*/  LOP3.LUT R25, R24, 0xffff, RZ, 0xc0, !PT ;  /* 0x0000ffff18197812 */ /* 0x000fc800078ec0ff */
[----:B------:R-:W-:Y:S02]  /*0600*/  LEA.HI R24, R25, R24, RZ, 0x11 ;  /* 0x0000001819187211 */ /* 0x000fe400078f88ff */
[----:B------:R-:W-:-:S04]  /*0610*/  SEL R25, R21, 0x1, !P5 ;  /* 0x0000000115197807 */ /* 0x000fc80006800000 */
[----:B------:R-:W-:Y:S02]  /*0620*/  PRMT R26, R25, 0x9910, RZ ;  /* 0x00009910191a7816 */ /* 0x000fe400000000ff */
[----:B------:R-:W-:Y:S02]  /*0630*/  PRMT R25, R21, 0x9910, RZ ;  /* 0x0000991015197816 */ /* 0x000fe400000000ff */
[----:B------:R-:W-:Y:S01]  /*0640*/  PRMT R21, R24, 0x9910, RZ ;  /* 0x0000991018157816 */ /* 0x000fe200000000ff */
[----:B------:R-:W-:Y:S02]  /*0650*/  IMAD R19, R19, R26, RZ ;  /* 0x0000001a13137224 */ /* 0x000fe400078e02ff */
[----:B------:R-:W-:-:S04]  /*0660*/  IMAD.MOV.U32 R24, RZ, RZ, R25 ;  /* 0x000000ffff187224 */ /* 0x000fc800078e0019 */
[----:B------:R-:W-:Y:S01]  /*0670*/  IMAD R25, R24, R24, RZ ;  /* 0x0000001818197224 */ /* 0x000fe200078e02ff */
[----:B------:R-:W-:-:S04]  /*0680*/  SHF.R.S32.HI R24, RZ, 0x1, R21 ;  /* 0x00000001ff187819 */ /* 0x000fc80000011415 */
[----:B------:R-:W-:Y:S01]  /*0690*/  PRMT R21, R25, 0x7610, R21 ;  /* 0x0000761019157816 */ /* 0x000fe20000000015 */
[----:B------:R-:W-:Y:S06]  /*06a0*/  @P6 BRA `(.L_x_3201) ;  /* 0xfffffffc00b86947 */ /* 0x000fec000383ffff */
[----:B------:R-:W-:Y:S05]  /*06b0*/  BRA `(.L_x_3200) ;  /* 0x00000000002c7947 */ /* 0x000fea0003800000 */
.L_x_3199:
[----:B-----5:R-:W-:Y:S01]  /*06c0*/  PRMT R21, R21, 0x9910, RZ ;  /* 0x0000991015157816 */ /* 0x020fe200000000ff */
[----:B------:R-:W-:Y:S01]  /*06d0*/  BSSY B0, `(.L_x_3200) ;  /* 0x0000009000007945 */ /* 0x000fe20003800000 */
[----:B------:R-:W-:Y:S02]  /*06e0*/  IMAD.MOV.U32 R19, RZ, RZ, 0x1 ;  /* 0x00000001ff137424 */ /* 0x000fe400078e00ff */
[----:B------:R-:W-:-:S13]  /*06f0*/  ISETP.NE.AND P5, PT, R21, 0x1, PT ;  /* 0x000000011500780c */ /* 0x000fda0003fa5270 */
[----:B------:R-:W-:Y:S05]  /*0700*/  @!P5 BRA `(.L_x_3202) ;  /* 0x000000000014d947 */ /* 0x000fea0003800000 */
[----:B------:R-:W-:-:S13]  /*0710*/  ISETP.NE.AND P5, PT, R21, -0x1, PT ;  /* 0xffffffff1500780c */ /* 0x000fda0003fa5270 */
[----:B------:R-:W-:-:S04]  /*0720*/  @!P5 LOP3.LUT R19, R12, 0x1, RZ, 0xc0, !PT ;  /* 0x000000010c13d812 */ /* 0x000fc800078ec0ff */
[----:B------:R-:W-:-:S04]  /*0730*/  @!P5 ISETP.NE.U32.AND P6, PT, R19, 0x1, PT ;  /* 0x000000011300d80c */ /* 0x000fc80003fc5070 */
[----:B------:R-:W-:-:S04]  /*0740*/  @!P5 SEL R19, R20, 0xffff, P6 ;  /* 0x0000ffff1413d807 */ /* 0x000fc80003000000 */
[----:B------:R-:W-:-:S07]  /*0750*/  @P5 PRMT R19, RZ, 0x7610, R19 ;  /* 0x00007610ff135816 */ /* 0x000fce0000000013 */
.L_x_3202:
[----:B------:R-:W-:Y:S05]  /*0760*/  BSYNC B0 ;  /* 0x0000000000007941 */ /* 0x000fea0003800000 */
.L_x_3200:
[----:B------:R-:W-:Y:S05]  /*0770*/  @!P2 BRA `(.L_x_3203) ;  /* 0x00000000008ca947 */ /* 0x000fea0003800000 */
[----:B------:R-:W-:Y:S01]  /*0780*/  ISETP.NE.AND P5, PT, R12, RZ, PT ;  /* 0x000000ff0c00720c */ /* 0x000fe20003fa5270 */
[----:B-----5:R-:W-:-:S12]  /*0790*/  IMAD.MOV.U32 R21, RZ, RZ, 0x1 ;  /* 0x00000001ff157424 */ /* 0x020fd800078e00ff */
[----:B------:R-:W-:Y:S05]  /*07a0*/  @!P5 BRA `(.L_x_3204) ;  /* 0x0000000000acd947 */ /* 0x000fea0003800000 */
[C---:B------:R-:W-:Y:S01]  /*07b0*/  LOP3.LUT R21, R12.reuse, 0x1, RZ, 0xc0, !PT ;  /* 0x000000010c157812 */ /* 0x040fe200078ec0ff */
[----:B------:R-:W-:-:S03]  /*07c0*/  VIADD R24, R12, 0x1 ;  /* 0x000000010c187836 */ /* 0x000fc60000000000 */
[----:B------:R-:W-:Y:S02]  /*07d0*/  ISETP.NE.U32.AND P5, PT, R21, 0x1, PT ;  /* 0x000000011500780c */ /* 0x000fe40003fa5070 */
[----:B------:R-:W-:Y:S02]  /*07e0*/  LOP3.LUT R24, R24, 0xffff, RZ, 0xc0, !PT ;  /* 0x0000ffff18187812 */ /* 0x000fe400078ec0ff */
[C---:B------:R-:W-:Y:S02]  /*07f0*/  SEL R21, R23.reuse, 0x1, !P5 ;  /* 0x0000000117157807 */ /* 0x040fe40006800000 */
[----:B------:R-:W-:Y:S02]  /*0800*/  ISETP.GE.U32.AND P5, PT, R24, 0x3, PT ;  /* 0x000000031800780c */ /* 0x000fe40003fa6070 */
[----:B------:R-:W-:Y:S02]  /*0810*/  PRMT R23, R23, 0x9910, RZ ;  /* 0x0000991017177816 */ /* 0x000fe400000000ff */
[----:B------:R-:W-:-:S03]  /*0820*/  PRMT R21, R21, 0x9910, RZ ;  /* 0x0000991015157816 */ /* 0x000fc600000000ff */
[----:B------:R-:W-:-:S06]  /*0830*/  IMAD R23, R23, R23, RZ ;  /* 0x0000001717177224 */ /* 0x000fcc00078e02ff */
[----:B------:R-:W-:Y:S05]  /*0840*/  @!P5 BRA `(.L_x_3204) ;  /* 0x000000000084d947 */ /* 0x000fea0003800000 */
[----:B------:R-:W-:-:S04]  /*0850*/  LEA.HI R24, R12, R12, RZ, 0x11 ;  /* 0x0000000c0c187211 */ /* 0x000fc800078f88ff */
[----:B------:R-:W-:-:S04]  /*0860*/  PRMT R24, R24, 0x9910, RZ ;  /* 0x0000991018187816 */ /* 0x000fc800000000ff */
[----:B------:R-:W-:-:S07]  /*0870*/  SHF.R.S32.HI R24, RZ, 0x1, R24 ;  /* 0x00000001ff187819 */ /* 0x000fce0000011418 */
.L_x_3205:
        /* <DEDUP_REMOVED lines=19> */
.L_x_3203:
        /* <DEDUP_REMOVED lines=10> */
.L_x_3206:
[----:B------:R-:W-:Y:S05]  /*0a50*/  BSYNC B0 ;  /* 0x0000000000007941 */ /* 0x000fea0003800000 */
.L_x_3204:
[----:B------:R-:W-:Y:S05]  /*0a60*/  @!P2 BRA `(.L_x_3207) ;  /* 0x000000000098a947 */ /* 0x000fea0003800000 */
[----:B------:R-:W-:Y:S01]  /*0a70*/  ISETP.NE.AND P5, PT, R12, RZ, PT ;  /* 0x000000ff0c00720c */ /* 0x000fe20003fa5270 */
[----:B------:R-:W-:-:S12]  /*0a80*/  IMAD.MOV.U32 R23, RZ, RZ, 0x1 ;  /* 0x00000001ff177424 */ /* 0x000fd800078e00ff */
[----:B------:R-:W-:Y:S05]  /*0a90*/  @!P5 BRA `(.L_x_3208) ;  /* 0x0000000000b8d947 */ /* 0x000fea0003800000 */
[C---:B------:R-:W-:Y:S01]  /*0aa0*/  LOP3.LUT R23, R12.reuse, 0x1, RZ, 0xc0, !PT ;  /* 0x000000010c177812 */ /* 0x040fe200078ec0ff */
[----:B------:R-:W-:-:S03]  /*0ab0*/  VIADD R24, R12, 0x1 ;  /* 0x000000010c187836 */ /* 0x000fc60000000000 */
[----:B------:R-:W-:Y:S02]  /*0ac0*/  ISETP.NE.U32.AND P5, PT, R23, 0x1, PT ;  /* 0x000000011700780c */ /* 0x000fe40003fa5070 */
[----:B------:R-:W-:Y:S02]  /*0ad0*/  LOP3.LUT R24, R24, 0xffff, RZ, 0xc0, !PT ;  /* 0x0000ffff18187812 */ /* 0x000fe400078ec0ff */
[----:B------:R-:W-:Y:S02]  /*0ae0*/  SEL R23, R22, 0x1, !P5 ;  /* 0x0000000116177807 */ /* 0x000fe40006800000 */
        /* <DEDUP_REMOVED lines=8> */
.L_x_3209:
[----:B------:R-:W-:Y:S01]  /*0b70*/  VIADD R25, R24, 0x1 ;  /* 0x0000000118197836 */ /* 0x000fe20000000000 */
[----:B------:R-:W-:Y:S02]  /*0b80*/  PRMT R23, R23, 0x9910, RZ ;  /* 0x0000991017177816 */ /* 0x000fe400000000ff */
[----:B------:R-:W-:Y:S02]  /*0b90*/  PRMT R26, R22, 0x9910, RZ ;  /* 0x00009910161a7816 */ /* 0x000fe400000000ff */
[----:B------:R-:W-:-:S04]  /*0ba0*/  LOP3.LUT R25, R25, 0xffff, RZ, 0xc0, !PT ;  /* 0x0000ffff19197812 */ /* 0x000fc800078ec0ff */
[----:B------:R-:W-:Y:S02]  /*0bb0*/  ISETP.GE.U32.AND P6, PT, R25, 0x3, PT ;  /* 0x000000031900780c */ /* 0x000fe40003fc6070 */
[----:B------:R-:W-:-:S04]  /*0bc0*/  LOP3.LUT R25, R24, 0x1, RZ, 0xc0, !PT ;  /* 0x0000000118197812 */ /* 0x000fc800078ec0ff */
[----:B------:R-:W-:Y:S02]  /*0bd0*/  ISETP.NE.U32.AND P5, PT, R25, 0x1, PT ;  /* 0x000000011900780c */ /* 0x000fe40003fa5070 */
[----:B------:R-:W-:-:S04]  /*0be0*/  LOP3.LUT R25, R24, 0xffff, RZ, 0xc0, !PT ;  /* 0x0000ffff18197812 */ /* 0x000fc800078ec0ff */
[----:B------:R-:W-:Y:S02]  /*0bf0*/  LEA.HI R24, R25, R24, RZ, 0x11 ;  /* 0x0000001819187211 */ /* 0x000fe400078f88ff */
[----:B------:R-:W-:Y:S01]  /*0c00*/  SEL R25, R22, 0x1, !P5 ;  /* 0x0000000116197807 */ /* 0x000fe20006800000 */
[----:B------:R-:W-:-:S03]  /*0c10*/  IMAD.MOV.U32 R22, RZ, RZ, R23 ;  /* 0x000000ffff167224 */ /* 0x000fc600078e0017 */
[----:B------:R-:W-:-:S05]  /*0c20*/  PRMT R25, R25, 0x9910, RZ ;  /* 0x0000991019197816 */ /* 0x000fca00000000ff */
[----:B------:R-:W-:Y:S01]  /*0c30*/  IMAD.MOV.U32 R23, RZ, RZ, R25 ;  /* 0x000000ffff177224 */ /* 0x000fe200078e0019 */
[----:B------:R-:W-:Y:S01]  /*0c40*/  PRMT R25, R24, 0x9910, RZ ;  /* 0x0000991018197816 */ /* 0x000fe200000000ff */
[----:B------:R-:W-:Y:S02]  /*0c50*/  IMAD.MOV.U32 R24, RZ, RZ, R26 ;  /* 0x000000ffff187224 */ /* 0x000fe400078e001a */
[----:B------:R-:W-:Y:S02]  /*0c60*/  IMAD R23, R22, R23, RZ ;  /* 0x0000001716177224 */ /* 0x000fe400078e02ff */
[----:B------:R-:W-:Y:S02]  /*0c70*/  IMAD.MOV.U32 R22, RZ, RZ, R25 ;  /* 0x000000ffff167224 */ /* 0x000fe400078e0019 */
[----:B------:R-:W-:-:S03]  /*0c80*/  IMAD R25, R24, R24, RZ ;  /* 0x0000001818197224 */ /* 0x000fc600078e02ff */
[--C-:B------:R-:W-:Y:S02]  /*0c90*/  SHF.R.S32.HI R24, RZ, 0x1, R22.reuse ;  /* 0x00000001ff187819 */ /* 0x100fe40000011416 */
[----:B------:R-:W-:Y:S01]  /*0ca0*/  PRMT R22, R25, 0x7610, R22 ;  /* 0x0000761019167816 */ /* 0x000fe20000000016 */
[----:B------:R-:W-:Y:S06]  /*0cb0*/  @P6 BRA `(.L_x_3209) ;  /* 0xfffffffc00ac6947 */ /* 0x000fec000383ffff */
[----:B------:R-:W-:Y:S05]  /*0cc0*/  BRA `(.L_x_3208) ;  /* 0x00000000002c7947 */ /* 0x000fea0003800000 */
.L_x_3207:
[----:B------:R-:W-:Y:S01]  /*0cd0*/  PRMT R22, R22, 0x9910, RZ ;  /* 0x0000991016167816 */ /* 0x000fe200000000ff */
        /* <DEDUP_REMOVED lines=9> */
.L_x_3210:
[----:B------:R-:W-:Y:S05]  /*0d70*/  BSYNC B0 ;  /* 0x0000000000007941 */ /* 0x000fea0003800000 */
.L_x_3208:
        /* <DEDUP_REMOVED lines=17> */
.L_x_3213:
[C---:B------:R-:W-:Y:S01]  /*0e90*/  VIADD R22, R20.reuse, 0x1 ;  /* 0x0000000114167836 */ /* 0x040fe20000000000 */
[C---:B------:R-:W-:Y:S02]  /*0ea0*/  LOP3.LUT R24, R20.reuse, 0x1, RZ, 0xc0, !PT ;  /* 0x0000000114187812 */ /* 0x040fe400078ec0ff */
[----:B------:R-:W-:Y:S02]  /*0eb0*/  LOP3.LUT R27, R20, 0xffff, RZ, 0xc0, !PT ;  /* 0x0000ffff141b7812 */ /* 0x000fe400078ec0ff */
[----:B------:R-:W-:Y:S02]  /*0ec0*/  LOP3.LUT R22, R22, 0xffff, RZ, 0xc0, !PT ;  /* 0x0000ffff16167812 */ /* 0x000fe400078ec0ff */
[----:B------:R-:W-:Y:S02]  /*0ed0*/  ISETP.NE.U32.AND P2, PT, R24, 0x1, PT ;  /* 0x000000011800780c */ /* 0x000fe40003f45070 */
[----:B------:R-:W-:Y:S02]  /*0ee0*/  ISETP.GE.U32.AND P5, PT, R22, 0x3, PT ;  /* 0x000000031600780c */ /* 0x000fe40003fa6070 */
[----:B------:R-:W-:-:S02]  /*0ef0*/  SEL R22, R18, 0x1, !P2 ;  /* 0x0000000112167807 */ /* 0x000fc40005000000 */
[----:B------:R-:W-:Y:S02]  /*0f00*/  LEA.HI R27, R27, R20, RZ, 0x11 ;  /* 0x000000141b1b7211 */ /* 0x000fe400078f88ff */
[----:B------:R-:W-:Y:S02]  /*0f10*/  PRMT R24, R18, 0x9910, RZ ;  /* 0x0000991012187816 */ /* 0x000fe400000000ff */
[----:B------:R-:W-:Y:S02]  /*0f20*/  PRMT R25, R25, 0x9910, RZ ;  /* 0x0000991019197816 */ /* 0x000fe400000000ff */
[----:B------:R-:W-:Y:S01]  /*0f30*/  PRMT R20, R22, 0x9910, RZ ;  /* 0x0000991016147816 */ /* 0x000fe200000000ff */
[----:B------:R-:W-:Y:S01]  /*0f40*/  IMAD.MOV.U32 R22, RZ, RZ, R24 ;  /* 0x000000ffff167224 */ /* 0x000fe200078e0018 */
[----:B------:R-:W-:Y:S01]  /*0f50*/  PRMT R27, R27, 0x9910, RZ ;  /* 0x000099101b1b7816 */ /* 0x000fe200000000ff */
[----:B------:R-:W-:Y:S02]  /*0f60*/  IMAD.MOV.U32 R18, RZ, RZ, R25 ;  /* 0x000000ffff127224 */ /* 0x000fe400078e0019 */
[----:B------:R-:W-:-:S02]  /*0f70*/  IMAD.MOV.U32 R25, RZ, RZ, R20 ;  /* 0x000000ffff197224 */ /* 0x000fc400078e0014 */
[----:B------:R-:W-:Y:S02]  /*0f80*/  IMAD.MOV.U32 R20, RZ, RZ, R27 ;  /* 0x000000ffff147224 */ /* 0x000fe400078e001b */
[----:B------:R-:W-:Y:S02]  /*0f90*/  IMAD R22, R22, R22, RZ ;  /* 0x0000001616167224 */ /* 0x000fe400078e02ff */
[----:B------:R-:W-:Y:S01]  /*0fa0*/  IMAD R25, R18, R25, RZ ;  /* 0x0000001912197224 */ /* 0x000fe200078e02ff */
[----:B------:R-:W-:Y:S02]  /*0fb0*/  SHF.R.S32.HI R20, RZ, 0x1, R20 ;  /* 0x00000001ff147819 */ /* 0x000fe40000011414 */
[----:B------:R-:W-:Y:S01]  /*0fc0*/  PRMT R18, R22, 0x7610, R18 ;  /* 0x0000761016127816 */ /* 0x000fe20000000012 */
[----:B------:R-:W-:Y:S06]  /*0fd0*/  @P5 BRA `(.L_x_3213) ;  /* 0xfffffffc00ac5947 */ /* 0x000fec000383ffff */
[----:B------:R-:W-:Y:S05]  /*0fe0*/  BRA `(.L_x_3212) ;  /* 0x0000000000307947 */ /* 0x000fea0003800000 */
.L_x_3211:
        /* <DEDUP_REMOVED lines=9> */
[----:B------:R-:W-:-:S04]  /*1080*/  @!P2 PRMT R25, R20, 0x7610, R25 ;  /* 0x000076101419a816 */ /* 0x000fc80000000019 */
[----:B------:R-:W-:-:S07]  /*1090*/  @P2 PRMT R25, RZ, 0x7610, R25 ;  /* 0x00007610ff192816 */ /* 0x000fce0000000019 */
.L_x_3214:
[----:B------:R-:W-:Y:S05]  /*10a0*/  BSYNC B0 ;  /* 0x0000000000007941 */ /* 0x000fea0003800000 */
.L_x_3212:
[----:B------:R-:W-:Y:S01]  /*10b0*/  IMAD.WIDE.U32 R16, R15, 0x4, R16 ;  /* 0x000000040f107825 */ /* 0x000fe200078e0010 */
[----:B------:R2:W-:Y:S04]  /*10c0*/  @P3 STG.E.U16 desc[UR4][R4.64], R19 ;  /* 0x0000001304003986 */ /* 0x0005e8000c101504 */
[----:B------:R2:W-:Y:S01]  /*10d0*/  @P0 STG.E.U16 desc[UR4][R8.64], R21 ;  /* 0x0000001508000986 */ /* 0x0005e2000c101504 */
[----:B------:R-:W-:-:S03]  /*10e0*/  ISETP.GE.U32.AND P0, PT, R16, 0x10000, PT ;  /* 0x000100001000780c */ /* 0x000fc60003f06070 */
[----:B------:R2:W-:Y:S01]  /*10f0*/  @P1 STG.E.U16 desc[UR4][R6.64], R23 ;  /* 0x0000001706001986 */ /* 0x0005e2000c101504 */
[----:B------:R-:W-:Y:S02]  /*1100*/  ISETP.LT.U32.AND P1, PT, R16, R13, PT ;  /* 0x0000000d1000720c */ /* 0x000fe40003f21070 */
[C---:B------:R-:W-:Y:S01]  /*1110*/  ISETP.GE.U32.AND.EX P0, PT, R17.reuse, RZ, PT, P0 ;  /* 0x000000ff1100720c */ /* 0x040fe20003f06100 */
[----:B------:R2:W-:Y:S01]  /*1120*/  @P4 STG.E.U16 desc[UR4][R2.64], R25 ;  /* 0x0000001902004986 */ /* 0x0005e2000c101504 */
[----:B------:R-:W-:-:S13]  /*1130*/  ISETP.LT.AND.EX P1, PT, R17, R0, PT, P1 ;  /* 0x000000001100720c */ /* 0x000fda0003f21310 */
[----:B--2---:R-:W-:Y:S05]  /*1140*/  @!P0 BRA P1, `(.L_x_3215) ;  /* 0xfffffff000188947 */ /* 0x004fea000083ffff */
[----:B------:R-:W-:Y:S05]  /*1150*/  EXIT ;  /* 0x000000000000794d */ /* 0x000fea0003800000 */
.L_x_3198:
[----:B------:R-:W0:Y:S02]  /*1160*/  S2R R8, SR_TID.X ;  /* 0x0000000000087919 */ /* 0x000e240000002100 */
[----:B0-----:R-:W-:-:S03]  /*1170*/  IMAD.WIDE.U32 R2, R8, 0x4, RZ ;  /* 0x0000000408027825 */ /* 0x001fc600078e00ff */
[----:B------:R-:W-:-:S04]  /*1180*/  ISETP.GE.U32.AND P0, PT, R2, R13, PT ;  /* 0x0000000d0200720c */ /* 0x000fc80003f06070 */
[----:B------:R-:W-:-:S04]  /*1190*/  ISETP.GE.AND.EX P0, PT, R3, R0, PT, P0 ;  /* 0x000000000300720c */ /* 0x000fc80003f06300 */
[----:B------:R-:W-:-:S13]  /*11a0*/  ISETP.GT.U32.OR P0, PT, R8, 0x3fff, P0 ;  /* 0x00003fff0800780c */ /* 0x000fda0000704470 */
[----:B------:R-:W-:Y:S05]  /*11b0*/  @P0 EXIT ;  /* 0x000000000000094d */ /* 0x000fea0003800000 */
[----:B------:R-:W-:Y:S01]  /*11c0*/  LOP3.LUT R2, R12, 0x1, RZ, 0xc0, !PT ;  /* 0x000000010c027812 */ /* 0x000fe200078ec0ff */
[----:B------:R-:W-:Y:S01]  /*11d0*/  IMAD.MOV.U32 R6, RZ, RZ, 0x1 ;  /* 0x00000001ff067424 */ /* 0x000fe200078e00ff */
[----:B------:R-:W-:Y:S01]  /*11e0*/  ULDC UR6, c[0x0][0x0] ;  /* 0x0000000000067ab9 */ /* 0x000fe20000000800 */
[----:B------:R-:W-:Y:S01]  /*11f0*/  IMAD.MOV.U32 R7, RZ, RZ, RZ ;  /* 0x000000ffff077224 */ /* 0x000fe200078e00ff */
[----:B------:R-:W-:-:S04]  /*1200*/  ISETP.NE.U32.AND P0, PT, R2, 0x1, PT ;  /* 0x000000010200780c */ /* 0x000fc80003f05070 */
[----:B------:R-:W-:-:S09]  /*1210*/  SEL R6, R6, 0xffff, P0 ;  /* 0x0000ffff06067807 */ /* 0x000fd20000000000 */
.L_x_3232:
[----:B------:R-:W-:-:S04]  /*1220*/  LEA R4, P0, R8, R10, 0x3 ;  /* 0x0000000a08047211 */ /* 0x000fc800078018ff */
[----:B------:R-:W-:-:S05]  /*1230*/  LEA.HI.X R5, R8, R11, R7, 0x3, P0 ;  /* 0x0000000b08057211 */ /* 0x000fca00000f1c07 */
[----:B------:R-:W2:Y:S01]  /*1240*/  LDG.E.64 R2, desc[UR4][R4.64] ;  /* 0x0000000404027981 */ /* 0x000ea2000c1e1b00 */
[----:B------:R-:W-:Y:S01]  /*1250*/  PRMT R9, R12, 0x9910, RZ ;  /* 0x000099100c097816 */ /* 0x000fe200000000ff */
[----:B------:R-:W-:Y:S03]  /*1260*/  BSSY B0, `(.L_x_3216) ;  /* 0x0000034000007945 */ /* 0x000fe60003800000 */
[----:B------:R-:W-:Y:S02]  /*1270*/  ISETP.GE.AND P0, PT, R9, RZ, PT ;  /* 0x000000ff0900720c */ /* 0x000fe40003f06270 */
[----:B--2---:R-:W-:Y:S02]  /*1280*/  PRMT R16, R2, 0x7632, R16 ;  /* 0x0000763202107816 */ /* 0x004fe40000000010 */
[----:B------:R-:W-:-:S09]  /*1290*/  PRMT R9, R3, 0x7632, R9 ;  /* 0x0000763203097816 */ /* 0x000fd20000000009 */
[----:B------:R-:W-:Y:S05]  /*12a0*/  @!P0 BRA `(.L_x_3217) ;  /* 0x0000000000a08947 */ /* 0x000fea0003800000 */
[----:B------:R-:W-:Y:S01]  /*12b0*/  ISETP.NE.AND P1, PT, R12, RZ, PT ;  /* 0x000000ff0c00720c */ /* 0x000fe20003f25270 */
[----:B------:R-:W-:-:S12]  /*12c0*/  IMAD.MOV.U32 R14, RZ, RZ, 0x1 ;  /* 0x00000001ff0e7424 */ /* 0x000fd800078e00ff */
[----:B------:R-:W-:Y:S05]  /*12d0*/  @!P1 BRA `(.L_x_3218) ;  /* 0x0000000000b09947 */ /* 0x000fea0003800000 */
[C---:B------:R-:W-:Y:S01]  /*12e0*/  LOP3.LUT R14, R12.reuse, 0x1, RZ, 0xc0, !PT ;  /* 0x000000010c0e7812 */ /* 0x040fe200078ec0ff */
[----:B------:R-:W-:Y:S01]  /*12f0*/  VIADD R15, R12, 0x1 ;  /* 0x000000010c0f7836 */ /* 0x000fe20000000000 */
[----:B------:R-:W-:Y:S02]  /*1300*/  PRMT R18, R2, 0x9910, RZ ;  /* 0x0000991002127816 */ /* 0x000fe400000000ff */
[----:B------:R-:W-:Y:S02]  /*1310*/  ISETP.NE.U32.AND P1, PT, R14, 0x1, PT ;  /* 0x000000010e00780c */ /* 0x000fe40003f25070 */
[----:B------:R-:W-:Y:S01]  /*1320*/  LOP3.LUT R17, R15, 0xffff, RZ, 0xc0, !PT ;  /* 0x0000ffff0f117812 */ /* 0x000fe200078ec0ff */
[----:B------:R-:W-:Y:S01]  /*1330*/  IMAD.MOV.U32 R15, RZ, RZ, R18 ;  /* 0x000000ffff0f7224 */ /* 0x000fe200078e0012 */
[----:B------:R-:W-:Y:S02]  /*1340*/  SEL R14, R2, 0x1, !P1 ;  /* 0x00000001020e7807 */ /* 0x000fe40004800000 */
[----:B------:R-:W-:Y:S01]  /*1350*/  ISETP.GE.U32.AND P1, PT, R17, 0x3, PT ;  /* 0x000000031100780c */ /* 0x000fe20003f26070 */
[----:B------:R-:W-:Y:S01]  /*1360*/  IMAD R15, R15, R15, RZ ;  /* 0x0000000f0f0f7224 */ /* 0x000fe200078e02ff */
[----:B------:R-:W-:-:S11]  /*1370*/  PRMT R14, R14, 0x9910, RZ ;  /* 0x000099100e0e7816 */ /* 0x000fd600000000ff */
[----:B------:R-:W-:Y:S05]  /*1380*/  @!P1 BRA `(.L_x_3218) ;  /* 0x0000000000849947 */ /* 0x000fea0003800000 */
[----:B------:R-:W-:Y:S02]  /*1390*/  LEA.HI R17, R12, R12, RZ, 0x11 ;  /* 0x0000000c0c117211 */ /* 0x000fe400078f88ff */
[----:B------:R-:W-:Y:S02]  /*13a0*/  PRMT R19, R15, 0x7610, R19 ;  /* 0x000076100f137816 */ /* 0x000fe40000000013 */
[----:B------:R-:W-:-:S04]  /*13b0*/  PRMT R17, R17, 0x9910, RZ ;  /* 0x0000991011117816 */ /* 0x000fc800000000ff */
[----:B------:R-:W-:-:S04]  /*13c0*/  SHF.R.S32.HI R17, RZ, 0x1, R17 ;  /* 0x00000001ff117819 */ /* 0x000fc80000011411 */
[----:B------:R-:W-:-:S07]  /*13d0*/  PRMT R15, R17, 0x7610, R15 ;  /* 0x00007610110f7816 */ /* 0x000fce000000000f */
.L_x_3219:
        /* <DEDUP_REMOVED lines=21> */
.L_x_3217:
[----:B------:R-:W-:Y:S01]  /*1530*/  PRMT R15, R2, 0x9910, RZ ;  /* 0x00009910020f7816 */ /* 0x000fe200000000ff */
[----:B------:R-:W-:-:S03]  /*1540*/  IMAD.MOV.U32 R14, RZ, RZ, 0x1 ;  /* 0x00000001ff0e7424 */ /* 0x000fc600078e00ff */
[----:B------:R-:W-:-:S13]  /*1550*/  ISETP.NE.AND P1, PT, R15, 0x1, PT ;  /* 0x000000010f00780c */ /* 0x000fda0003f25270 */
[----:B------:R-:W-:Y:S05]  /*1560*/  @!P1 BRA `(.L_x_3218) ;  /* 0x00000000000c9947 */ /* 0x000fea0003800000 */
[----:B------:R-:W-:Y:S02]  /*1570*/  ISETP.NE.AND P1, PT, R15, -0x1, PT ;  /* 0xffffffff0f00780c */ /* 0x000fe40003f25270 */
[----:B------:R-:W-:-:S11]  /*1580*/  PRMT R14, R6, 0x7610, R14 ;  /* 0x00007610060e7816 */ /* 0x000fd6000000000e */
[----:B------:R-:W-:-:S07]  /*1590*/  @P1 PRMT R14, RZ, 0x7610, R14 ;  /* 0x00007610ff0e1816 */ /* 0x000fce000000000e */
.L_x_3218:
[----:B------:R-:W-:Y:S05]  /*15a0*/  BSYNC B0 ;  /* 0x0000000000007941 */ /* 0x000fea0003800000 */
.L_x_3216:
[----:B------:R-:W-:Y:S04]  /*15b0*/  BSSY B0, `(.L_x_3220) ;  /* 0x0000031000007945 */ /* 0x000fe80003800000 */
[----:B------:R-:W-:Y:S05]  /*15c0*/  @!P0 BRA `(.L_x_3221) ;  /* 0x0000000000a08947 */ /* 0x000fea0003800000 */
[----:B------:R-:W-:Y:S01]  /*15d0*/  ISETP.NE.AND P1, PT, R12, RZ, PT ;  /* 0x000000ff0c00720c */ /* 0x000fe20003f25270 */
[----:B------:R-:W-:-:S12]  /*15e0*/  IMAD.MOV.U32 R15, RZ, RZ, 0x1 ;  /* 0x00000001ff0f7424 */ /* 0x000fd800078e00ff */
[----:B------:R-:W-:Y:S05]  /*15f0*/  @!P1 BRA `(.L_x_3222) ;  /* 0x0000000000b09947 */ /* 0x000fea0003800000 */
[----:B------:R-:W-:Y:S02]  /*1600*/  LOP3.LUT R15, R12, 0x1, RZ, 0xc0, !PT ;  /* 0x000000010c0f7812 */ /* 0x000fe400078ec0ff */
[----:B------:R-:W-:Y:S02]  /*1610*/  PRMT R2, R2, 0xbb32, RZ ;  /* 0x0000bb3202027816 */ /* 0x000fe400000000ff */
[----:B------:R-:W-:Y:S01]  /*1620*/  ISETP.NE.U32.AND P1, PT, R15, 0x1, PT ;  /* 0x000000010f00780c */ /* 0x000fe20003f25070 */
[----:B------:R-:W-:Y:S02]  /*1630*/  VIADD R15, R12, 0x1 ;  /* 0x000000010c0f7836 */ /* 0x000fe40000000000 */
[----:B------:R-:W-:Y:S01]  /*1640*/  IMAD R2, R2, R2, RZ ;  /* 0x0000000202027224 */ /* 0x000fe200078e02ff */
[----:B------:R-:W-:Y:S02]  /*1650*/  SEL R16, R16, 0x1, !P1 ;  /* 0x0000000110107807 */ /* 0x000fe40004800000 */
[----:B------:R-:W-:-:S02]  /*1660*/  LOP3.LUT R15, R15, 0xffff, RZ, 0xc0, !PT ;  /* 0x0000ffff0f0f7812 */ /* 0x000fc400078ec0ff */
[----:B------:R-:W-:Y:S02]  /*1670*/  PRMT R16, R16, 0x9910, RZ ;  /* 0x0000991010107816 */ /* 0x000fe400000000ff */
[----:B------:R-:W-:-:S03]  /*1680*/  ISETP.GE.U32.AND P1, PT, R15, 0x3, PT ;  /* 0x000000030f00780c */ /* 0x000fc60003f26070 */
[----:B------:R-:W-:-:S10]  /*1690*/  IMAD.MOV.U32 R15, RZ, RZ, R16 ;  /* 0x000000ffff0f7224 */ /* 0x000fd400078e0010 */
[----:B------:R-:W-:Y:S05]  /*16a0*/  @!P1 BRA `(.L_x_3222) ;  /* 0x0000000000849947 */ /* 0x000fea0003800000 */
[----:B------:R-:W-:Y:S02]  /*16b0*/  LEA.HI R16, R12, R12, RZ, 0x11 ;  /* 0x0000000c0c107211 */ /* 0x000fe400078f88ff */
[----:B------:R-:W-:Y:S02]  /*16c0*/  PRMT R18, R2, 0x7610, R18 ;  /* 0x0000761002127816 */ /* 0x000fe40000000012 */
[----:B------:R-:W-:-:S04]  /*16d0*/  PRMT R16, R16, 0x9910, RZ ;  /* 0x0000991010107816 */ /* 0x000fc800000000ff */
[----:B------:R-:W-:-:S04]  /*16e0*/  SHF.R.S32.HI R16, RZ, 0x1, R16 ;  /* 0x00000001ff107819 */ /* 0x000fc80000011410 */
[----:B------:R-:W-:-:S07]  /*16f0*/  PRMT R2, R16, 0x7610, R2 ;  /* 0x0000761010027816 */ /* 0x000fce0000000002 */
.L_x_3223:
        /* <DEDUP_REMOVED lines=21> */
.L_x_3221:
[----:B------:R-:W-:Y:S01]  /*1850*/  PRMT R2, R2, 0xbb32, RZ ;  /* 0x0000bb3202027816 */ /* 0x000fe200000000ff */
[----:B------:R-:W-:-:S03]  /*1860*/  IMAD.MOV.U32 R15, RZ, RZ, 0x1 ;  /* 0x00000001ff0f7424 */ /* 0x000fc600078e00ff */
[----:B------:R-:W-:-:S13]  /*1870*/  ISETP.NE.AND P1, PT, R2, 0x1, PT ;  /* 0x000000010200780c */ /* 0x000fda0003f25270 */
[----:B------:R-:W-:Y:S05]  /*1880*/  @!P1 BRA `(.L_x_3222) ;  /* 0x00000000000c9947 */ /* 0x000fea0003800000 */
[----:B------:R-:W-:Y:S02]  /*1890*/  ISETP.NE.AND P1, PT, R2, -0x1, PT ;  /* 0xffffffff0200780c */ /* 0x000fe40003f25270 */
[----:B------:R-:W-:-:S11]  /*18a0*/  PRMT R15, R6, 0x7610, R15 ;  /* 0x00007610060f7816 */ /* 0x000fd6000000000f */
[----:B------:R-:W-:-:S07]  /*18b0*/  @P1 PRMT R15, RZ, 0x7610, R15 ;  /* 0x00007610ff0f1816 */ /* 0x000fce000000000f */
.L_x_3222:
[----:B------:R-:W-:Y:S05]  /*18c0*/  BSYNC B0 ;  /* 0x0000000000007941 */ /* 0x000fea0003800000 */
.L_x_3220:
[----:B------:R-:W-:Y:S04]  /*18d0*/  BSSY B0, `(.L_x_3224) ;  /* 0x0000033000007945 */ /* 0x000fe80003800000 */
[----:B------:R-:W-:Y:S05]  /*18e0*/  @!P0 BRA `(.L_x_3225) ;  /* 0x0000000000a88947 */ /* 0x000fea0003800000 */
[----:B------:R-:W-:Y:S01]  /*18f0*/  ISETP.NE.AND P1, PT, R12, RZ, PT ;  /* 0x000000ff0c00720c */ /* 0x000fe20003f25270 */
[----:B------:R-:W-:-:S12]  /*1900*/  IMAD.MOV.U32 R2, RZ, RZ, 0x1 ;  /* 0x00000001ff027424 */ /* 0x000fd800078e00ff */
[----:B------:R-:W-:Y:S05]  /*1910*/  @!P1 BRA `(.L_x_3226) ;  /* 0x0000000000b89947 */ /* 0x000fea0003800000 */
[C---:B------:R-:W-:Y:S01]  /*1920*/  LOP3.LUT R2, R12.reuse, 0x1, RZ, 0xc0, !PT ;  /* 0x000000010c027812 */ /* 0x040fe200078ec0ff */
[----:B------:R-:W-:Y:S01]  /*1930*/  VIADD R16, R12, 0x1 ;  /* 0x000000010c107836 */ /* 0x000fe20000000000 */
[C---:B------:R-:W-:Y:S02]  /*1940*/  PRMT R18, R3.reuse, 0x9910, RZ ;  /* 0x0000991003127816 */ /* 0x040fe400000000ff */
        /* <DEDUP_REMOVED lines=13> */
.L_x_3227:
        /* <DEDUP_REMOVED lines=23> */
.L_x_3225:
[----:B------:R-:W-:Y:S01]  /*1b90*/  PRMT R16, R3, 0x9910, RZ ;  /* 0x0000991003107816 */ /* 0x000fe200000000ff */
[----:B------:R-:W-:-:S03]  /*1ba0*/  IMAD.MOV.U32 R2, RZ, RZ, 0x1 ;  /* 0x00000001ff027424 */ /* 0x000fc600078e00ff */
[----:B------:R-:W-:-:S13]  /*1bb0*/  ISETP.NE.AND P1, PT, R16, 0x1, PT ;  /* 0x000000011000780c */ /* 0x000fda0003f25270 */
[----:B------:R-:W-:Y:S05]  /*1bc0*/  @!P1 BRA `(.L_x_3226) ;  /* 0x00000000000c9947 */ /* 0x000fea0003800000 */
[----:B------:R-:W-:Y:S02]  /*1bd0*/  ISETP.NE.AND P1, PT, R16, -0x1, PT ;  /* 0xffffffff1000780c */ /* 0x000fe40003f25270 */
[----:B------:R-:W-:-:S11]  /*1be0*/  PRMT R2, R6, 0x7610, R2 ;  /* 0x0000761006027816 */ /* 0x000fd60000000002 */
[----:B------:R-:W-:-:S07]  /*1bf0*/  @P1 PRMT R2, RZ, 0x7610, R2 ;  /* 0x00007610ff021816 */ /* 0x000fce0000000002 */
.L_x_3226:
[----:B------:R-:W-:Y:S05]  /*1c00*/  BSYNC B0 ;  /* 0x0000000000007941 */ /* 0x000fea0003800000 */
.L_x_3224:
        /* <DEDUP_REMOVED lines=13> */
[----:B------:R-:W-:-:S13]  /*1ce0*/  ISETP.GE.U32.AND P0, PT, R16, 0x3, PT ;  /* 0x000000031000780c */ /* 0x000fda0003f06070 */
[----:B------:R-:W-:Y:S05]  /*1cf0*/  @!P0 BRA `(.L_x_3230) ;  /* 0x0000000000908947 */ /* 0x000fea0003800000 */
[----:B------:R-:W-:Y:S02]  /*1d00*/  LEA.HI R9, R12, R12, RZ, 0x11 ;  /* 0x0000000c0c097211 */ /* 0x000fe400078f88ff */
[----:B------:R-:W-:Y:S02]  /*1d10*/  PRMT R18, R3, 0x7610, R18 ;  /* 0x0000761003127816 */ /* 0x000fe40000000012 */
[----:B------:R-:W-:-:S04]  /*1d20*/  PRMT R9, R9, 0x9910, RZ ;  /* 0x0000991009097816 */ /* 0x000fc800000000ff */
[----:B------:R-:W-:-:S04]  /*1d30*/  SHF.R.S32.HI R9, RZ, 0x1, R9 ;  /* 0x00000001ff097819 */ /* 0x000fc80000011409 */
[----:B------:R-:W-:-:S07]  /*1d40*/  PRMT R3, R9, 0x7610, R3 ;  /* 0x0000761009037816 */ /* 0x000fce0000000003 */
.L_x_3231:
[----:B------:R-:W-:Y:S02]  /*1d50*/  LOP3.LUT R9, R3, 0x1, RZ, 0xc0, !PT ;  /* 0x0000000103097812 */ /* 0x000fe400078ec0ff */
[C---:B------:R-:W-:Y:S02]  /*1d60*/  PRMT R19, R18.reuse, 0x9910, RZ ;  /* 0x0000991012137816 */ /* 0x040fe400000000ff */
[----:B------:R-:W-:Y:S02]  /*1d70*/  ISETP.NE.U32.AND P0, PT, R9, 0x1, PT ;  /* 0x000000010900780c */ /* 0x000fe40003f05070 */
[C---:B------:R-:W-:Y:S02]  /*1d80*/  LOP3.LUT R16, R3.reuse, 0xffff, RZ, 0xc0, !PT ;  /* 0x0000ffff03107812 */ /* 0x040fe400078ec0ff */
[----:B------:R-:W-:Y:S01]  /*1d90*/  SEL R9, R18, 0x1, !P0 ;  /* 0x0000000112097807 */ /* 0x000fe20004000000 */
[----:B------:R-:W-:Y:S01]  /*1da0*/  VIADD R18, R3, 0x1 ;  /* 0x0000000103127836 */ /* 0x000fe20000000000 */
[----:B------:R-:W-:-:S02]  /*1db0*/  PRMT R17, R17, 0x9910, RZ ;  /* 0x0000991011117816 */ /* 0x000fc400000000ff */
[----:B------:R-:W-:Y:S02]  /*1dc0*/  LEA.HI R16, R16, R3, RZ, 0x11 ;  /* 0x0000000310107211 */ /* 0x000fe400078f88ff */
[----:B------:R-:W-:Y:S01]  /*1dd0*/  LOP3.LUT R18, R18, 0xffff, RZ, 0xc0, !PT ;  /* 0x0000ffff12127812 */ /* 0x000fe200078ec0ff */
[----:B------:R-:W-:Y:S01]  /*1de0*/  IMAD.MOV.U32 R3, RZ, RZ, R17 ;  /* 0x000000ffff037224 */ /* 0x000fe200078e0011 */
[----:B------:R-:W-:Y:S01]  /*1df0*/  PRMT R9, R9, 0x9910, RZ ;  /* 0x0000991009097816 */ /* 0x000fe200000000ff */
[----:B------:R-:W-:Y:S01]  /*1e00*/  IMAD.MOV.U32 R17, RZ, RZ, R19 ;  /* 0x000000ffff117224 */ /* 0x000fe200078e0013 */
[----:B------:R-:W-:Y:S02]  /*1e10*/  ISETP.GE.U32.AND P0, PT, R18, 0x3, PT ;  /* 0x000000031200780c */ /* 0x000fe40003f06070 */
[----:B------:R-:W-:Y:S01]  /*1e20*/  PRMT R19, R16, 0x9910, RZ ;  /* 0x0000991010137816 */ /* 0x000fe200000000ff */
[----:B------:R-:W-:Y:S02]  /*1e30*/  IMAD.MOV.U32 R16, RZ, RZ, R9 ;  /* 0x000000ffff107224 */ /* 0x000fe400078e0009 */
[----:B------:R-:W-:-:S02]  /*1e40*/  IMAD R17, R17, R17, RZ ;  /* 0x0000001111117224 */ /* 0x000fc400078e02ff */
[----:B------:R-:W-:Y:S02]  /*1e50*/  IMAD.MOV.U32 R9, RZ, RZ, R19 ;  /* 0x000000ffff097224 */ /* 0x000fe400078e0013 */
[----:B------:R-:W-:Y:S01]  /*1e60*/  IMAD R16, R3, R16, RZ ;  /* 0x0000001003107224 */ /* 0x000fe200078e02ff */
[----:B------:R-:W-:Y:S02]  /*1e70*/  PRMT R18, R17, 0x7610, R18 ;  /* 0x0000761011127816 */ /* 0x000fe40000000012 */
[----:B------:R-:W-:Y:S02]  /*1e80*/  SHF.R.S32.HI R9, RZ, 0x1, R9 ;  /* 0x00000001ff097819 */ /* 0x000fe40000011409 */
[----:B------:R-:W-:Y:S02]  /*1e90*/  PRMT R17, R16, 0x7610, R17 ;  /* 0x0000761010117816 */ /* 0x000fe40000000011 */
[----:B------:R-:W-:Y:S01]  /*1ea0*/  PRMT R3, R9, 0x7610, R3 ;  /* 0x0000761009037816 */ /* 0x000fe20000000003 */
[----:B------:R-:W-:Y:S06]  /*1eb0*/  @P0 BRA `(.L_x_3231) ;  /* 0xfffffffc00a40947 */ /* 0x000fec000383ffff */
[----:B------:R-:W-:Y:S05]  /*1ec0*/  BRA `(.L_x_3230) ;  /* 0x00000000001c7947 */ /* 0x000fea0003800000 */
.L_x_3229:
[----:B------:R-:W-:Y:S01]  /*1ed0*/  PRMT R3, R3, 0xbb32, RZ ;  /* 0x0000bb3203037816 */ /* 0x000fe200000000ff */
[----:B------:R-:W-:-:S03]  /*1ee0*/  IMAD.MOV.U32 R17, RZ, RZ, 0x1 ;  /* 0x00000001ff117424 */ /* 0x000fc600078e00ff */
[----:B------:R-:W-:-:S13]  /*1ef0*/  ISETP.NE.AND P0, PT, R3, 0x1, PT ;  /* 0x000000010300780c */ /* 0x000fda0003f05270 */
[----:B------:R-:W-:Y:S05]  /*1f00*/  @!P0 BRA `(.L_x_3230) ;  /* 0x00000000000c8947 */ /* 0x000fea0003800000 */
[----:B------:R-:W-:Y:S02]  /*1f10*/  ISETP.NE.AND P0, PT, R3, -0x1, PT ;  /* 0xffffffff0300780c */ /* 0x000fe40003f05270 */
[----:B------:R-:W-:-:S11]  /*1f20*/  PRMT R17, R6, 0x7610, R17 ;  /* 0x0000761006117816 */ /* 0x000fd60000000011 */
[----:B------:R-:W-:-:S07]  /*1f30*/  @P0 PRMT R17, RZ, 0x7610, R17 ;  /* 0x00007610ff110816 */ /* 0x000fce0000000011 */
.L_x_3230:
[----:B------:R-:W-:Y:S05]  /*1f40*/  BSYNC B0 ;  /* 0x0000000000007941 */ /* 0x000fea0003800000 */
.L_x_3228:
        /* <DEDUP_REMOVED lines=13> */
.L_x_3233:
        /* <DEDUP_REMOVED lines=14> */
.L_x_4011:


//--------------------- .text._ZN2at6native61_GLOBAL__N__44eb8e94_28_ForeachBinaryOpScalarList_cu_dda10a6925multi_tensor_apply_kernelINS1_28TensorListScalarListMetadataIlLi1EEENS1_25BinaryOpScalarListFunctorIlLi1ELi1ELi0EEEJNS1_13power_functorIlEEEEEvT_T0_DpT1_ --------------------------
	.section	.text._ZN2at6native61_GLOBAL__N__44eb8e94_28_ForeachBinaryOpScalarList_cu_dda10a6925multi_tensor_apply_kernelINS1_28TensorListScalarListMetadataIlLi1EEENS1_25BinaryOpScalarListFunctorIlLi1ELi1ELi0EEEJNS1_13power_functorIlEEEEEvT_T0_DpT1_,"ax",@progbits
	.align	128
.text._ZN2at6native61_GLOBAL__N__44eb8e94_28_ForeachBinaryOpScalarList_cu_dda10a6925multi_tensor_apply_kernelINS1_28TensorListScalarListMetadataIlLi1EEENS1_25BinaryOpScalarListFunctorIlLi1ELi1ELi0EEEJNS1_13power_functorIlEEEEEvT_T0_DpT1_:
        .type           _ZN2at6native61_GLOBAL__N__44eb8e94_28_ForeachBinaryOpScalarList_cu_dda10a6925multi_tensor_apply_kernelINS1_28TensorListScalarListMetadataIlLi1EEENS1_25BinaryOpScalarListFunctorIlLi1ELi1ELi0EEEJNS1_13power_functorIlEEEEEvT_T0_DpT1_,@function
        .size           _ZN2at6native61_GLOBAL__N__44eb8e94_28_ForeachBinaryOpScalarList_cu_dda10a6925multi_tensor_apply_kernelINS1_28TensorListScalarListMetadataIlLi1EEENS1_25BinaryOpScalarListFunctorIlLi1ELi1ELi0EEEJNS1_13power_functorIlEEEEEvT_T0_DpT1_,(.L_x_4012 - _ZN2at6native61_GLOBAL__N__44eb8e94_28_ForeachBinaryOpScalarList_cu_dda10a6925multi_tensor_apply_kernelINS1_28TensorListScalarListMetadataIlLi1EEENS1_25BinaryOpScalarListFunctorIlLi1ELi1ELi0EEEJNS1_13power_functorIlEEEEEvT_T0_DpT1_)
        .other          _ZN2at6native61_GLOBAL__N__44eb8e94_28_ForeachBinaryOpScalarList_cu_dda10a6925multi_tensor_apply_kernelINS1_28TensorListScalarListMetadataIlLi1EEENS1_25BinaryOpScalarListFunctorIlLi1ELi1ELi0EEEJNS1_13power_functorIlEEEEEvT_T0_DpT1_,@"STO_CUDA_ENTRY STV_DEFAULT"
_ZN2at6native61_GLOBAL__N__44eb8e94_28_ForeachBinaryOpScalarList_cu_dda10a6925multi_tensor_apply_kernelINS1_28TensorListScalarListMetadataIlLi1EEENS1_25BinaryOpScalarListFunctorIlLi1ELi1ELi0EEEJNS1_13power_functorIlEEEEEvT_T0_DpT1_:
        /* <DEDUP_REMOVED lines=27> */
.L_x_3251:
[----:B0-----:R-:W-:Y:S01]  /*01b0*/  IADD3 R7, P0, R19, R16, RZ ;  /* 0x0000001013077210 */ /* 0x001fe20007f1e0ff */
[C---:B-1----:R-:W-:Y:S01]  /*01c0*/  IMAD R8, R0.reuse, 0x3, RZ ;  /* 0x0000000300087824 */ /* 0x042fe200078e02ff */
[----:B------:R-:W-:Y:S02]  /*01d0*/  CS2R R14, SRZ ;  /* 0x00000000000e7805 */ /* 0x000fe4000001ff00 */
[----:B------:R-:W-:Y:S02]  /*01e0*/  CS2R R20, SRZ ;  /* 0x0000000000147805 */ /* 0x000fe4000001ff00 */
[CC--:B------:R-:W-:Y:S01]  /*01f0*/  IADD3 R3, P1, R0.reuse, R7.reuse, RZ ;  /* 0x0000000700037210 */ /* 0x0c0fe20007f3e0ff */
[----:B------:R-:W-:Y:S01]  /*0200*/  IMAD.X R12, RZ, RZ, R17, P0 ;  /* 0x000000ffff0c7224 */ /* 0x000fe200000e0611 */
[----:B------:R-:W-:Y:S02]  /*0210*/  LEA R5, P4, R0, R7, 0x1 ;  /* 0x0000000700057211 */ /* 0x000fe400078808ff */
[C---:B------:R-:W-:Y:S01]  /*0220*/  ISETP.GE.U32.AND P0, PT, R3.reuse, 0x10000, PT ;  /* 0x000100000300780c */ /* 0x040fe20003f06070 */
[--C-:B------:R-:W-:Y:S01]  /*0230*/  IMAD.X R4, RZ, RZ, R12.reuse, P1 ;  /* 0x000000ffff047224 */ /* 0x100fe200008e060c */
[C---:B------:R-:W-:Y:S01]  /*0240*/  ISETP.LT.U32.AND P2, PT, R3.reuse, UR14, PT ;  /* 0x0000000e03007c0c */ /* 0x040fe2000bf41070 */
[----:B------:R-:W-:Y:S01]  /*0250*/  IMAD.X R6, RZ, RZ, R12, P4 ;  /* 0x000000ffff067224 */ /* 0x000fe200020e060c */
[----:B------:R-:W-:-:S02]  /*0260*/  LEA R2, P3, R3, UR4, 0x3 ;  /* 0x0000000403027c11 */ /* 0x000fc4000f8618ff */
[C---:B------:R-:W-:Y:S02]  /*0270*/  ISETP.GE.U32.AND.EX P0, PT, R4.reuse, RZ, PT, P0 ;  /* 0x000000ff0400720c */ /* 0x040fe40003f06100 */
[----:B------:R-:W-:Y:S02]  /*0280*/  ISETP.GE.U32.AND P1, PT, R5, 0x10000, PT ;  /* 0x000100000500780c */ /* 0x000fe40003f26070 */
[----:B------:R-:W-:Y:S02]  /*0290*/  LEA.HI.X R3, R3, UR5, R4, 0x3, P3 ;  /* 0x0000000503037c11 */ /* 0x000fe400098f1c04 */
[----:B------:R-:W-:Y:S02]  /*02a0*/  ISETP.LT.AND.EX P0, PT, R4, UR8, !P0, P2 ;  /* 0x0000000804007c0c */ /* 0x000fe4000c701320 */
[C---:B------:R-:W-:Y:S02]  /*02b0*/  ISETP.LT.U32.AND P2, PT, R5.reuse, UR14, PT ;  /* 0x0000000e05007c0c */ /* 0x040fe4000bf41070 */
[----:B------:R-:W-:-:S02]  /*02c0*/  LEA R4, P4, R5, UR4, 0x3 ;  /* 0x0000000405047c11 */ /* 0x000fc4000f8818ff */
[----:B------:R-:W-:Y:S02]  /*02d0*/  ISETP.GE.U32.AND.EX P1, PT, R6, RZ, PT, P1 ;  /* 0x000000ff0600720c */ /* 0x000fe40003f26110 */
[----:B------:R-:W-:Y:S02]  /*02e0*/  IADD3 R9, P5, R8, R7, RZ ;  /* 0x0000000708097210 */ /* 0x000fe40007fbe0ff */
[----:B------:R-:W-:Y:S02]  /*02f0*/  ISETP.GE.U32.AND P3, PT, R7, 0x10000, PT ;  /* 0x000100000700780c */ /* 0x000fe40003f66070 */
[----:B------:R-:W-:Y:S01]  /*0300*/  LEA.HI.X R5, R5, UR5, R6, 0x3, P4 ;  /* 0x0000000505057c11 */ /* 0x000fe2000a0f1c06 */
[----:B------:R-:W-:Y:S01]  /*0310*/  IMAD.X R10, RZ, RZ, R12, P5 ;  /* 0x000000ffff0a7224 */ /* 0x000fe200028e060c */
[----:B------:R-:W-:Y:S01]  /*0320*/  ISETP.LT.AND.EX P1, PT, R6, UR8, !P1, P2 ;  /* 0x0000000806007c0c */ /* 0x000fe2000cf21320 */
[----:B------:R0:W5:Y:S01]  /*0330*/  @P0 LDG.E.64 R20, desc[UR12][R2.64] ;  /* 0x0000000c02140981 */ /* 0x000162000c1e1b00 */
[----:B------:R-:W-:-:S02]  /*0340*/  ISETP.LT.U32.AND P2, PT, R7, UR14, PT ;  /* 0x0000000e07007c0c */ /* 0x000fc4000bf41070 */
[C---:B------:R-:W-:Y:S02]  /*0350*/  ISETP.GE.U32.AND.EX P4, PT, R12.reuse, RZ, PT, P3 ;  /* 0x000000ff0c00720c */ /* 0x040fe40003f86130 */
[C---:B------:R-:W-:Y:S02]  /*0360*/  ISETP.GE.U32.AND P3, PT, R9.reuse, 0x10000, PT ;  /* 0x000100000900780c */ /* 0x040fe40003f66070 */
[----:B------:R-:W-:Y:S02]  /*0370*/  ISETP.LT.AND.EX P2, PT, R12, UR8, !P4, P2 ;  /* 0x000000080c007c0c */ /* 0x000fe4000e741320 */
[----:B------:R-:W-:Y:S02]  /*0380*/  ISETP.LT.U32.AND P4, PT, R9, UR14, PT ;  /* 0x0000000e09007c0c */ /* 0x000fe4000bf81070 */
[----:B------:R-:W-:Y:S02]  /*0390*/  ISETP.GE.U32.AND.EX P3, PT, R10, RZ, PT, P3 ;  /* 0x000000ff0a00720c */ /* 0x000fe40003f66130 */
[----:B------:R-:W-:-:S02]  /*03a0*/  LEA R6, P5, R7, UR4, 0x3 ;  /* 0x0000000407067c11 */ /* 0x000fc4000f8a18ff */
[----:B------:R-:W-:Y:S02]  /*03b0*/  ISETP.LT.AND.EX P3, PT, R10, UR8, !P3, P4 ;  /* 0x000000080a007c0c */ /* 0x000fe4000df61340 */
[----:B------:R-:W-:Y:S02]  /*03c0*/  LEA R8, P6, R9, UR4, 0x3 ;  /* 0x0000000409087c11 */ /* 0x000fe4000f8c18ff */
[----:B------:R-:W-:Y:S02]  /*03d0*/  LEA.HI.X R7, R7, UR5, R12, 0x3, P5 ;  /* 0x0000000507077c11 */ /* 0x000fe4000a8f1c0c */
[----:B------:R-:W-:Y:S02]  /*03e0*/  CS2R R12, SRZ ;  /* 0x00000000000c7805 */ /* 0x000fe4000001ff00 */
[----:B------:R-:W-:Y:S02]  /*03f0*/  LEA.HI.X R9, R9, UR5, R10, 0x3, P6 ;  /* 0x0000000509097c11 */ /* 0x000fe4000b0f1c0a */
[----:B------:R-:W-:Y:S01]  /*0400*/  CS2R R10, SRZ ;  /* 0x00000000000a7805 */ /* 0x000fe2000001ff00 */
        /* <DEDUP_REMOVED lines=29> */
[----:B------:R-:W-:Y:S01]  /*05e0*/  USHF.R.S64 UR9, UR9, 0x1, UR10 ;  /* 0x0000000109097899 */ /* 0x000fe2000800100a */
[----:B------:R-:W-:Y:S01]  /*05f0*/  IMAD.IADD R18, R15, 0x1, R27 ;  /* 0x000000010f127824 */ /* 0x000fe200078e021b */
[----:B------:R-:W-:Y:S01]  /*0600*/  USHF.R.S32.HI UR10, URZ, 0x1, UR10 ;  /* 0x000000013f0a7899 */ /* 0x000fe2000801140a */
[----:B------:R-:W-:-:S03]  /*0610*/  IMAD.MOV.U32 R25, RZ, RZ, R14 ;  /* 0x000000ffff197224 */ /* 0x000fc600078e000e */
[----:B------:R-:W-:Y:S02]  /*0620*/  IMAD.U32 R29, RZ, RZ, UR9 ;  /* 0x00000009ff1d7e24 */ /* 0x000fe4000f8e00ff */
[----:B------:R-:W-:-:S07]  /*0630*/  IMAD.U32 R26, RZ, RZ, UR10 ;  /* 0x0000000aff1a7e24 */ /* 0x000fce000f8e00ff */
.L_x_3237:
[C---:B------:R-:W-:Y:S01]  /*0640*/  IADD3 R14, P4, R29.reuse, 0x1, RZ ;  /* 0x000000011d0e7810 */ /* 0x040fe20007f9e0ff */
[----:B------:R-:W-:Y:S01]  /*0650*/  IMAD R27, R18, R25, RZ ;  /* 0x00000019121b7224 */ /* 0x000fe200078e02ff */
[----:B------:R-:W-:Y:S02]  /*0660*/  LOP3.LUT R15, R29, 0x1, RZ, 0xc0, !PT ;  /* 0x000000011d0f7812 */ /* 0x000fe400078ec0ff */
[----:B------:R-:W-:Y:S01]  /*0670*/  ISETP.GE.U32.AND P6, PT, R14, 0x3, PT ;  /* 0x000000030e00780c */ /* 0x000fe20003fc6070 */
[----:B------:R-:W-:Y:S01]  /*0680*/  IMAD.X R14, RZ, RZ, R26, P4 ;  /* 0x000000ffff0e7224 */ /* 0x000fe200020e061a */
[----:B------:R-:W-:Y:S01]  /*0690*/  ISETP.NE.U32.AND P4, PT, R15, 0x1, PT ;  /* 0x000000010f00780c */ /* 0x000fe20003f85070 */
[----:B------:R-:W-:-:S03]  /*06a0*/  IMAD R27, R25, R18, R27 ;  /* 0x00000012191b7224 */ /* 0x000fc600078e021b */
[----:B------:R-:W-:Y:S02]  /*06b0*/  ISETP.NE.U32.AND.EX P4, PT, RZ, RZ, PT, P4 ;  /* 0x000000ffff00720c */ /* 0x000fe40003f85140 */
[----:B------:R-:W-:Y:S02]  /*06c0*/  ISETP.GE.U32.AND.EX P6, PT, R14, RZ, PT, P6 ;  /* 0x000000ff0e00720c */ /* 0x000fe40003fc6160 */
[----:B------:R-:W-:Y:S02]  /*06d0*/  SEL R15, R18, RZ, !P4 ;  /* 0x000000ff120f7207 */ /* 0x000fe40006000000 */
[----:B------:R-:W-:Y:S02]  /*06e0*/  SEL R28, R25, 0x1, !P4 ;  /* 0x00000001191c7807 */ /* 0x000fe40006000000 */
[----:B------:R-:W-:Y:S01]  /*06f0*/  LEA.HI R24, P4, R26, R29, RZ, 0x1 ;  /* 0x0000001d1a187211 */ /* 0x000fe200078908ff */
[----:B------:R-:W-:-:S04]  /*0700*/  IMAD R15, R15, R22, RZ ;  /* 0x000000160f0f7224 */ /* 0x000fc800078e02ff */
[----:B------:R-:W-:Y:S02]  /*0710*/  IMAD R23, R23, R28, R15 ;  /* 0x0000001c17177224 */ /* 0x000fe400078e020f */
[----:B------:R-:W-:-:S04]  /*0720*/  IMAD.WIDE.U32 R14, R25, R25, RZ ;  /* 0x00000019190e7225 */ /* 0x000fc800078e00ff */
[----:B------:R-:W-:Y:S02]  /*0730*/  IMAD.IADD R18, R15, 0x1, R27 ;  /* 0x000000010f127824 */ /* 0x000fe400078e021b */
[----:B------:R-:W-:Y:S02]  /*0740*/  IMAD.MOV.U32 R25, RZ, RZ, R14 ;  /* 0x000000ffff197224 */ /* 0x000fe400078e000e */
[----:B------:R-:W-:Y:S02]  /*0750*/  IMAD.X R27, RZ, RZ, R26, P4 ;  /* 0x000000ffff1b7224 */ /* 0x000fe400020e061a */
[----:B------:R-:W-:-:S03]  /*0760*/  IMAD.WIDE.U32 R14, R28, R22, RZ ;  /* 0x000000161c0e7225 */ /* 0x000fc600078e00ff */
[----:B------:R-:W-:Y:S01]  /*0770*/  SHF.R.S64 R29, R24, 0x1, R27 ;  /* 0x00000001181d7819 */ /* 0x000fe2000000101b */
[----:B------:R-:W-:Y:S01]  /*0780*/  IMAD.IADD R23, R15, 0x1, R23 ;  /* 0x000000010f177824 */ /* 0x000fe200078e0217 */
[----:B------:R-:W-:Y:S01]  /*0790*/  SHF.R.S32.HI R26, RZ, 0x1, R27 ;  /* 0x00000001ff1a7819 */ /* 0x000fe2000001141b */
[----:B------:R-:W-:Y:S01]  /*07a0*/  IMAD.MOV.U32 R22, RZ, RZ, R14 ;  /* 0x000000ffff167224 */ /* 0x000fe200078e000e */
[----:B------:R-:W-:Y:S06]  /*07b0*/  @P6 BRA `(.L_x_3237) ;  /* 0xfffffffc00a06947 */ /* 0x000fec000383ffff */
[----:B------:R-:W-:Y:S05]  /*07c0*/  BRA `(.L_x_3236) ;  /* 0x0000000000447947 */ /* 0x000fea0003800000 */
.L_x_3235:
        /* <DEDUP_REMOVED lines=16> */
.L_x_3238:
[----:B------:R-:W-:Y:S05]  /*08d0*/  BSYNC B0 ;  /* 0x0000000000007941 */ /* 0x000fea0003800000 */
.L_x_3236:
        /* <DEDUP_REMOVED lines=33> */
.L_x_3241:
        /* <DEDUP_REMOVED lines=25> */
.L_x_3239:
        /* <DEDUP_REMOVED lines=16> */
.L_x_3242:
[----:B------:R-:W-:Y:S05]  /*0d80*/  BSYNC B0 ;  /* 0x0000000000007941 */ /* 0x000fea0003800000 */
.L_x_3240:
        /* <DEDUP_REMOVED lines=33> */
.L_x_3245:
        /* <DEDUP_REMOVED lines=25> */
.L_x_3243:
        /* <DEDUP_REMOVED lines=16> */
.L_x_3246:
[----:B------:R-:W-:Y:S05]  /*1230*/  BSYNC B0 ;  /* 0x0000000000007941 */ /* 0x000fea0003800000 */
.L_x_3244:
        /* <DEDUP_REMOVED lines=33> */
.L_x_3249:
[----:B------:R-:W-:Y:S01]  /*1450*/  LOP3.LUT R10, R29, 0x1, RZ, 0xc0, !PT ;  /* 0x000000011d0a7812 */ /* 0x000fe200078ec0ff */
[----:B------:R-:W-:-:S03]  /*1460*/  IMAD R27, R18, R25, RZ ;  /* 0x00000019121b7224 */ /* 0x000fc600078e02ff */
[----:B------:R-:W-:Y:S01]  /*1470*/  ISETP.NE.U32.AND P4, PT, R10, 0x1, PT ;  /* 0x000000010a00780c */ /* 0x000fe20003f85070 */
[----:B------:R-:W-:Y:S01]  /*1480*/  IMAD R27, R25, R18, R27 ;  /* 0x00000012191b7224 */ /* 0x000fe200078e021b */
[----:B------:R-:W-:Y:S02]  /*1490*/  IADD3 R10, P6, R29, 0x1, RZ ;  /* 0x000000011d0a7810 */ /* 0x000fe40007fde0ff */
[----:B------:R-:W-:Y:S02]  /*14a0*/  ISETP.NE.U32.AND.EX P4, PT, RZ, RZ, PT, P4 ;  /* 0x000000ffff00720c */ /* 0x000fe40003f85140 */
[----:B------:R-:W-:Y:S01]  /*14b0*/  ISETP.GE.U32.AND P5, PT, R10, 0x3, PT ;  /* 0x000000030a00780c */ /* 0x000fe20003fa6070 */
[----:B------:R-:W-:Y:S01]  /*14c0*/  IMAD.X R10, RZ, RZ, R26, P6 ;  /* 0x000000ffff0a7224 */ /* 0x000fe200030e061a */
[----:B------:R-:W-:Y:S02]  /*14d0*/  SEL R11, R18, RZ, !P4 ;  /* 0x000000ff120b7207 */ /* 0x000fe40006000000 */
[----:B------:R-:W-:-:S02]  /*14e0*/  SEL R28, R25, 0x1, !P4 ;  /* 0x00000001191c7807 */ /* 0x000fc40006000000 */
[----:B------:R-:W-:Y:S01]  /*14f0*/  ISETP.GE.U32.AND.EX P5, PT, R10, RZ, PT, P5 ;  /* 0x000000ff0a00720c */ /* 0x000fe20003fa6150 */
[----:B------:R-:W-:Y:S01]  /*1500*/  IMAD R11, R11, R22, RZ ;  /* 0x000000160b0b7224 */ /* 0x000fe200078e02ff */
[----:B------:R-:W-:-:S03]  /*1510*/  LEA.HI R24, P4, R26, R29, RZ, 0x1 ;  /* 0x0000001d1a187211 */ /* 0x000fc600078908ff */
        /* <DEDUP_REMOVED lines=12> */
.L_x_3247:
        /* <DEDUP_REMOVED lines=16> */
.L_x_3250:
[----:B------:R-:W-:Y:S05]  /*16e0*/  BSYNC B0 ;  /* 0x0000000000007941 */ /* 0x000fea0003800000 */
.L_x_3248:
[----:B------:R-:W-:Y:S01]  /*16f0*/  IMAD.WIDE.U32 R16, R0, 0x4, R16 ;  /* 0x0000000400107825 */ /* 0x000fe200078e0010 */
[----:B------:R2:W-:Y:S04]  /*1700*/  @P2 STG.E.64 desc[UR12][R6.64], R14 ;  /* 0x0000000e06002986 */ /* 0x0005e8000c101b0c */
[----:B------:R2:W-:Y:S01]  /*1710*/  @P0 STG.E.64 desc[UR12][R2.64], R20 ;  /* 0x0000001402000986 */ /* 0x0005e2000c101b0c */
[----:B------:R-:W-:-:S03]  /*1720*/  ISETP.GE.U32.AND P0, PT, R16, 0x10000, PT ;  /* 0x000100001000780c */ /* 0x000fc60003f06070 */
[----:B------:R2:W-:Y:S01]  /*1730*/  @P1 STG.E.64 desc[UR12][R4.64], R12 ;  /* 0x0000000c04001986 */ /* 0x0005e2000c101b0c */
[----:B------:R-:W-:Y:S02]  /*1740*/  ISETP.LT.U32.AND P1, PT, R16, UR14, PT ;  /* 0x0000000e10007c0c */ /* 0x000fe4000bf21070 */
[C---:B------:R-:W-:Y:S01]  /*1750*/  ISETP.GE.U32.AND.EX P0, PT, R17.reuse, RZ, PT, P0 ;  /* 0x000000ff1100720c */ /* 0x040fe20003f06100 */
[----:B------:R2:W-:Y:S01]  /*1760*/  @P3 STG.E.64 desc[UR12][R8.64], R22 ;  /* 0x0000001608003986 */ /* 0x0005e2000c101b0c */
[----:B------:R-:W-:-:S13]  /*1770*/  ISETP.LT.AND.EX P1, PT, R17, UR8, PT, P1 ;  /* 0x0000000811007c0c */ /* 0x000fda000bf21310 */
[----:B--2---:R-:W-:Y:S05]  /*1780*/  @!P0 BRA P1, `(.L_x_3251) ;  /* 0xffffffe800888947 */ /* 0x004fea000083ffff */
[----:B------:R-:W-:Y:S05]  /*1790*/  EXIT ;  /* 0x000000000000794d */ /* 0x000fea0003800000 */
.L_x_3234:
        /* <DEDUP_REMOVED lines=14> */
.L_x_3268:
[----:B------:R-:W-:-:S04]  /*1880*/  LEA R2, P0, R0, UR4, 0x5 ;  /* 0x0000000400027c11 */ /* 0x000fc8000f8028ff */
[----:B------:R-:W-:-:S05]  /*1890*/  LEA.HI.X R3, R0, UR5, R13, 0x5, P0 ;  /* 0x0000000500037c11 */ /* 0x000fca00080f2c0d */
        /* <DEDUP_REMOVED lines=27> */
[----:B------:R-:W-:Y:S02]  /*1a50*/  IMAD.MOV.U32 R12, RZ, RZ, R14 ;  /* 0x000000ffff0c7224 */ /* 0x000fe400078e000e */
[----:B------:R-:W-:-:S07]  /*1a60*/  IMAD.WIDE.U32 R14, R8, R8, RZ ;  /* 0x00000008080e7225 */ /* 0x000fce00078e00ff */
[----:B------:R-:W-:Y:S05]  /*1a70*/  @!P0 BRA `(.L_x_3254) ;  /* 0x0000000000a08947 */ /* 0x000fea0003800000 */
[----:B------:R-:W-:Y:S01]  /*1a80*/  USHF.R.S64 UR10, UR10, 0x1, UR11 ;  /* 0x000000010a0a7899 */ /* 0x000fe2000800100b */
[----:B------:R-:W-:Y:S01]  /*1a90*/  IMAD.IADD R15, R15, 0x1, R19 ;  /* 0x000000010f0f7824 */ /* 0x000fe200078e0213 */
[----:B------:R-:W-:-:S04]  /*1aa0*/  USHF.R.S32.HI UR11, URZ, 0x1, UR11 ;  /* 0x000000013f0b7899 */ /* 0x000fc8000801140b */
[----:B------:R-:W-:Y:S02]  /*1ab0*/  IMAD.U32 R16, RZ, RZ, UR10 ;  /* 0x0000000aff107e24 */ /* 0x000fe4000f8e00ff */
[----:B------:R-:W-:-:S07]  /*1ac0*/  IMAD.U32 R18, RZ, RZ, UR11 ;  /* 0x0000000bff127e24 */ /* 0x000fce000f8e00ff */
.L_x_3255:
        /* <DEDUP_REMOVED lines=10> */
[C---:B------:R-:W-:Y:S01]  /*1b70*/  SEL R8, R14.reuse, 0x1, !P0 ;  /* 0x000000010e087807 */ /* 0x040fe20004000000 */
[----:B------:R-:W-:Y:S01]  /*1b80*/  IMAD.WIDE.U32 R14, R14, R14, RZ ;  /* 0x0000000e0e0e7225 */ /* 0x000fe200078e00ff */
[----:B------:R-:W-:-:S03]  /*1b90*/  ISETP.GE.U32.AND.EX P0, PT, R19, RZ, PT, P2 ;  /* 0x000000ff1300720c */ /* 0x000fc60003f06120 */
[----:B------:R-:W-:Y:S02]  /*1ba0*/  IMAD R9, R9, R12, RZ ;  /* 0x0000000c09097224 */ /* 0x000fe400078e02ff */
[----:B------:R-:W-:Y:S02]  /*1bb0*/  IMAD.IADD R15, R15, 0x1, R21 ;  /* 0x000000010f0f7824 */ /* 0x000fe400078e0215 */
[----:B------:R-:W-:Y:S02]  /*1bc0*/  IMAD R19, R17, R8, R9 ;  /* 0x0000000811137224 */ /* 0x000fe400078e0209 */
[----:B------:R-:W-:Y:S02]  /*1bd0*/  IMAD.X R17, RZ, RZ, R18, P3 ;  /* 0x000000ffff117224 */ /* 0x000fe400018e0612 */
[----:B------:R-:W-:-:S03]  /*1be0*/  IMAD.WIDE.U32 R8, R8, R12, RZ ;  /* 0x0000000c08087225 */ /* 0x000fc600078e00ff */
[--C-:B------:R-:W-:Y:S01]  /*1bf0*/  SHF.R.S64 R16, R16, 0x1, R17.reuse ;  /* 0x0000000110107819 */ /* 0x100fe20000001011 */
[----:B------:R-:W-:Y:S01]  /*1c00*/  IMAD.MOV.U32 R12, RZ, RZ, R8 ;  /* 0x000000ffff0c7224 */ /* 0x000fe200078e0008 */
[----:B------:R-:W-:Y:S01]  /*1c10*/  SHF.R.S32.HI R18, RZ, 0x1, R17 ;  /* 0x00000001ff127819 */ /* 0x000fe20000011411 */
[----:B------:R-:W-:Y:S01]  /*1c20*/  IMAD.IADD R17, R9, 0x1, R19 ;  /* 0x0000000109117824 */ /* 0x000fe200078e0213 */
[----:B------:R-:W-:Y:S06]  /*1c30*/  @P0 BRA `(.L_x_3255) ;  /* 0xfffffffc00a40947 */ /* 0x000fec000383ffff */
[----:B------:R-:W-:Y:S05]  /*1c40*/  BRA `(.L_x_3254) ;  /* 0x00000000002c7947 */ /* 0x000fea0003800000 */
.L_x_3253:
        /* <DEDUP_REMOVED lines=11> */
.L_x_3254:
[----:B------:R-:W-:Y:S05]  /*1d00*/  BSYNC B0 ;  /* 0x0000000000007941 */ /* 0x000fea0003800000 */
.L_x_3252:
        /* <DEDUP_REMOVED lines=34> */
.L_x_3259:
        /* <DEDUP_REMOVED lines=24> */
.L_x_3257:
        /* <DEDUP_REMOVED lines=11> */
.L_x_3258:
[----:B------:R-:W-:Y:S05]  /*2160*/  BSYNC B0 ;  /* 0x0000000000007941 */ /* 0x000fea0003800000 */
.L_x_3256:
        /* <DEDUP_REMOVED lines=34> */
.L_x_3263:
        /* <DEDUP_REMOVED lines=24> */
.L_x_3261:
        /* <DEDUP_REMOVED lines=11> */
.L_x_3262:
[----:B------:R-:W-:Y:S05]  /*25c0*/  BSYNC B0 ;  /* 0x0000000000007941 */ /* 0x000fea0003800000 */
.L_x_3260:
        /* <DEDUP_REMOVED lines=34> */
.L_x_3267:
        /* <DEDUP_REMOVED lines=24> */
.L_x_3265:
        /* <DEDUP_REMOVED lines=11> */
.L_x_3266:
[----:B------:R-:W-:Y:S05]  /*2a20*/  BSYNC B0 ;  /* 0x0000000000007941 */ /* 0x000fea0003800000 */
.L_x_3264:
[----:B------:R-:W-:Y:S01]  /*2a30*/  IADD3 R0, P0, R0, UR15, RZ ;  /* 0x0000000f00007c10 */ /* 0x000fe2000ff1e0ff */
[----:B------:R-:W-:Y:S01]  /*2a40*/  IMAD.MOV.U32 R6, RZ, RZ, R12 ;  /* 0x000000ffff067224 */ /* 0x000fe200078e000c */
[----:B------:R0:W-:Y:S01]  /*2a50*/  STG.E.128 desc[UR12][R2.64], R8 ;  /* 0x0000000802007986 */ /* 0x0001e2000c101d0c */
[----:B------:R-:W-:Y:S01]  /*2a60*/  IMAD.MOV.U32 R7, RZ, RZ, R17 ;  /* 0x000000ffff077224 */ /* 0x000fe200078e0011 */
[C---:B------:R-:W-:Y:S01]  /*2a70*/  ISETP.LT.U32.AND P1, PT, R0.reuse, 0x4000, PT ;  /* 0x000040000000780c */ /* 0x040fe20003f21070 */
[----:B------:R-:W-:Y:S02]  /*2a80*/  IMAD.SHL.U32 R12, R0, 0x4, RZ ;  /* 0x00000004000c7824 */ /* 0x000fe400078e00ff */
[----:B------:R-:W-:Y:S01]  /*2a90*/  IMAD.X R13, RZ, RZ, R13, P0 ;  /* 0x000000ffff0d7224 */ /* 0x000fe200000e060d */
[----:B------:R0:W-:Y:S02]  /*2aa0*/  STG.E.128 desc[UR12][R2.64+0x10], R4 ;  /* 0x0000100402007986 */ /* 0x0001e4000c101d0c */
[----:B------:R-:W-:-:S02]  /*2ab0*/  ISETP.GE.U32.AND P0, PT, R12, UR14, PT ;  /* 0x0000000e0c007c0c */ /* 0x000fc4000bf06070 */
[----:B------:R-:W-:Y:S02]  /*2ac0*/  SHF.L.U64.HI R12, R0, 0x2, R13 ;  /* 0x00000002000c7819 */ /* 0x000fe4000001020d */
[----:B------:R-:W-:Y:S02]  /*2ad0*/  ISETP.LT.U32.AND.EX P1, PT, R13, RZ, PT, P1 ;  /* 0x000000ff0d00720c */ /* 0x000fe40003f21110 */
[----:B------:R-:W-:-:S13]  /*2ae0*/  ISETP.GE.AND.EX P0, PT, R12, UR8, PT, P0 ;  /* 0x000000080c007c0c */ /* 0x000fda000bf06300 */
[----:B0-----:R-:W-:Y:S05]  /*2af0*/  @!P0 BRA P1, `(.L_x_3268) ;  /* 0xffffffec00608947 */ /* 0x001fea000083ffff */
[----:B------:R-:W-:Y:S05]  /*2b00*/  EXIT ;  /* 0x000000000000794d */ /* 0x000fea0003800000 */
.L_x_3269:
        /* <DEDUP_REMOVED lines=15> */
.L_x_4012:


//--------------------- .text._ZN2at6native61_GLOBAL__N__44eb8e94_28_ForeachBinaryOpScalarList_cu_dda10a6925multi_tensor_apply_kernelINS1_28TensorListScalarListMetadataIiLi1EEENS1_25BinaryOpScalarListFunctorIiLi1ELi1ELi0EEEJNS1_13power_functorIiEEEEEvT_T0_DpT1_ --------------------------
	.section	.text._ZN2at6native61_GLOBAL__N__44eb8e94_28_ForeachBinaryOpScalarList_cu_dda10a6925multi_tensor_apply_kernelINS1_28TensorListScalarListMetadataIiLi1EEENS1_25BinaryOpScalarListFunctorIiLi1ELi1ELi0EEEJNS1_13power_functorIiEEEEEvT_T0_DpT1_,"ax",@progbits
	.align	128
.text._ZN2at6native61_GLOBAL__N__44eb8e94_28_ForeachBinaryOpScalarList_cu_dda10a6925multi_tensor_apply_kernelINS1_28TensorListScalarListMetadataIiLi1EEENS1_25BinaryOpScalarListFunctorIiLi1ELi1ELi0EEEJNS1_13power_functorIiEEEEEvT_T0_DpT1_:
        .type           _ZN2at6native61_GLOBAL__N__44eb8e94_28_ForeachBinaryOpScalarList_cu_dda10a6925multi_tensor_apply_kernelINS1_28TensorListScalarListMetadataIiLi1EEENS1_25BinaryOpScalarListFunctorIiLi1ELi1ELi0EEEJNS1_13power_functorIiEEEEEvT_T0_DpT1_,@function
        .size           _ZN2at6native61_GLOBAL__N__44eb8e94_28_ForeachBinaryOpScalarList_cu_dda10a6925multi_tensor_apply_kernelINS1_28TensorListScalarListMetadataIiLi1EEENS1_25BinaryOpScalarListFunctorIiLi1ELi1ELi0EEEJNS1_13power_functorIiEEEEEvT_T0_DpT1_,(.L_x_4013 - _ZN2at6native61_GLOBAL__N__44eb8e94_28_ForeachBinaryOpScalarList_cu_dda10a6925multi_tensor_apply_kernelINS1_28TensorListScalarListMetadataIiLi1EEENS1_25BinaryOpScalarListFunctorIiLi1ELi1ELi0EEEJNS1_13power_functorIiEEEEEvT_T0_DpT1_)
        .other          _ZN2at6native61_GLOBAL__N__44eb8e94_28_ForeachBinaryOpScalarList_cu_dda10a6925multi_tensor_apply_kernelINS1_28TensorListScalarListMetadataIiLi1EEENS1_25BinaryOpScalarListFunctorIiLi1ELi1ELi0EEEJNS1_13power_functorIiEEEEEvT_T0_DpT1_,@"STO_CUDA_ENTRY STV_DEFAULT"
_ZN2at6native61_GLOBAL__N__44eb8e94_28_ForeachBinaryOpScalarList_cu_dda10a6925multi_tensor_apply_kernelINS1_28TensorListScalarListMetadataIiLi1EEENS1_25BinaryOpScalarListFunctorIiLi1ELi1ELi0EEEJNS1_13power_functorIiEEEEEvT_T0_DpT1_:
        /* <DEDUP_REMOVED lines=28> */
.L_x_3287:
        /* <DEDUP_REMOVED lines=9> */
[C---:B------:R-:W-:Y:S01]  /*0250*/  LEA R10, P3, R5.reuse, R2, 0x2 ;  /* 0x00000002050a7211 */ /* 0x040fe200078610ff */
[----:B------:R-:W-:Y:S01]  /*0260*/  IMAD.X R17, RZ, RZ, R23, P4 ;  /* 0x000000ffff117224 */ /* 0x000fe200020e0617 */
[----:B------:R-:W-:-:S02]  /*0270*/  ISETP.LT.U32.AND P2, PT, R5, R13, PT ;  /* 0x0000000d0500720c */ /* 0x000fc40003f41070 */
[----:B------:R-:W-:Y:S02]  /*0280*/  ISETP.GE.U32.AND.EX P0, PT, R9, RZ, PT, P0 ;  /* 0x000000ff0900720c */ /* 0x000fe40003f06100 */
        /* <DEDUP_REMOVED lines=9> */
[----:B------:R0:W5:Y:S01]  /*0320*/  @P0 LDG.E R22, desc[UR4][R10.64] ;  /* 0x000000040a160981 */ /* 0x000162000c1e1900 */
        /* <DEDUP_REMOVED lines=11> */
[-C--:B------:R-:W-:Y:S02]  /*03e0*/  LEA.HI.X R7, R21, R3.reuse, R23, 0x2, P5 ;  /* 0x0000000315077211 */ /* 0x080fe400028f1417 */
[----:B------:R-:W-:Y:S02]  /*03f0*/  CS2R R20, SRZ ;  /* 0x0000000000147805 */ /* 0x000fe4000001ff00 */
[----:B------:R-:W-:-:S04]  /*0400*/  LEA.HI.X R5, R5, R3, R17, 0x2, P2 ;  /* 0x0000000305057211 */ /* 0x000fc800010f1411 */
[----:B------:R0:W5:Y:S04]  /*0410*/  @P3 LDG.E R21, desc[UR4][R6.64] ;  /* 0x0000000406153981 */ /* 0x000168000c1e1900 */
[----:B------:R0:W5:Y:S04]  /*0420*/  @P1 LDG.E R20, desc[UR4][R8.64] ;  /* 0x0000000408141981 */ /* 0x000168000c1e1900 */
[----:B------:R0:W5:Y:S01]  /*0430*/  @P4 LDG.E R18, desc[UR4][R4.64] ;  /* 0x0000000404124981 */ /* 0x000162000c1e1900 */
[----:B------:R-:W-:-:S13]  /*0440*/  ISETP.GE.AND P2, PT, R12, RZ, PT ;  /* 0x000000ff0c00720c */ /* 0x000fda0003f46270 */
[----:B0-----:R-:W-:Y:S05]  /*0450*/  @!P2 BRA `(.L_x_3271) ;  /* 0x00000000005ca947 */ /* 0x001fea0003800000 */
        /* <DEDUP_REMOVED lines=10> */
[----:B------:R-:W-:-:S04]  /*0500*/  LEA.HI R21, R12, R12, RZ, 0x1 ;  /* 0x0000000c0c157211 */ /* 0x000fc800078f08ff */
[----:B------:R-:W-:-:S07]  /*0510*/  SHF.R.S32.HI R21, RZ, 0x1, R21 ;  /* 0x00000001ff157819 */ /* 0x000fce0000011415 */
.L_x_3273:
[----:B------:R-:W-:-:S04]  /*0520*/  LOP3.LUT R24, R21, 0x1, RZ, 0xc0, !PT ;  /* 0x0000000115187812 */ /* 0x000fc800078ec0ff */
[----:B------:R-:W-:Y:S01]  /*0530*/  ISETP.NE.U32.AND P5, PT, R24, 0x1, PT ;  /* 0x000000011800780c */ /* 0x000fe20003fa5070 */
[C---:B------:R-:W-:Y:S01]  /*0540*/  VIADD R24, R21.reuse, 0x1 ;  /* 0x0000000115187836 */ /* 0x040fe20000000000 */
[----:B------:R-:W-:-:S04]  /*0550*/  LEA.HI R21, R21, R21, RZ, 0x1 ;  /* 0x0000001515157211 */ /* 0x000fc800078f08ff */
[----:B------:R-:W-:Y:S02]  /*0560*/  ISETP.GE.U32.AND P6, PT, R24, 0x3, PT ;  /* 0x000000031800780c */ /* 0x000fe40003fc6070 */
[C---:B------:R-:W-:Y:S01]  /*0570*/  SEL R24, R23.reuse, 0x1, !P5 ;  /* 0x0000000117187807 */ /* 0x040fe20006800000 */
[----:B------:R-:W-:Y:S01]  /*0580*/  IMAD R23, R23, R23, RZ ;  /* 0x0000001717177224 */ /* 0x000fe200078e02ff */
[----:B------:R-:W-:-:S03]  /*0590*/  SHF.R.S32.HI R21, RZ, 0x1, R21 ;  /* 0x00000001ff157819 */ /* 0x000fc60000011415 */
[----:B------:R-:W-:-:S06]  /*05a0*/  IMAD R17, R24, R17, RZ ;  /* 0x0000001118117224 */ /* 0x000fcc00078e02ff */
[----:B------:R-:W-:Y:S05]  /*05b0*/  @P6 BRA `(.L_x_3273) ;  /* 0xfffffffc00d86947 */ /* 0x000fea000383ffff */
[----:B------:R-:W-:Y:S05]  /*05c0*/  BRA `(.L_x_3272) ;  /* 0x00000000002c7947 */ /* 0x000fea0003800000 */
.L_x_3271:
        /* <DEDUP_REMOVED lines=10> */
.L_x_3274:
[----:B------:R-:W-:Y:S05]  /*0670*/  BSYNC B0 ;  /* 0x0000000000007941 */ /* 0x000fea0003800000 */
.L_x_3272:
[----:B------:R-:W-:Y:S05]  /*0680*/  @!P2 BRA `(.L_x_3275) ;  /* 0x00000000005ca947 */ /* 0x000fea0003800000 */
[----:B------:R-:W-:Y:S01]  /*0690*/  ISETP.NE.AND P5, PT, R12, RZ, PT ;  /* 0x000000ff0c00720c */ /* 0x000fe20003fa5270 */
[----:B-----5:R-:W-:-:S12]  /*06a0*/  IMAD.MOV.U32 R21, RZ, RZ, 0x1 ;  /* 0x00000001ff157424 */ /* 0x020fd800078e00ff */
[----:B------:R-:W-:Y:S05]  /*06b0*/  @!P5 BRA `(.L_x_3276) ;  /* 0x00000000007cd947 */ /* 0x000fea0003800000 */
[C---:B------:R-:W-:Y:S01]  /*06c0*/  VIADD R23, R12.reuse, 0x1 ;  /* 0x000000010c177836 */ /* 0x040fe20000000000 */
[----:B------:R-:W-:-:S04]  /*06d0*/  LOP3.LUT R21, R12, 0x1, RZ, 0xc0, !PT ;  /* 0x000000010c157812 */ /* 0x000fc800078ec0ff */
[----:B------:R-:W-:Y:S01]  /*06e0*/  ISETP.GE.U32.AND P6, PT, R23, 0x3, PT ;  /* 0x000000031700780c */ /* 0x000fe20003fc6070 */
[----:B------:R-:W-:Y:S01]  /*06f0*/  IMAD R23, R22, R22, RZ ;  /* 0x0000001616177224 */ /* 0x000fe200078e02ff */
[----:B------:R-:W-:-:S04]  /*0700*/  ISETP.NE.U32.AND P5, PT, R21, 0x1, PT ;  /* 0x000000011500780c */ /* 0x000fc80003fa5070 */
[----:B------:R-:W-:-:S07]  /*0710*/  SEL R21, R22, 0x1, !P5 ;  /* 0x0000000116157807 */ /* 0x000fce0006800000 */
[----:B------:R-:W-:Y:S05]  /*0720*/  @!P6 BRA `(.L_x_3276) ;  /* 0x000000000060e947 */ /* 0x000fea0003800000 */
[----:B------:R-:W-:-:S04]  /*0730*/  LEA.HI R22, R12, R12, RZ, 0x1 ;  /* 0x0000000c0c167211 */ /* 0x000fc800078f08ff */
[----:B------:R-:W-:-:S07]  /*0740*/  SHF.R.S32.HI R22, RZ, 0x1, R22 ;  /* 0x00000001ff167819 */ /* 0x000fce0000011416 */
.L_x_3277:
        /* <DEDUP_REMOVED lines=11> */
.L_x_3275:
        /* <DEDUP_REMOVED lines=10> */
.L_x_3278:
[----:B------:R-:W-:Y:S05]  /*08a0*/  BSYNC B0 ;  /* 0x0000000000007941 */ /* 0x000fea0003800000 */
.L_x_3276:
        /* <DEDUP_REMOVED lines=14> */
.L_x_3281:
        /* <DEDUP_REMOVED lines=11> */
.L_x_3279:
[----:B------:R-:W-:Y:S01]  /*0a40*/  ISETP.NE.AND P5, PT, R20, 0x1, PT ;  /* 0x000000011400780c */ /* 0x000fe20003fa5270 */
        /* <DEDUP_REMOVED lines=9> */
.L_x_3282:
[----:B------:R-:W-:Y:S05]  /*0ae0*/  BSYNC B0 ;  /* 0x0000000000007941 */ /* 0x000fea0003800000 */
.L_x_3280:
        /* <DEDUP_REMOVED lines=14> */
.L_x_3285:
        /* <DEDUP_REMOVED lines=11> */
.L_x_3283:
        /* <DEDUP_REMOVED lines=10> */
.L_x_3286:
[----:B------:R-:W-:Y:S05]  /*0d20*/  BSYNC B0 ;  /* 0x0000000000007941 */ /* 0x000fea0003800000 */
.L_x_3284:
[----:B------:R-:W-:Y:S01]  /*0d30*/  IMAD.MOV.U32 R18, RZ, RZ, R16 ;  /* 0x000000ffff127224 */ /* 0x000fe200078e0010 */
[----:B------:R2:W-:Y:S03]  /*0d40*/  @P3 STG.E desc[UR4][R6.64], R17 ;  /* 0x0000001106003986 */ /* 0x0005e6000c101904 */
[----:B------:R-:W-:Y:S01]  /*0d50*/  IMAD.WIDE.U32 R18, R14, 0x4, R18 ;  /* 0x000000040e127825 */ /* 0x000fe200078e0012 */
[----:B------:R2:W-:Y:S03]  /*0d60*/  @P0 STG.E desc[UR4][R10.64], R21 ;  /* 0x000000150a000986 */ /* 0x0005e6000c101904 */
[----:B------:R-:W-:Y:S01]  /*0d70*/  IMAD.MOV.U32 R16, RZ, RZ, R18 ;  /* 0x000000ffff107224 */ /* 0x000fe200078e0012 */
[----:B------:R2:W-:Y:S01]  /*0d80*/  @P1 STG.E desc[UR4][R8.64], R23 ;  /* 0x0000001708001986 */ /* 0x0005e2000c101904 */
[----:B------:R-:W-:-:S02]  /*0d90*/  ISETP.GE.U32.AND P0, PT, R18, 0x10000, PT ;  /* 0x000100001200780c */ /* 0x000fc40003f06070 */
[----:B------:R-:W-:Y:S01]  /*0da0*/  ISETP.LT.U32.AND P1, PT, R18, R13, PT ;  /* 0x0000000d1200720c */ /* 0x000fe20003f21070 */
[----:B------:R2:W-:Y:S01]  /*0db0*/  @P4 STG.E desc[UR4][R4.64], R25 ;  /* 0x0000001904004986 */ /* 0x0005e2000c101904 */
[C---:B------:R-:W-:Y:S02]  /*0dc0*/  ISETP.GE.U32.AND.EX P0, PT, R19.reuse, RZ, PT, P0 ;  /* 0x000000ff1300720c */ /* 0x040fe40003f06100 */
[----:B------:R-:W-:-:S13]  /*0dd0*/  ISETP.LT.AND.EX P1, PT, R19, R0, PT, P1 ;  /* 0x000000001300720c */ /* 0x000fda0003f21310 */
[----:B--2---:R-:W-:Y:S05]  /*0de0*/  @!P0 BRA P1, `(.L_x_3287) ;  /* 0xfffffff000f48947 */ /* 0x004fea000083ffff */
[----:B------:R-:W-:Y:S05]  /*0df0*/  EXIT ;  /* 0x000000000000794d */ /* 0x000fea0003800000 */
.L_x_3270:
        /* <DEDUP_REMOVED lines=12> */
.L_x_3304:
[----:B------:R-:W-:-:S04]  /*0ec0*/  LEA R14, P0, R17, R2, 0x4 ;  /* 0x00000002110e7211 */ /* 0x000fc800078020ff */
[----:B------:R-:W-:-:S05]  /*0ed0*/  LEA.HI.X R15, R17, R3, R16, 0x4, P0 ;  /* 0x00000003110f7211 */ /* 0x000fca00000f2410 */
[----:B------:R0:W5:Y:S01]  /*0ee0*/  LDG.E.128 R4, desc[UR4][R14.64] ;  /* 0x000000040e047981 */ /* 0x000162000c1e1d00 */
[----:B------:R-:W-:Y:S01]  /*0ef0*/  ISETP.GE.AND P0, PT, R12, RZ, PT ;  /* 0x000000ff0c00720c */ /* 0x000fe20003f06270 */
[----:B------:R-:W-:-:S12]  /*0f00*/  BSSY B0, `(.L_x_3288) ;  /* 0x0000020000007945 */ /* 0x000fd80003800000 */
        /* <DEDUP_REMOVED lines=14> */
.L_x_3291:
        /* <DEDUP_REMOVED lines=11> */
.L_x_3289:
[----:B-----5:R-:W-:Y:S01]  /*10a0*/  ISETP.NE.AND P1, PT, R4, 0x1, PT ;  /* 0x000000010400780c */ /* 0x020fe20003f25270 */
[----:B------:R-:W-:-:S12]  /*10b0*/  IMAD.MOV.U32 R8, RZ, RZ, 0x1 ;  /* 0x00000001ff087424 */ /* 0x000fd800078e00ff */
[----:B------:R-:W-:Y:S05]  /*10c0*/  @!P1 BRA `(.L_x_3290) ;  /* 0x00000000000c9947 */ /* 0x000fea0003800000 */
[----:B------:R-:W-:Y:S01]  /*10d0*/  ISETP.NE.AND P1, PT, R4, -0x1, PT ;  /* 0xffffffff0400780c */ /* 0x000fe20003f25270 */
[----:B------:R-:W-:-:S12]  /*10e0*/  IMAD.MOV.U32 R8, RZ, RZ, R18 ;  /* 0x000000ffff087224 */ /* 0x000fd800078e0012 */
[----:B------:R-:W-:-:S07]  /*10f0*/  @P1 IMAD.MOV.U32 R8, RZ, RZ, RZ ;  /* 0x000000ffff081224 */ /* 0x000fce00078e00ff */
.L_x_3290:
[----:B------:R-:W-:Y:S05]  /*1100*/  BSYNC B0 ;  /* 0x0000000000007941 */ /* 0x000fea0003800000 */
.L_x_3288:
        /* <DEDUP_REMOVED lines=15> */
.L_x_3295:
        /* <DEDUP_REMOVED lines=11> */
.L_x_3293:
[----:B-----5:R-:W-:Y:S01]  /*12b0*/  ISETP.NE.AND P1, PT, R5, 0x1, PT ;  /* 0x000000010500780c */ /* 0x020fe20003f25270 */
[----:B------:R-:W-:-:S12]  /*12c0*/  IMAD.MOV.U32 R9, RZ, RZ, 0x1 ;  /* 0x00000001ff097424 */ /* 0x000fd800078e00ff */
[----:B------:R-:W-:Y:S05]  /*12d0*/  @!P1 BRA `(.L_x_3294) ;  /* 0x00000000000c9947 */ /* 0x000fea0003800000 */
[----:B------:R-:W-:Y:S01]  /*12e0*/  ISETP.NE.AND P1, PT, R5, -0x1, PT ;  /* 0xffffffff0500780c */ /* 0x000fe20003f25270 */
[----:B------:R-:W-:-:S12]  /*12f0*/  IMAD.MOV.U32 R9, RZ, RZ, R18 ;  /* 0x000000ffff097224 */ /* 0x000fd800078e0012 */
[----:B------:R-:W-:-:S07]  /*1300*/  @P1 IMAD.MOV.U32 R9, RZ, RZ, RZ ;  /* 0x000000ffff091224 */ /* 0x000fce00078e00ff */
.L_x_3294:
[----:B------:R-:W-:Y:S05]  /*1310*/  BSYNC B0 ;  /* 0x0000000000007941 */ /* 0x000fea0003800000 */
.L_x_3292:
        /* <DEDUP_REMOVED lines=15> */
.L_x_3299:
        /* <DEDUP_REMOVED lines=11> */
.L_x_3297:
[----:B-----5:R-:W-:Y:S01]  /*14c0*/  ISETP.NE.AND P1, PT, R6, 0x1, PT ;  /* 0x000000010600780c */ /* 0x020fe20003f25270 */
[----:B------:R-:W-:-:S12]  /*14d0*/  IMAD.MOV.U32 R10, RZ, RZ, 0x1 ;  /* 0x00000001ff0a7424 */ /* 0x000fd800078e00ff */
[----:B------:R-:W-:Y:S05]  /*14e0*/  @!P1 BRA `(.L_x_3298) ;  /* 0x00000000000c9947 */ /* 0x000fea0003800000 */
[----:B------:R-:W-:Y:S01]  /*14f0*/  ISETP.NE.AND P1, PT, R6, -0x1, PT ;  /* 0xffffffff0600780c */ /* 0x000fe20003f25270 */
[----:B------:R-:W-:-:S12]  /*1500*/  IMAD.MOV.U32 R10, RZ, RZ, R18 ;  /* 0x000000ffff0a7224 */ /* 0x000fd800078e0012 */
[----:B------:R-:W-:-:S07]  /*1510*/  @P1 IMAD.MOV.U32 R10, RZ, RZ, RZ ;  /* 0x000000ffff0a1224 */ /* 0x000fce00078e00ff */
.L_x_3298:
[----:B------:R-:W-:Y:S05]  /*1520*/  BSYNC B0 ;  /* 0x0000000000007941 */ /* 0x000fea0003800000 */
.L_x_3296:
        /* <DEDUP_REMOVED lines=15> */
.L_x_3303:
        /* <DEDUP_REMOVED lines=11> */
.L_x_3301:
[----:B-----5:R-:W-:Y:S01]  /*16d0*/  ISETP.NE.AND P0, PT, R7, 0x1, PT ;  /* 0x000000010700780c */ /* 0x020fe20003f05270 */
[----:B------:R-:W-:-:S12]  /*16e0*/  IMAD.MOV.U32 R11, RZ, RZ, 0x1 ;  /* 0x00000001ff0b7424 */ /* 0x000fd800078e00ff */
[----:B------:R-:W-:Y:S05]  /*16f0*/  @!P0 BRA `(.L_x_3302) ;  /* 0x00000000000c8947 */ /* 0x000fea0003800000 */
[----:B------:R-:W-:Y:S01]  /*1700*/  ISETP.NE.AND P0, PT, R7, -0x1, PT ;  /* 0xffffffff0700780c */ /* 0x000fe20003f05270 */
[----:B------:R-:W-:-:S12]  /*1710*/  IMAD.MOV.U32 R11, RZ, RZ, R18 ;  /* 0x000000ffff0b7224 */ /* 0x000fd800078e0012 */
[----:B------:R-:W-:-:S07]  /*1720*/  @P0 IMAD.MOV.U32 R11, RZ, RZ, RZ ;  /* 0x000000ffff0b0224 */ /* 0x000fce00078e00ff */
.L_x_3302:
[----:B------:R-:W-:Y:S05]  /*1730*/  BSYNC B0 ;  /* 0x0000000000007941 */ /* 0x000fea0003800000 */
.L_x_3300:
[----:B------:R-:W-:Y:S01]  /*1740*/  IADD3 R17, P0, R17, UR6, RZ ;  /* 0x0000000611117c10 */ /* 0x000fe2000ff1e0ff */
[----:B------:R0:W-:Y:S03]  /*1750*/  STG.E.128 desc[UR4][R14.64], R8 ;  /* 0x000000080e007986 */ /* 0x0001e6000c101d04 */
[C---:B------:R-:W-:Y:S01]  /*1760*/  ISETP.LT.U32.AND P1, PT, R17.reuse, 0x4000, PT ;  /* 0x000040001100780c */ /* 0x040fe20003f21070 */
[----:B-----5:R-:W-:Y:S02]  /*1770*/  IMAD.SHL.U32 R4, R17, 0x4, RZ ;  /* 0x0000000411047824 */ /* 0x020fe400078e00ff */
[----:B------:R-:W-:-:S03]  /*1780*/  IMAD.X R16, RZ, RZ, R16, P0 ;  /* 0x000000ffff107224 */ /* 0x000fc600000e0610 */
[----:B------:R-:W-:Y:S02]  /*1790*/  ISETP.GE.U32.AND P0, PT, R4, R13, PT ;  /* 0x0000000d0400720c */ /* 0x000fe40003f06070 */
[----:B------:R-:W-:Y:S02]  /*17a0*/  SHF.L.U64.HI R5, R17, 0x2, R16 ;  /* 0x0000000211057819 */ /* 0x000fe40000010210 */
[----:B------:R-:W-:Y:S02]  /*17b0*/  ISETP.LT.U32.AND.EX P1, PT, R16, RZ, PT, P1 ;  /* 0x000000ff1000720c */ /* 0x000fe40003f21110 */
[----:B------:R-:W-:-:S13]  /*17c0*/  ISETP.GE.AND.EX P0, PT, R5, R0, PT, P0 ;  /* 0x000000000500720c */ /* 0x000fda0003f06300 */
[----:B0-----:R-:W-:Y:S05]  /*17d0*/  @!P0 BRA P1, `(.L_x_3304) ;  /* 0xfffffff400b88947 */ /* 0x001fea000083ffff */
[----:B------:R-:W-:Y:S05]  /*17e0*/  EXIT ;  /* 0x000000000000794d */ /* 0x000fea0003800000 */
.L_x_3305:
        /* <DEDUP_REMOVED lines=9> */
.L_x_4013:


//--------------------- .text._ZN2at6native61_GLOBAL__N__44eb8e94_28_ForeachBinaryOpScalarList_cu_dda10a6925multi_tensor_apply_kernelINS1_28TensorListScalarListMetadataIaLi1EEENS1_25BinaryOpScalarListFunctorIaLi1ELi1ELi0EEEJNS1_13power_functorIaEEEEEvT_T0_DpT1_ --------------------------
	.section	.text._ZN2at6native61_GLOBAL__N__44eb8e94_28_ForeachBinaryOpScalarList_cu_dda10a6925multi_tensor_apply_kernelINS1_28TensorListScalarListMetadataIaLi1EEENS1_25BinaryOpScalarListFunctorIaLi1ELi1ELi0EEEJNS1_13power_functorIaEEEEEvT_T0_DpT1_,"ax",@progbits
	.align	128
.text._ZN2at6native61_GLOBAL__N__44eb8e94_28_ForeachBinaryOpScalarList_cu_dda10a6925multi_tensor_apply_kernelINS1_28TensorListScalarListMetadataIaLi1EEENS1_25BinaryOpScalarListFunctorIaLi1ELi1ELi0EEEJNS1_13power_functorIaEEEEEvT_T0_DpT1_:
        .type           _ZN2at6native61_GLOBAL__N__44eb8e94_28_ForeachBinaryOpScalarList_cu_dda10a6925multi_tensor_apply_kernelINS1_28TensorListScalarListMetadataIaLi1EEENS1_25BinaryOpScalarListFunctorIaLi1ELi1ELi0EEEJNS1_13power_functorIaEEEEEvT_T0_DpT1_,@function
        .size           _ZN2at6native61_GLOBAL__N__44eb8e94_28_ForeachBinaryOpScalarList_cu_dda10a6925multi_tensor_apply_kernelINS1_28TensorListScalarListMetadataIaLi1EEENS1_25BinaryOpScalarListFunctorIaLi1ELi1ELi0EEEJNS1_13power_functorIaEEEEEvT_T0_DpT1_,(.L_x_4014 - _ZN2at6native61_GLOBAL__N__44eb8e94_28_ForeachBinaryOpScalarList_cu_dda10a6925multi_tensor_apply_kernelINS1_28TensorListScalarListMetadataIaLi1EEENS1_25BinaryOpScalarListFunctorIaLi1ELi1ELi0EEEJNS1_13power_functorIaEEEEEvT_T0_DpT1_)
        .other          _ZN2at6native61_GLOBAL__N__44eb8e94_28_ForeachBinaryOpScalarList_cu_dda10a6925multi_tensor_apply_kernelINS1_28TensorListScalarListMetadataIaLi1EEENS1_25BinaryOpScalarListFunctorIaLi1ELi1ELi0EEEJNS1_13power_functorIaEEEEEvT_T0_DpT1_,@"STO_CUDA_ENTRY STV_DEFAULT"
_ZN2at6native61_GLOBAL__N__44eb8e94_28_ForeachBinaryOpScalarList_cu_dda10a6925multi_tensor_apply_kernelINS1_28TensorListScalarListMetadataIaLi1EEENS1_25BinaryOpScalarListFunctorIaLi1ELi1ELi0EEEJNS1_13power_functorIaEEEEEvT_T0_DpT1_:
        /* <DEDUP_REMOVED lines=25> */
.L_x_3323:
[----:B0-----:R-:W-:Y:S01]  /*0190*/  IADD3 R19, P0, R17, R14, RZ ;  /* 0x0000000e11137210 */ /* 0x001fe20007f1e0ff */
[C---:B-1----:R-:W-:Y:S01]  /*01a0*/  IMAD R2, R16.reuse, 0x3, RZ ;  /* 0x0000000310027824 */ /* 0x042fe200078e02ff */
[----:B------:R-:W-:Y:S02]  /*01b0*/  PRMT R21, RZ, 0x7610, R21 ;  /* 0x00007610ff157816 */ /* 0x000fe40000000015 */
[-C--:B------:R-:W-:Y:S01]  /*01c0*/  IADD3 R8, P1, R16, R19.reuse, RZ ;  /* 0x0000001310087210 */ /* 0x080fe20007f3e0ff */
[----:B------:R-:W-:Y:S01]  /*01d0*/  IMAD.X R23, RZ, RZ, R15, P0 ;  /* 0x000000ffff177224 */ /* 0x000fe200000e060f */
[----:B------:R-:W-:Y:S02]  /*01e0*/  ISETP.GE.U32.AND P5, PT, R19, 0x10000, PT ;  /* 0x000100001300780c */ /* 0x000fe40003fa6070 */
[-C--:B------:R-:W-:Y:S01]  /*01f0*/  IADD3 R2, P4, R2, R19.reuse, RZ ;  /* 0x0000001302027210 */ /* 0x080fe20007f9e0ff */
[----:B------:R-:W-:Y:S01]  /*0200*/  IMAD.X R7, RZ, RZ, R23, P1 ;  /* 0x000000ffff077224 */ /* 0x000fe200008e0617 */
[----:B------:R-:W-:-:S02]  /*0210*/  LEA R4, P3, R16, R19, 0x1 ;  /* 0x0000001310047211 */ /* 0x000fc400078608ff */
[-C--:B------:R-:W-:Y:S01]  /*0220*/  ISETP.LT.U32.AND P0, PT, R19, R11.reuse, PT ;  /* 0x0000000b1300720c */ /* 0x080fe20003f01070 */
[--C-:B------:R-:W-:Y:S01]  /*0230*/  IMAD.X R3, RZ, RZ, R23.reuse, P4 ;  /* 0x000000ffff037224 */ /* 0x100fe200020e0617 */
[C---:B------:R-:W-:Y:S01]  /*0240*/  ISETP.GE.U32.AND P2, PT, R8.reuse, 0x10000, PT ;  /* 0x000100000800780c */ /* 0x040fe20003f46070 */
[----:B------:R-:W-:Y:S01]  /*0250*/  IMAD.X R5, RZ, RZ, R23, P3 ;  /* 0x000000ffff057224 */ /* 0x000fe200018e0617 */
[----:B------:R-:W-:Y:S02]  /*0260*/  ISETP.GE.U32.AND.EX P5, PT, R23, RZ, PT, P5 ;  /* 0x000000ff1700720c */ /* 0x000fe40003fa6150 */
[C---:B------:R-:W-:Y:S02]  /*0270*/  ISETP.LT.U32.AND P1, PT, R8.reuse, R11, PT ;  /* 0x0000000b0800720c */ /* 0x040fe40003f21070 */
[----:B------:R-:W-:Y:S02]  /*0280*/  ISETP.GE.U32.AND.EX P2, PT, R7, RZ, PT, P2 ;  /* 0x000000ff0700720c */ /* 0x000fe40003f46120 */
[----:B------:R-:W-:-:S02]  /*0290*/  IADD3 R8, P6, R8, R12, RZ ;  /* 0x0000000c08087210 */ /* 0x000fc40007fde0ff */
[-C--:B------:R-:W-:Y:S02]  /*02a0*/  ISETP.LT.AND.EX P0, PT, R23, R0.reuse, !P5, P0 ;  /* 0x000000001700720c */ /* 0x080fe40006f01300 */
[----:B------:R-:W-:Y:S01]  /*02b0*/  ISETP.GE.U32.AND P5, PT, R4, 0x10000, PT ;  /* 0x000100000400780c */ /* 0x000fe20003fa6070 */
[C---:B------:R-:W-:Y:S01]  /*02c0*/  IMAD.X R9, R7.reuse, 0x1, R10, P6 ;  /* 0x0000000107097824 */ /* 0x040fe200030e060a */
[----:B------:R-:W-:Y:S02]  /*02d0*/  ISETP.GE.U32.AND P3, PT, R2, 0x10000, PT ;  /* 0x000100000200780c */ /* 0x000fe40003f66070 */
[----:B------:R-:W-:Y:S02]  /*02e0*/  ISETP.LT.AND.EX P1, PT, R7, R0, !P2, P1 ;  /* 0x000000000700720c */ /* 0x000fe40005721310 */
[----:B------:R-:W-:Y:S02]  /*02f0*/  ISETP.LT.U32.AND P2, PT, R4, R11, PT ;  /* 0x0000000b0400720c */ /* 0x000fe40003f41070 */
[----:B------:R-:W-:-:S02]  /*0300*/  ISETP.GE.U32.AND.EX P5, PT, R5, RZ, PT, P5 ;  /* 0x000000ff0500720c */ /* 0x000fc40003fa6150 */
[----:B------:R-:W-:Y:S02]  /*0310*/  ISETP.LT.U32.AND P4, PT, R2, R11, PT ;  /* 0x0000000b0200720c */ /* 0x000fe40003f81070 */
[----:B------:R-:W-:Y:S02]  /*0320*/  ISETP.GE.U32.AND.EX P3, PT, R3, RZ, PT, P3 ;  /* 0x000000ff0300720c */ /* 0x000fe40003f66130 */
[----:B------:R-:W-:Y:S02]  /*0330*/  IADD3 R6, P6, R19, R12, RZ ;  /* 0x0000000c13067210 */ /* 0x000fe40007fde0ff */
[-C--:B------:R-:W-:Y:S02]  /*0340*/  ISETP.LT.AND.EX P2, PT, R5, R0.reuse, !P5, P2 ;  /* 0x000000000500720c */ /* 0x080fe40006f41320 */
[----:B------:R-:W-:Y:S01]  /*0350*/  ISETP.LT.AND.EX P3, PT, R3, R0, !P3, P4 ;  /* 0x000000000300720c */ /* 0x000fe20005f61340 */
[----:B------:R-:W-:Y:S01]  /*0360*/  IMAD.X R7, R23, 0x1, R10, P6 ;  /* 0x0000000117077824 */ /* 0x000fe200030e060a */
[----:B------:R-:W-:-:S02]  /*0370*/  IADD3 R4, P5, R4, R12, RZ ;  /* 0x0000000c04047210 */ /* 0x000fc40007fbe0ff */
[----:B------:R-:W-:Y:S02]  /*0380*/  IADD3 R2, P6, R2, R12, RZ ;  /* 0x0000000c02027210 */ /* 0x000fe40007fde0ff */
[----:B------:R-:W-:Y:S01]  /*0390*/  PRMT R23, RZ, 0x7610, R23 ;  /* 0x00007610ff177816 */ /* 0x000fe20000000017 */
[----:B------:R-:W-:Y:S01]  /*03a0*/  IMAD.X R5, R5, 0x1, R10, P5 ;  /* 0x0000000105057824 */ /* 0x000fe200028e060a */
[----:B------:R-:W-:Y:S01]  /*03b0*/  PRMT R22, RZ, 0x7610, R22 ;  /* 0x00007610ff167816 */ /* 0x000fe20000000016 */
[----:B------:R-:W-:Y:S01]  /*03c0*/  IMAD.X R3, R3, 0x1, R10, P6 ;  /* 0x0000000103037824 */ /* 0x000fe200030e060a */
[----:B------:R-:W-:Y:S01]  /*03d0*/  PRMT R18, RZ, 0x7610, R18 ;  /* 0x00007610ff127816 */ /* 0x000fe20000000012 */
[----:B------:R0:W5:Y:S04]  /*03e0*/  @P0 LDG.E.U8 R21, desc[UR4][R6.64] ;  /* 0x0000000406150981 */ /* 0x000168000c1e1100 */
[----:B------:R0:W5:Y:S04]  /*03f0*/  @P1 LDG.E.U8 R23, desc[UR4][R8.64] ;  /* 0x0000000408171981 */ /* 0x000168000c1e1100 */
[----:B------:R0:W5:Y:S04]  /*0400*/  @P2 LDG.E.U8 R22, desc[UR4][R4.64] ;  /* 0x0000000404162981 */ /* 0x000168000c1e1100 */
[----:B------:R0:W5:Y:S01]  /*0410*/  @P3 LDG.E.U8 R18, desc[UR4][R2.64] ;  /* 0x0000000402123981 */ /* 0x000162000c1e1100 */
[----:B------:R-:W-:Y:S01]  /*0420*/  ISETP.GE.AND P4, PT, R13, RZ, PT ;  /* 0x000000ff0d00720c */ /* 0x000fe20003f86270 */
[----:B------:R-:W-:-:S12]  /*0430*/  IMAD.MOV.U32 R20, RZ, RZ, 0x1 ;  /* 0x00000001ff147424 */ /* 0x000fd800078e00ff */
[----:B0-----:R-:W-:Y:S05]  /*0440*/  @!P4 BRA `(.L_x_3307) ;  /* 0x000000000090c947 */ /* 0x001fea0003800000 */
[----:B------:R-:W-:Y:S01]  /*0450*/  ISETP.NE.AND P5, PT, R13, RZ, PT ;  /* 0x000000ff0d00720c */ /* 0x000fe20003fa5270 */
[----:B------:R-:W-:-:S12]  /*0460*/  IMAD.MOV.U32 R19, RZ, RZ, 0x1 ;  /* 0x00000001ff137424 */ /* 0x000fd800078e00ff */
[----:B------:R-:W-:Y:S05]  /*0470*/  @!P5 BRA `(.L_x_3308) ;  /* 0x0000000000b0d947 */ /* 0x000fea0003800000 */
[C---:B------:R-:W-:Y:S01]  /*0480*/  LOP3.LUT R24, R13.reuse, 0x1, RZ, 0xc0, !PT ;  /* 0x000000010d187812 */ /* 0x040fe200078ec0ff */
[----:B------:R-:W-:-:S03]  /*0490*/  VIADD R19, R13, 0x1 ;  /* 0x000000010d137836 */ /* 0x000fc60000000000 */
[----:B------:R-:W-:Y:S02]  /*04a0*/  ISETP.NE.U32.AND P5, PT, R24, 0x1, PT ;  /* 0x000000011800780c */ /* 0x000fe40003fa5070 */
[----:B------:R-:W-:Y:S02]  /*04b0*/  LOP3.LUT R24, R19, 0xff, RZ, 0xc0, !PT ;  /* 0x000000ff13187812 */ /* 0x000fe400078ec0ff */
[C---:B-----5:R-:W-:Y:S02]  /*04c0*/  SEL R19, R21.reuse, 0x1, !P5 ;  /* 0x0000000115137807 */ /* 0x060fe40006800000 */
[----:B------:R-:W-:Y:S02]  /*04d0*/  ISETP.GE.U32.AND P5, PT, R24, 0x3, PT ;  /* 0x000000031800780c */ /* 0x000fe40003fa6070 */
[----:B------:R-:W-:Y:S02]  /*04e0*/  PRMT R21, R21, 0x9910, RZ ;  /* 0x0000991015157816 */ /* 0x000fe400000000ff */
[----:B------:R-:W-:-:S02]  /*04f0*/  LOP3.LUT R24, R13, 0x80, RZ, 0xc0, !PT ;  /* 0x000000800d187812 */ /* 0x000fc400078ec0ff */
[----:B------:R-:W-:Y:S01]  /*0500*/  PRMT R19, R19, 0x9910, RZ ;  /* 0x0000991013137816 */ /* 0x000fe200000000ff */
[----:B------:R-:W-:Y:S01]  /*0510*/  IMAD R21, R21, R21, RZ ;  /* 0x0000001515157224 */ /* 0x000fe200078e02ff */
[----:B------:R-:W-:-:S05]  /*0520*/  LEA.HI R24, R24, R13, RZ, 0x19 ;  /* 0x0000000d18187211 */ /* 0x000fca00078fc8ff */
[----:B------:R-:W-:Y:S05]  /*0530*/  @!P5 BRA `(.L_x_3308) ;  /* 0x000000000080d947 */ /* 0x000fea0003800000 */
[----:B------:R-:W-:-:S04]  /*0540*/  PRMT R24, R24, 0x8880, RZ ;  /* 0x0000888018187816 */ /* 0x000fc800000000ff */
[----:B------:R-:W-:-:S07]  /*0550*/  SHF.R.S32.HI R24, RZ, 0x1, R24 ;  /* 0x00000001ff187819 */ /* 0x000fce0000011418 */
.L_x_3309:
        /* <DEDUP_REMOVED lines=19> */
.L_x_3307:
[----:B-----5:R-:W-:Y:S01]  /*0690*/  LOP3.LUT R21, R21, 0xff, RZ, 0xc0, !PT ;  /* 0x000000ff15157812 */ /* 0x020fe200078ec0ff */
[----:B------:R-:W-:Y:S01]  /*06a0*/  BSSY B0, `(.L_x_3308) ;  /* 0x0000009000007945 */ /* 0x000fe20003800000 */
[----:B------:R-:W-:Y:S02]  /*06b0*/  IMAD.MOV.U32 R19, RZ, RZ, 0x1 ;  /* 0x00000001ff137424 */ /* 0x000fe400078e00ff */
[----:B------:R-:W-:-:S13]  /*06c0*/  ISETP.NE.AND P5, PT, R21, 0x1, PT ;  /* 0x000000011500780c */ /* 0x000fda0003fa5270 */
[----:B------:R-:W-:Y:S05]  /*06d0*/  @!P5 BRA `(.L_x_3310) ;  /* 0x000000000014d947 */ /* 0x000fea0003800000 */
[----:B------:R-:W-:-:S13]  /*06e0*/  ISETP.NE.AND P5, PT, R21, 0xff, PT ;  /* 0x000000ff1500780c */ /* 0x000fda0003fa5270 */
[----:B------:R-:W-:-:S04]  /*06f0*/  @!P5 LOP3.LUT R19, R13, 0x1, RZ, 0xc0, !PT ;  /* 0x000000010d13d812 */ /* 0x000fc800078ec0ff */
[----:B------:R-:W-:-:S04]  /*0700*/  @!P5 ISETP.NE.U32.AND P6, PT, R19, 0x1, PT ;  /* 0x000000011300d80c */ /* 0x000fc80003fc5070 */
[----:B------:R-:W-:-:S04]  /*0710*/  @!P5 SEL R19, R20, 0xffff, P6 ;  /* 0x0000ffff1413d807 */ /* 0x000fc80003000000 */
[----:B------:R-:W-:-:S07]  /*0720*/  @P5 PRMT R19, RZ, 0x7610, R19 ;  /* 0x00007610ff135816 */ /* 0x000fce0000000013 */
.L_x_3310:
[----:B------:R-:W-:Y:S05]  /*0730*/  BSYNC B0 ;  /* 0x0000000000007941 */ /* 0x000fea0003800000 */
.L_x_3308:
        /* <DEDUP_REMOVED lines=18> */
.L_x_3313:
        /* <DEDUP_REMOVED lines=19> */
.L_x_3311:
        /* <DEDUP_REMOVED lines=10> */
.L_x_3314:
[----:B------:R-:W-:Y:S05]  /*0a30*/  BSYNC B0 ;  /* 0x0000000000007941 */ /* 0x000fea0003800000 */
.L_x_3312:
        /* <DEDUP_REMOVED lines=18> */
.L_x_3317:
        /* <DEDUP_REMOVED lines=22> */
.L_x_3315:
[----:B------:R-:W-:Y:S01]  /*0cc0*/  LOP3.LUT R22, R22, 0xff, RZ, 0xc0, !PT ;  /* 0x000000ff16167812 */ /* 0x000fe200078ec0ff */
        /* <DEDUP_REMOVED lines=9> */
.L_x_3318:
[----:B------:R-:W-:Y:S05]  /*0d60*/  BSYNC B0 ;  /* 0x0000000000007941 */ /* 0x000fea0003800000 */
.L_x_3316:
        /* <DEDUP_REMOVED lines=11> */
[----:B------:R-:W-:-:S02]  /*0e20*/  PRMT R25, R20, 0x9910, RZ ;  /* 0x0000991014197816 */ /* 0x000fc400000000ff */
[----:B------:R-:W-:Y:S01]  /*0e30*/  LOP3.LUT R20, R13, 0x80, RZ, 0xc0, !PT ;  /* 0x000000800d147812 */ /* 0x000fe200078ec0ff */
[----:B------:R-:W-:-:S03]  /*0e40*/  IMAD R18, R18, R18, RZ ;  /* 0x0000001212127224 */ /* 0x000fc600078e02ff */
[----:B------:R-:W-:-:S03]  /*0e50*/  LEA.HI R20, R20, R13, RZ, 0x19 ;  /* 0x0000000d14147211 */ /* 0x000fc600078fc8ff */
[----:B------:R-:W-:Y:S05]  /*0e60*/  @!P4 BRA `(.L_x_3320) ;  /* 0x000000000090c947 */ /* 0x000fea0003800000 */
[----:B------:R-:W-:-:S04]  /*0e70*/  PRMT R20, R20, 0x8880, RZ ;  /* 0x0000888014147816 */ /* 0x000fc800000000ff */
[----:B------:R-:W-:-:S07]  /*0e80*/  SHF.R.S32.HI R20, RZ, 0x1, R20 ;  /* 0x00000001ff147819 */ /* 0x000fce0000011414 */
.L_x_3321:
        /* <DEDUP_REMOVED lines=22> */
.L_x_3319:
        /* <DEDUP_REMOVED lines=9> */
[----:B------:R-:W-:-:S04]  /*1080*/  @!P4 PRMT R25, R20, 0x7610, R25 ;  /* 0x000076101419c816 */ /* 0x000fc80000000019 */
[----:B------:R-:W-:-:S07]  /*1090*/  @P4 PRMT R25, RZ, 0x7610, R25 ;  /* 0x00007610ff194816 */ /* 0x000fce0000000019 */
.L_x_3322:
[----:B------:R-:W-:Y:S05]  /*10a0*/  BSYNC B0 ;  /* 0x0000000000007941 */ /* 0x000fea0003800000 */
.L_x_3320:
[----:B------:R-:W-:Y:S01]  /*10b0*/  IMAD.WIDE.U32 R14, R16, 0x4, R14 ;  /* 0x00000004100e7825 */ /* 0x000fe200078e000e */
[----:B------:R2:W-:Y:S04]  /*10c0*/  @P0 STG.E.U8 desc[UR4][R6.64], R19 ;  /* 0x0000001306000986 */ /* 0x0005e8000c101104 */
[----:B------:R2:W-:Y:S01]  /*10d0*/  @P1 STG.E.U8 desc[UR4][R8.64], R21 ;  /* 0x0000001508001986 */ /* 0x0005e2000c101104 */
[C---:B------:R-:W-:Y:S02]  /*10e0*/  ISETP.GE.U32.AND P0, PT, R14.reuse, 0x10000, PT ;  /* 0x000100000e00780c */ /* 0x040fe40003f06070 */
[----:B------:R-:W-:Y:S01]  /*10f0*/  ISETP.LT.U32.AND P1, PT, R14, R11, PT ;  /* 0x0000000b0e00720c */ /* 0x000fe20003f21070 */
[----:B------:R2:W-:Y:S01]  /*1100*/  @P2 STG.E.U8 desc[UR4][R4.64], R23 ;  /* 0x0000001704002986 */ /* 0x0005e2000c101104 */
[----:B------:R-:W-:-:S02]  /*1110*/  ISETP.GE.U32.AND.EX P0, PT, R15, RZ, PT, P0 ;  /* 0x000000ff0f00720c */ /* 0x000fc40003f06100 */
[----:B------:R-:W-:Y:S01]  /*1120*/  ISETP.LT.AND.EX P1, PT, R15, R0, PT, P1 ;  /* 0x000000000f00720c */ /* 0x000fe20003f21310 */
[----:B------:R2:W-:-:S12]  /*1130*/  @P3 STG.E.U8 desc[UR4][R2.64], R25 ;  /* 0x0000001902003986 */ /* 0x0005d8000c101104 */
[----:B--2---:R-:W-:Y:S05]  /*1140*/  @!P0 BRA P1, `(.L_x_3323) ;  /* 0xfffffff000108947 */ /* 0x004fea000083ffff */
[----:B------:R-:W-:Y:S05]  /*1150*/  EXIT ;  /* 0x000000000000794d */ /* 0x000fea0003800000 */
.L_x_3306:
        /* <DEDUP_REMOVED lines=12> */
.L_x_3340:
[----:B------:R-:W-:-:S04]  /*1220*/  LEA R2, P0, R5, R12, 0x2 ;  /* 0x0000000c05027211 */ /* 0x000fc800078010ff */
[----:B------:R-:W-:-:S05]  /*1230*/  LEA.HI.X R3, R5, R10, R4, 0x2, P0 ;  /* 0x0000000a05037211 */ /* 0x000fca00000f1404 */
[----:B------:R-:W2:Y:S01]  /*1240*/  LDG.E R7, desc[UR4][R2.64] ;  /* 0x0000000402077981 */ /* 0x000ea2000c1e1900 */
[----:B------:R-:W-:Y:S01]  /*1250*/  ISETP.GE.AND P0, PT, R13, RZ, PT ;  /* 0x000000ff0d00720c */ /* 0x000fe20003f06270 */
[----:B------:R-:W-:Y:S01]  /*1260*/  BSSY B0, `(.L_x_3324) ;  /* 0x0000034000007945 */ /* 0x000fe20003800000 */
[C---:B--2---:R-:W-:Y:S02]  /*1270*/  PRMT R9, R7.reuse, 0x7770, RZ ;  /* 0x0000777007097816 */ /* 0x044fe400000000ff */
[C---:B------:R-:W-:Y:S02]  /*1280*/  PRMT R14, R7.reuse, 0x7771, RZ ;  /* 0x00007771070e7816 */ /* 0x040fe400000000ff */
[C---:B------:R-:W-:Y:S02]  /*1290*/  PRMT R15, R7.reuse, 0x7772, RZ ;  /* 0x00007772070f7816 */ /* 0x040fe400000000ff */
[----:B------:R-:W-:-:S05]  /*12a0*/  PRMT R7, R7, 0x7773, RZ ;  /* 0x0000777307077816 */ /* 0x000fca00000000ff */
        /* <DEDUP_REMOVED lines=16> */
[----:B------:R-:W-:Y:S02]  /*13b0*/  PRMT R16, R16, 0x8880, RZ ;  /* 0x0000888010107816 */ /* 0x000fe400000000ff */
[----:B------:R-:W-:Y:S02]  /*13c0*/  PRMT R17, R9, 0x7610, R17 ;  /* 0x0000761009117816 */ /* 0x000fe40000000011 */
[----:B------:R-:W-:-:S04]  /*13d0*/  SHF.R.S32.HI R16, RZ, 0x1, R16 ;  /* 0x00000001ff107819 */ /* 0x000fc80000011410 */
[----:B------:R-:W-:-:S07]  /*13e0*/  PRMT R9, R16, 0x7610, R9 ;  /* 0x0000761010097816 */ /* 0x000fce0000000009 */
.L_x_3327:
        /* <DEDUP_REMOVED lines=20> */
.L_x_3325:
[----:B------:R-:W-:Y:S01]  /*1530*/  PRMT R9, R9, 0x9910, RZ ;  /* 0x0000991009097816 */ /* 0x000fe200000000ff */
[----:B------:R-:W-:-:S03]  /*1540*/  IMAD.MOV.U32 R8, RZ, RZ, 0x1 ;  /* 0x00000001ff087424 */ /* 0x000fc600078e00ff */
[----:B------:R-:W-:-:S13]  /*1550*/  ISETP.NE.AND P1, PT, R9, 0x1, PT ;  /* 0x000000010900780c */ /* 0x000fda0003f25270 */
[----:B------:R-:W-:Y:S05]  /*1560*/  @!P1 BRA `(.L_x_3326) ;  /* 0x00000000000c9947 */ /* 0x000fea0003800000 */
[----:B------:R-:W-:Y:S02]  /*1570*/  ISETP.NE.AND P1, PT, R9, 0xff, PT ;  /* 0x000000ff0900780c */ /* 0x000fe40003f25270 */
[----:B------:R-:W-:-:S11]  /*1580*/  PRMT R8, R6, 0x7610, R8 ;  /* 0x0000761006087816 */ /* 0x000fd60000000008 */
[----:B------:R-:W-:-:S07]  /*1590*/  @P1 PRMT R8, RZ, 0x7610, R8 ;  /* 0x00007610ff081816 */ /* 0x000fce0000000008 */
.L_x_3326:
[----:B------:R-:W-:Y:S05]  /*15a0*/  BSYNC B0 ;  /* 0x0000000000007941 */ /* 0x000fea0003800000 */
.L_x_3324:
[----:B------:R-:W-:Y:S04]  /*15b0*/  BSSY B0, `(.L_x_3328) ;  /* 0x0000031000007945 */ /* 0x000fe80003800000 */
        /* <DEDUP_REMOVED lines=20> */
.L_x_3331:
        /* <DEDUP_REMOVED lines=21> */
.L_x_3329:
[----:B------:R-:W-:Y:S01]  /*1850*/  PRMT R14, R14, 0x9910, RZ ;  /* 0x000099100e0e7816 */ /* 0x000fe200000000ff */
[----:B------:R-:W-:-:S03]  /*1860*/  IMAD.MOV.U32 R9, RZ, RZ, 0x1 ;  /* 0x00000001ff097424 */ /* 0x000fc600078e00ff */
[----:B------:R-:W-:-:S13]  /*1870*/  ISETP.NE.AND P1, PT, R14, 0x1, PT ;  /* 0x000000010e00780c */ /* 0x000fda0003f25270 */
[----:B------:R-:W-:Y:S05]  /*1880*/  @!P1 BRA `(.L_x_3330) ;  /* 0x00000000000c9947 */ /* 0x000fea0003800000 */
[----:B------:R-:W-:Y:S02]  /*1890*/  ISETP.NE.AND P1, PT, R14, 0xff, PT ;  /* 0x000000ff0e00780c */ /* 0x000fe40003f25270 */
[----:B------:R-:W-:-:S11]  /*18a0*/  PRMT R9, R6, 0x7610, R9 ;  /* 0x0000761006097816 */ /* 0x000fd60000000009 */
[----:B------:R-:W-:-:S07]  /*18b0*/  @P1 PRMT R9, RZ, 0x7610, R9 ;  /* 0x00007610ff091816 */ /* 0x000fce0000000009 */
.L_x_3330:
[----:B------:R-:W-:Y:S05]  /*18c0*/  BSYNC B0 ;  /* 0x0000000000007941 */ /* 0x000fea0003800000 */
.L_x_3328:
        /* <DEDUP_REMOVED lines=21> */
.L_x_3335:
        /* <DEDUP_REMOVED lines=20> */
.L_x_3333:
[----:B------:R-:W-:Y:S01]  /*1b60*/  PRMT R15, R15, 0x9910, RZ ;  /* 0x000099100f0f7816 */ /* 0x000fe200000000ff */
[----:B------:R-:W-:-:S03]  /*1b70*/  IMAD.MOV.U32 R14, RZ, RZ, 0x1 ;  /* 0x00000001ff0e7424 */ /* 0x000fc600078e00ff */
[----:B------:R-:W-:-:S13]  /*1b80*/  ISETP.NE.AND P1, PT, R15, 0x1, PT ;  /* 0x000000010f00780c */ /* 0x000fda0003f25270 */
[----:B------:R-:W-:Y:S05]  /*1b90*/  @!P1 BRA `(.L_x_3334) ;  /* 0x00000000000c9947 */ /* 0x000fea0003800000 */
[----:B------:R-:W-:Y:S02]  /*1ba0*/  ISETP.NE.AND P1, PT, R15, 0xff, PT ;  /* 0x000000ff0f00780c */ /* 0x000fe40003f25270 */
[----:B------:R-:W-:-:S11]  /*1bb0*/  PRMT R14, R6, 0x7610, R14 ;  /* 0x00007610060e7816 */ /* 0x000fd6000000000e */
[----:B------:R-:W-:-:S07]  /*1bc0*/  @P1 PRMT R14, RZ, 0x7610, R14 ;  /* 0x00007610ff0e1816 */ /* 0x000fce000000000e */
.L_x_3334:
[----:B------:R-:W-:Y:S05]  /*1bd0*/  BSYNC B0 ;  /* 0x0000000000007941 */ /* 0x000fea0003800000 */
.L_x_3332:
        /* <DEDUP_REMOVED lines=21> */
.L_x_3339:
        /* <DEDUP_REMOVED lines=23> */
.L_x_3337:
[----:B------:R-:W-:Y:S01]  /*1ea0*/  PRMT R7, R7, 0x9910, RZ ;  /* 0x0000991007077816 */ /* 0x000fe200000000ff */
[----:B------:R-:W-:-:S03]  /*1eb0*/  IMAD.MOV.U32 R15, RZ, RZ, 0x1 ;  /* 0x00000001ff0f7424 */ /* 0x000fc600078e00ff */
[----:B------:R-:W-:-:S13]  /*1ec0*/  ISETP.NE.AND P0, PT, R7, 0x1, PT ;  /* 0x000000010700780c */ /* 0x000fda0003f05270 */
[----:B------:R-:W-:Y:S05]  /*1ed0*/  @!P0 BRA `(.L_x_3338) ;  /* 0x00000000000c8947 */ /* 0x000fea0003800000 */
[----:B------:R-:W-:Y:S02]  /*1ee0*/  ISETP.NE.AND P0, PT, R7, 0xff, PT ;  /* 0x000000ff0700780c */ /* 0x000fe40003f05270 */
[----:B------:R-:W-:-:S11]  /*1ef0*/  PRMT R15, R6, 0x7610, R15 ;  /* 0x00007610060f7816 */ /* 0x000fd6000000000f */
[----:B------:R-:W-:-:S07]  /*1f00*/  @P0 PRMT R15, RZ, 0x7610, R15 ;  /* 0x00007610ff0f0816 */ /* 0x000fce000000000f */
.L_x_3338:
[----:B------:R-:W-:Y:S05]  /*1f10*/  BSYNC B0 ;  /* 0x0000000000007941 */ /* 0x000fea0003800000 */
.L_x_3336:
[----:B------:R-:W-:Y:S02]  /*1f20*/  PRMT R9, R9, 0x7604, R8 ;  /* 0x0000760409097816 */ /* 0x000fe40000000008 */
        /* <DEDUP_REMOVED lines=13> */
.L_x_3341:
        /* <DEDUP_REMOVED lines=16> */
.L_x_4014:


//--------------------- .text._ZN2at6native61_GLOBAL__N__44eb8e94_28_ForeachBinaryOpScalarList_cu_dda10a6925multi_tensor_apply_kernelINS1_28TensorListScalarListMetadataIhLi1EEENS1_25BinaryOpScalarListFunctorIhLi1ELi1ELi0EEEJNS1_13power_functorIhEEEEEvT_T0_DpT1_ --------------------------
	.section	.text._ZN2at6native61_GLOBAL__N__44eb8e94_28_ForeachBinaryOpScalarList_cu_dda10a6925multi_tensor_apply_kernelINS1_28TensorListScalarListMetadataIhLi1EEENS1_25BinaryOpScalarListFunctorIhLi1ELi1ELi0EEEJNS1_13power_functorIhEEEEEvT_T0_DpT1_,"ax",@progbits
	.align	128
.text._ZN2at6native61_GLOBAL__N__44eb8e94_28_ForeachBinaryOpScalarList_cu_dda10a6925multi_tensor_apply_kernelINS1_28TensorListScalarListMetadataIhLi1EEENS1_25BinaryOpScalarListFunctorIhLi1ELi1ELi0EEEJNS1_13power_functorIhEEEEEvT_T0_DpT1_:
        .type           _ZN2at6native61_GLOBAL__N__44eb8e94_28_ForeachBinaryOpScalarList_cu_dda10a6925multi_tensor_apply_kernelINS1_28TensorListScalarListMetadataIhLi1EEENS1_25BinaryOpScalarListFunctorIhLi1ELi1ELi0EEEJNS1_13power_functorIhEEEEEvT_T0_DpT1_,@function
        .size           _ZN2at6native61_GLOBAL__N__44eb8e94_28_ForeachBinaryOpScalarList_cu_dda10a6925multi_tensor_apply_kernelINS1_28TensorListScalarListMetadataIhLi1EEENS1_25BinaryOpScalarListFunctorIhLi1ELi1ELi0EEEJNS1_13power_functorIhEEEEEvT_T0_DpT1_,(.L_x_4015 - _ZN2at6native61_GLOBAL__N__44eb8e94_28_ForeachBinaryOpScalarList_cu_dda10a6925multi_tensor_apply_kernelINS1_28TensorListScalarListMetadataIhLi1EEENS1_25BinaryOpScalarListFunctorIhLi1ELi1ELi0EEEJNS1_13power_functorIhEEEEEvT_T0_DpT1_)
        .other          _ZN2at6native61_GLOBAL__N__44eb8e94_28_ForeachBinaryOpScalarList_cu_dda10a6925multi_tensor_apply_kernelINS1_28TensorListScalarListMetadataIhLi1EEENS1_25BinaryOpScalarListFunctorIhLi1ELi1ELi0EEEJNS1_13power_functorIhEEEEEvT_T0_DpT1_,@"STO_CUDA_ENTRY STV_DEFAULT"
_ZN2at6native61_GLOBAL__N__44eb8e94_28_ForeachBinaryOpScalarList_cu_dda10a6925multi_tensor_apply_kernelINS1_28TensorListScalarListMetadataIhLi1EEENS1_25BinaryOpScalarListFunctorIhLi1ELi1ELi0EEEJNS1_13power_functorIhEEEEEvT_T0_DpT1_:
        /* <DEDUP_REMOVED lines=25> */
.L_x_3351:
[----:B-1----:R-:W-:Y:S01]  /*0190*/  IMAD R3, R15, 0x3, RZ ;  /* 0x000000030f037824 */ /* 0x002fe200078e02ff */
[----:B0-----:R-:W-:Y:S02]  /*01a0*/  IADD3 R6, P0, R14, R16, RZ ;  /* 0x000000100e067210 */ /* 0x001fe40007f1e0ff */
[----:B------:R-:W-:Y:S02]  /*01b0*/  PRMT R18, RZ, 0x7610, R18 ;  /* 0x00007610ff127816 */ /* 0x000fe40000000012 */
[-C--:B------:R-:W-:Y:S01]  /*01c0*/  IADD3 R8, P1, R3, R6.reuse, RZ ;  /* 0x0000000603087210 */ /* 0x080fe20007f3e0ff */
[----:B------:R-:W-:Y:S01]  /*01d0*/  IMAD.X R7, RZ, RZ, R17, P0 ;  /* 0x000000ffff077224 */ /* 0x000fe200000e0611 */
[----:B------:R-:W-:Y:S02]  /*01e0*/  IADD3 R4, P4, R15, R6, RZ ;  /* 0x000000060f047210 */ /* 0x000fe40007f9e0ff */
[C---:B------:R-:W-:Y:S01]  /*01f0*/  ISETP.GE.U32.AND P0, PT, R8.reuse, 0x10000, PT ;  /* 0x000100000800780c */ /* 0x040fe20003f06070 */
[--C-:B------:R-:W-:Y:S01]  /*0200*/  IMAD.X R3, RZ, RZ, R7.reuse, P1 ;  /* 0x000000ffff037224 */ /* 0x100fe200008e0607 */
[C---:B------:R-:W-:Y:S01]  /*0210*/  ISETP.LT.U32.AND P1, PT, R8.reuse, R11, PT ;  /* 0x0000000b0800720c */ /* 0x040fe20003f21070 */
[----:B------:R-:W-:Y:S01]  /*0220*/  IMAD.X R5, RZ, RZ, R7, P4 ;  /* 0x000000ffff057224 */ /* 0x000fe200020e0607 */
[----:B------:R-:W-:-:S02]  /*0230*/  IADD3 R8, P3, R8, R12, RZ ;  /* 0x0000000c08087210 */ /* 0x000fc40007f7e0ff */
[----:B------:R-:W-:Y:S02]  /*0240*/  ISETP.GE.U32.AND.EX P0, PT, R3, RZ, PT, P0 ;  /* 0x000000ff0300720c */ /* 0x000fe40003f06100 */
[----:B------:R-:W-:Y:S01]  /*0250*/  LEA R2, P6, R15, R6, 0x1 ;  /* 0x000000060f027211 */ /* 0x000fe200078c08ff */
[C---:B------:R-:W-:Y:S01]  /*0260*/  IMAD.X R9, R3.reuse, 0x1, R10, P3 ;  /* 0x0000000103097824 */ /* 0x040fe200018e060a */
[C---:B------:R-:W-:Y:S02]  /*0270*/  ISETP.GE.U32.AND P2, PT, R6.reuse, 0x10000, PT ;  /* 0x000100000600780c */ /* 0x040fe40003f46070 */
[----:B------:R-:W-:Y:S01]  /*0280*/  ISETP.LT.AND.EX P0, PT, R3, R0, !P0, P1 ;  /* 0x000000000300720c */ /* 0x000fe20004701310 */
[----:B------:R-:W-:Y:S01]  /*0290*/  IMAD.X R3, RZ, RZ, R7, P6 ;  /* 0x000000ffff037224 */ /* 0x000fe200030e0607 */
[----:B------:R-:W-:Y:S02]  /*02a0*/  ISETP.LT.U32.AND P1, PT, R6, R11, PT ;  /* 0x0000000b0600720c */ /* 0x000fe40003f21070 */
[----:B------:R-:W-:-:S02]  /*02b0*/  ISETP.GE.U32.AND.EX P2, PT, R7, RZ, PT, P2 ;  /* 0x000000ff0700720c */ /* 0x000fc40003f46120 */
[----:B------:R-:W-:Y:S02]  /*02c0*/  ISETP.GE.U32.AND P3, PT, R4, 0x10000, PT ;  /* 0x000100000400780c */ /* 0x000fe40003f66070 */
[----:B------:R-:W-:Y:S02]  /*02d0*/  ISETP.GE.U32.AND P5, PT, R2, 0x10000, PT ;  /* 0x000100000200780c */ /* 0x000fe40003fa6070 */
[----:B------:R-:W-:Y:S02]  /*02e0*/  ISETP.LT.AND.EX P1, PT, R7, R0, !P2, P1 ;  /* 0x000000000700720c */ /* 0x000fe40005721310 */
[-C--:B------:R-:W-:Y:S01]  /*02f0*/  ISETP.LT.U32.AND P4, PT, R4, R11.reuse, PT ;  /* 0x0000000b0400720c */ /* 0x080fe20003f81070 */
[----:B------:R0:W5:Y:S01]  /*0300*/  @P0 LDG.E.U8 R18, desc[UR4][R8.64] ;  /* 0x0000000408120981 */ /* 0x000162000c1e1100 */
[----:B------:R-:W-:Y:S02]  /*0310*/  ISETP.GE.U32.AND.EX P3, PT, R5, RZ, PT, P3 ;  /* 0x000000ff0500720c */ /* 0x000fe40003f66130 */
[----:B------:R-:W-:-:S02]  /*0320*/  ISETP.LT.U32.AND P2, PT, R2, R11, PT ;  /* 0x0000000b0200720c */ /* 0x000fc40003f41070 */
[----:B------:R-:W-:Y:S02]  /*0330*/  ISETP.GE.U32.AND.EX P5, PT, R3, RZ, PT, P5 ;  /* 0x000000ff0300720c */ /* 0x000fe40003fa6150 */
[-C--:B------:R-:W-:Y:S02]  /*0340*/  ISETP.LT.AND.EX P3, PT, R5, R0.reuse, !P3, P4 ;  /* 0x000000000500720c */ /* 0x080fe40005f61340 */
[----:B------:R-:W-:Y:S02]  /*0350*/  ISETP.LT.AND.EX P2, PT, R3, R0, !P5, P2 ;  /* 0x000000000300720c */ /* 0x000fe40006f41320 */
[-C--:B------:R-:W-:Y:S02]  /*0360*/  IADD3 R6, P6, R6, R12.reuse, RZ ;  /* 0x0000000c06067210 */ /* 0x080fe40007fde0ff */
[-C--:B------:R-:W-:Y:S02]  /*0370*/  IADD3 R4, P4, R4, R12.reuse, RZ ;  /* 0x0000000c04047210 */ /* 0x080fe40007f9e0ff */
[----:B------:R-:W-:Y:S01]  /*0380*/  IADD3 R2, P5, R2, R12, RZ ;  /* 0x0000000c02027210 */ /* 0x000fe20007fbe0ff */
[----:B------:R-:W-:Y:S01]  /*0390*/  IMAD.X R7, R7, 0x1, R10, P6 ;  /* 0x0000000107077824 */ /* 0x000fe200030e060a */
[----:B------:R-:W-:Y:S01]  /*03a0*/  PRMT R24, RZ, 0x7610, R24 ;  /* 0x00007610ff187816 */ /* 0x000fe20000000018 */
[----:B------:R-:W-:Y:S01]  /*03b0*/  IMAD.X R5, R5, 0x1, R10, P4 ;  /* 0x0000000105057824 */ /* 0x000fe200020e060a */
[----:B------:R-:W-:Y:S01]  /*03c0*/  PRMT R22, RZ, 0x7610, R22 ;  /* 0x00007610ff167816 */ /* 0x000fe20000000016 */
[----:B------:R-:W-:Y:S01]  /*03d0*/  IMAD.X R3, R3, 0x1, R10, P5 ;  /* 0x0000000103037824 */ /* 0x000fe200028e060a */
[----:B------:R-:W-:-:S02]  /*03e0*/  PRMT R19, RZ, 0x7610, R19 ;  /* 0x00007610ff137816 */ /* 0x000fc40000000013 */
[----:B------:R0:W5:Y:S04]  /*03f0*/  @P1 LDG.E.U8 R24, desc[UR4][R6.64] ;  /* 0x0000000406181981 */ /* 0x000168000c1e1100 */
[----:B------:R0:W5:Y:S04]  /*0400*/  @P3 LDG.E.U8 R22, desc[UR4][R4.64] ;  /* 0x0000000404163981 */ /* 0x000168000c1e1100 */
[----:B------:R0:W5:Y:S01]  /*0410*/  @P2 LDG.E.U8 R19, desc[UR4][R2.64] ;  /* 0x0000000402132981 */ /* 0x000162000c1e1100 */
[----:B------:R-:W-:Y:S01]  /*0420*/  ISETP.NE.AND P4, PT, R13, RZ, PT ;  /* 0x000000ff0d00720c */ /* 0x000fe20003f85270 */
[----:B------:R-:W-:-:S02]  /*0430*/  IMAD.MOV.U32 R21, RZ, RZ, 0x1 ;  /* 0x00000001ff157424 */ /* 0x000fc400078e00ff */
[----:B------:R-:W-:Y:S02]  /*0440*/  IMAD.MOV.U32 R23, RZ, RZ, 0x1 ;  /* 0x00000001ff177424 */ /* 0x000fe400078e00ff */
[----:B------:R-:W-:-:S08]  /*0450*/  IMAD.MOV.U32 R20, RZ, RZ, 0x1 ;  /* 0x00000001ff147424 */ /* 0x000fd000078e00ff */
[----:B0-----:R-:W-:Y:S05]  /*0460*/  @!P4 BRA `(.L_x_3343) ;  /* 0x000000000044c947 */ /* 0x001fea0003800000 */
[----:B------:R-:W-:Y:S01]  /*0470*/  IMAD.MOV.U32 R23, RZ, RZ, 0x1 ;  /* 0x00000001ff177424 */ /* 0x000fe200078e00ff */
[----:B------:R-:W-:-:S07]  /*0480*/  PRMT R25, R13, 0x7610, R25 ;  /* 0x000076100d197816 */ /* 0x000fce0000000019 */
.L_x_3344:
[----:B------:R-:W-:Y:S02]  /*0490*/  LOP3.LUT R26, R25, 0x1, RZ, 0xc0, !PT ;  /* 0x00000001191a7812 */ /* 0x000fe400078ec0ff */
[----:B------:R-:W-:Y:S02]  /*04a0*/  PRMT R23, R23, 0x9910, RZ ;  /* 0x0000991017177816 */ /* 0x000fe400000000ff */
[----:B------:R-:W-:-:S04]  /*04b0*/  ISETP.NE.U32.AND P5, PT, R26, 0x1, PT ;  /* 0x000000011a00780c */ /* 0x000fc80003fa5070 */
[----:B-----5:R-:W-:-:S04]  /*04c0*/  SEL R26, R24, 0x1, !P5 ;  /* 0x00000001181a7807 */ /* 0x020fc80006800000 */
[----:B------:R-:W-:-:S05]  /*04d0*/  PRMT R26, R26, 0x9910, RZ ;  /* 0x000099101a1a7816 */ /* 0x000fca00000000ff */
[----:B------:R-:W-:Y:S01]  /*04e0*/  IMAD R23, R23, R26, RZ ;  /* 0x0000001a17177224 */ /* 0x000fe200078e02ff */
[----:B------:R-:W-:Y:S02]  /*04f0*/  PRMT R26, R24, 0x9910, RZ ;  /* 0x00009910181a7816 */ /* 0x000fe400000000ff */
[----:B------:R-:W-:-:S03]  /*0500*/  LOP3.LUT R24, R25, 0xffff, RZ, 0xc0, !PT ;  /* 0x0000ffff19187812 */ /* 0x000fc600078ec0ff */
[----:B------:R-:W-:Y:S01]  /*0510*/  IMAD.MOV.U32 R25, RZ, RZ, R26 ;  /* 0x000000ffff197224 */ /* 0x000fe200078e001a */
[----:B------:R-:W-:-:S03]  /*0520*/  SHF.R.U32.HI R24, RZ, 0x1, R24 ;  /* 0x00000001ff187819 */ /* 0x000fc60000011618 */
[----:B------:R-:W-:Y:S01]  /*0530*/  IMAD R25, R25, R25, RZ ;  /* 0x0000001919197224 */ /* 0x000fe200078e02ff */
[----:B------:R-:W-:-:S04]  /*0540*/  LOP3.LUT P5, R26, R24, 0x7f, RZ, 0xc0, !PT ;  /* 0x0000007f181a7812 */ /* 0x000fc800078ac0ff */
[----:B------:R-:W-:Y:S02]  /*0550*/  PRMT R24, R25, 0x7610, R24 ;  /* 0x0000761019187816 */ /* 0x000fe40000000018 */
[----:B------:R-:W-:-:S07]  /*0560*/  PRMT R25, R26, 0x7610, R25 ;  /* 0x000076101a197816 */ /* 0x000fce0000000019 */
[----:B------:R-:W-:Y:S05]  /*0570*/  @P5 BRA `(.L_x_3344) ;  /* 0xfffffffc00c45947 */ /* 0x000fea000383ffff */
.L_x_3343:
[----:B------:R-:W-:Y:S05]  /*0580*/  @!P4 BRA `(.L_x_3345) ;  /* 0x00000000004cc947 */ /* 0x000fea0003800000 */
[----:B------:R-:W-:Y:S01]  /*0590*/  IMAD.MOV.U32 R21, RZ, RZ, 0x1 ;  /* 0x00000001ff157424 */ /* 0x000fe200078e00ff */
[----:B-----5:R-:W-:-:S07]  /*05a0*/  PRMT R24, R13, 0x7610, R24 ;  /* 0x000076100d187816 */ /* 0x020fce0000000018 */
.L_x_3346:
[C---:B------:R-:W-:Y:S02]  /*05b0*/  LOP3.LUT R25, R24.reuse, 0x1, RZ, 0xc0, !PT ;  /* 0x0000000118197812 */ /* 0x040fe400078ec0ff */
[----:B------:R-:W-:Y:S02]  /*05c0*/  PRMT R26, R21, 0x9910, RZ ;  /* 0x00009910151a7816 */ /* 0x000fe400000000ff */
[----:B------:R-:W-:Y:S02]  /*05d0*/  LOP3.LUT R21, R24, 0xffff, RZ, 0xc0, !PT ;  /* 0x0000ffff18157812 */ /* 0x000fe400078ec0ff */
[----:B------:R-:W-:Y:S02]  /*05e0*/  ISETP.NE.U32.AND P5, PT, R25, 0x1, PT ;  /* 0x000000011900780c */ /* 0x000fe40003fa5070 */
[----:B------:R-:W-:Y:S02]  /*05f0*/  SHF.R.U32.HI R21, RZ, 0x1, R21 ;  /* 0x00000001ff157819 */ /* 0x000fe40000011615 */
[----:B------:R-:W-:-:S02]  /*0600*/  SEL R25, R22, 0x1, !P5 ;  /* 0x0000000116197807 */ /* 0x000fc40006800000 */
[----:B------:R-:W-:Y:S02]  /*0610*/  LOP3.LUT P5, R21, R21, 0x7f, RZ, 0xc0, !PT ;  /* 0x0000007f15157812 */ /* 0x000fe400078ac0ff */
[----:B------:R-:W-:Y:S01]  /*0620*/  PRMT R27, R25, 0x9910, RZ ;  /* 0x00009910191b7816 */ /* 0x000fe200000000ff */
[----:B------:R-:W-:Y:S01]  /*0630*/  IMAD.MOV.U32 R25, RZ, RZ, R26 ;  /* 0x000000ffff197224 */ /* 0x000fe200078e001a */
[----:B------:R-:W-:-:S03]  /*0640*/  PRMT R28, R22, 0x9910, RZ ;  /* 0x00009910161c7816 */ /* 0x000fc600000000ff */
[----:B------:R-:W-:Y:S02]  /*0650*/  IMAD.MOV.U32 R22, RZ, RZ, R27 ;  /* 0x000000ffff167224 */ /* 0x000fe400078e001b */
[----:B------:R-:W-:Y:S02]  /*0660*/  IMAD.MOV.U32 R24, RZ, RZ, R28 ;  /* 0x000000ffff187224 */ /* 0x000fe400078e001c */
[----:B------:R-:W-:Y:S02]  /*0670*/  IMAD R25, R25, R22, RZ ;  /* 0x0000001619197224 */ /* 0x000fe400078e02ff */
[----:B------:R-:W-:Y:S01]  /*0680*/  IMAD R22, R24, R24, RZ ;  /* 0x0000001818167224 */ /* 0x000fe200078e02ff */
[----:B------:R-:W-:Y:S02]  /*0690*/  PRMT R24, R21, 0x7610, R24 ;  /* 0x0000761015187816 */ /* 0x000fe40000000018 */
[----:B------:R-:W-:Y:S01]  /*06a0*/  PRMT R21, R25, 0x7610, R21 ;  /* 0x0000761019157816 */ /* 0x000fe20000000015 */
[----:B------:R-:W-:Y:S06]  /*06b0*/  @P5 BRA `(.L_x_3346) ;  /* 0xfffffffc00bc5947 */ /* 0x000fec000383ffff */
.L_x_3345:
[----:B-----5:R-:W-:Y:S01]  /*06c0*/  IMAD.MOV.U32 R22, RZ, RZ, 0x1 ;  /* 0x00000001ff167424 */ /* 0x020fe200078e00ff */
[----:B------:R-:W-:Y:S01]  /*06d0*/  PRMT R25, R20, 0x7610, R25 ;  /* 0x0000761014197816 */ /* 0x000fe20000000019 */
[----:B------:R-:W-:Y:S06]  /*06e0*/  @!P4 BRA `(.L_x_3347) ;  /* 0x000000000048c947 */ /* 0x000fec0003800000 */
[----:B------:R-:W-:Y:S01]  /*06f0*/  IMAD.MOV.U32 R25, RZ, RZ, 0x1 ;  /* 0x00000001ff197424 */ /* 0x000fe200078e00ff */
[----:B------:R-:W-:-:S07]  /*0700*/  PRMT R20, R13, 0x7610, R20 ;  /* 0x000076100d147816 */ /* 0x000fce0000000014 */
.L_x_3348:
[----:B------:R-:W-:Y:S02]  /*0710*/  LOP3.LUT R24, R20, 0x1, RZ, 0xc0, !PT ;  /* 0x0000000114187812 */ /* 0x000fe400078ec0ff */
[----:B------:R-:W-:Y:S02]  /*0720*/  PRMT R26, R19, 0x9910, RZ ;  /* 0x00009910131a7816 */ /* 0x000fe400000000ff */
[----:B------:R-:W-:Y:S02]  /*0730*/  ISETP.NE.U32.AND P5, PT, R24, 0x1, PT ;  /* 0x000000011800780c */ /* 0x000fe40003fa5070 */
[----:B------:R-:W-:Y:S02]  /*0740*/  PRMT R25, R25, 0x9910, RZ ;  /* 0x0000991019197816 */ /* 0x000fe400000000ff */
[----:B------:R-:W-:Y:S02]  /*0750*/  SEL R24, R19, 0x1, !P5 ;  /* 0x0000000113187807 */ /* 0x000fe40006800000 */
[----:B------:R-:W-:-:S02]  /*0760*/  LOP3.LUT R19, R20, 0xffff, RZ, 0xc0, !PT ;  /* 0x0000ffff14137812 */ /* 0x000fc400078ec0ff */
[----:B------:R-:W-:Y:S02]  /*0770*/  PRMT R24, R24, 0x9910, RZ ;  /* 0x0000991018187816 */ /* 0x000fe400000000ff */
[----:B------:R-:W-:-:S03]  /*0780*/  SHF.R.U32.HI R19, RZ, 0x1, R19 ;  /* 0x00000001ff137819 */ /* 0x000fc60000011613 */
[----:B------:R-:W-:Y:S02]  /*0790*/  IMAD.MOV.U32 R20, RZ, RZ, R24 ;  /* 0x000000ffff147224 */ /* 0x000fe400078e0018 */
[----:B------:R-:W-:Y:S02]  /*07a0*/  IMAD.MOV.U32 R24, RZ, RZ, R26 ;  /* 0x000000ffff187224 */ /* 0x000fe400078e001a */
[----:B------:R-:W-:Y:S02]  /*07b0*/  IMAD R25, R25, R20, RZ ;  /* 0x0000001419197224 */ /* 0x000fe400078e02ff */
[----:B------:R-:W-:Y:S01]  /*07c0*/  IMAD R20, R24, R24, RZ ;  /* 0x0000001818147224 */ /* 0x000fe200078e02ff */
[----:B------:R-:W-:-:S04]  /*07d0*/  LOP3.LUT P5, R24, R19, 0x7f, RZ, 0xc0, !PT ;  /* 0x0000007f13187812 */ /* 0x000fc800078ac0ff */
[----:B------:R-:W-:Y:S02]  /*07e0*/  PRMT R19, R20, 0x7610, R19 ;  /* 0x0000761014137816 */ /* 0x000fe40000000013 */
[----:B------:R-:W-:-:S07]  /*07f0*/  PRMT R20, R24, 0x7610, R20 ;  /* 0x0000761018147816 */ /* 0x000fce0000000014 */
[----:B------:R-:W-:Y:S05]  /*0800*/  @P5 BRA `(.L_x_3348) ;  /* 0xfffffffc00c05947 */ /* 0x000fea000383ffff */
.L_x_3347:
[----:B------:R-:W-:Y:S01]  /*0810*/  PRMT R19, R22, 0x7610, R19 ;  /* 0x0000761016137816 */ /* 0x000fe20000000013 */
[----:B------:R-:W-:Y:S06]  /*0820*/  @!P4 BRA `(.L_x_3349) ;  /* 0x000000000044c947 */ /* 0x000fec0003800000 */
[----:B------:R-:W-:Y:S01]  /*0830*/  IMAD.MOV.U32 R19, RZ, RZ, 0x1 ;  /* 0x00000001ff137424 */ /* 0x000fe200078e00ff */
[----:B------:R-:W-:-:S07]  /*0840*/  PRMT R20, R13, 0x7610, R20 ;  /* 0x000076100d147816 */ /* 0x000fce0000000014 */
.L_x_3350:
[----:B------:R-:W-:Y:S02]  /*0850*/  LOP3.LUT R22, R20, 0x1, RZ, 0xc0, !PT ;  /* 0x0000000114167812 */ /* 0x000fe400078ec0ff */
[----:B------:R-:W-:Y:S02]  /*0860*/  PRMT R26, R18, 0x9910, RZ ;  /* 0x00009910121a7816 */ /* 0x000fe400000000ff */
        /* <DEDUP_REMOVED lines=13> */
.L_x_3349:
[----:B------:R-:W-:Y:S01]  /*0940*/  IMAD.WIDE.U32 R16, R15, 0x4, R16 ;  /* 0x000000040f107825 */ /* 0x000fe200078e0010 */
[----:B------:R2:W-:Y:S04]  /*0950*/  @P1 STG.E.U8 desc[UR4][R6.64], R23 ;  /* 0x0000001706001986 */ /* 0x0005e8000c101104 */
[----:B------:R2:W-:Y:S01]  /*0960*/  @P3 STG.E.U8 desc[UR4][R4.64], R21 ;  /* 0x0000001504003986 */ /* 0x0005e2000c101104 */
[----:B------:R-:W-:-:S03]  /*0970*/  ISETP.LT.U32.AND P1, PT, R16, R11, PT ;  /* 0x0000000b1000720c */ /* 0x000fc60003f21070 */
[----:B------:R2:W-:Y:S01]  /*0980*/  @P2 STG.E.U8 desc[UR4][R2.64], R25 ;  /* 0x0000001902002986 */ /* 0x0005e2000c101104 */
[----:B------:R-:W-:-:S03]  /*0990*/  ISETP.LT.AND.EX P1, PT, R17, R0, PT, P1 ;  /* 0x000000001100720c */ /* 0x000fc60003f21310 */
[----:B------:R2:W-:Y:S01]  /*09a0*/  @P0 STG.E.U8 desc[UR4][R8.64], R19 ;  /* 0x0000001308000986 */ /* 0x0005e2000c101104 */
[----:B------:R-:W-:-:S04]  /*09b0*/  ISETP.GE.U32.AND P0, PT, R16, 0x10000, PT ;  /* 0x000100001000780c */ /* 0x000fc80003f06070 */
[----:B------:R-:W-:-:S13]  /*09c0*/  ISETP.GE.U32.AND.EX P0, PT, R17, RZ, PT, P0 ;  /* 0x000000ff1100720c */ /* 0x000fda0003f06100 */
[----:B--2---:R-:W-:Y:S05]  /*09d0*/  @!P0 BRA P1, `(.L_x_3351) ;  /* 0xfffffff400ec8947 */ /* 0x004fea000083ffff */
[----:B------:R-:W-:Y:S05]  /*09e0*/  EXIT ;  /* 0x000000000000794d */ /* 0x000fea0003800000 */
.L_x_3342:
        /* <DEDUP_REMOVED lines=8> */
.L_x_3360:
[----:B------:R-:W-:-:S04]  /*0a70*/  LEA R2, P0, R5, R12, 0x2 ;  /* 0x0000000c05027211 */ /* 0x000fc800078010ff */
[----:B------:R-:W-:-:S05]  /*0a80*/  LEA.HI.X R3, R5, R10, R6, 0x2, P0 ;  /* 0x0000000a05037211 */ /* 0x000fca00000f1406 */
[----:B------:R-:W2:Y:S01]  /*0a90*/  LDG.E R9, desc[UR4][R2.64] ;  /* 0x0000000402097981 */ /* 0x000ea2000c1e1900 */
[----:B------:R-:W-:Y:S01]  /*0aa0*/  ISETP.NE.AND P1, PT, R13, RZ, PT ;  /* 0x000000ff0d00720c */ /* 0x000fe20003f25270 */
        /* <DEDUP_REMOVED lines=8> */
[----:B------:R-:W-:Y:S01]  /*0b30*/  IMAD.MOV.U32 R19, RZ, RZ, 0x1 ;  /* 0x00000001ff137424 */ /* 0x000fe200078e00ff */
[----:B------:R-:W-:Y:S02]  /*0b40*/  PRMT R18, R13, 0x7610, R18 ;  /* 0x000076100d127816 */ /* 0x000fe40000000012 */
[----:B------:R-:W-:Y:S02]  /*0b50*/  PRMT R17, R15, 0x7610, R17 ;  /* 0x000076100f117816 */ /* 0x000fe40000000011 */
[----:B------:R-:W-:-:S07]  /*0b60*/  PRMT R15, R19, 0x7610, R15 ;  /* 0x00007610130f7816 */ /* 0x000fce000000000f */
.L_x_3353:
[C---:B------:R-:W-:Y:S02]  /*0b70*/  LOP3.LUT R19, R18.reuse, 0x1, RZ, 0xc0, !PT ;  /* 0x0000000112137812 */ /* 0x040fe400078ec0ff */
        /* <DEDUP_REMOVED lines=13> */
.L_x_3352:
[----:B------:R-:W-:Y:S05]  /*0c50*/  @!P1 BRA `(.L_x_3354) ;  /* 0x0000000000409947 */ /* 0x000fea0003800000 */
[----:B------:R-:W-:Y:S01]  /*0c60*/  IMAD.MOV.U32 R4, RZ, RZ, 0x1 ;  /* 0x00000001ff047424 */ /* 0x000fe200078e00ff */
[----:B------:R-:W-:-:S07]  /*0c70*/  PRMT R17, R13, 0x7610, R17 ;  /* 0x000076100d117816 */ /* 0x000fce0000000011 */
.L_x_3355:
        /* <DEDUP_REMOVED lines=14> */
.L_x_3354:
[----:B------:R-:W-:Y:S01]  /*0d60*/  PRMT R9, R9, 0x7773, RZ ;  /* 0x0000777309097816 */ /* 0x000fe200000000ff */
[----:B------:R-:W-:Y:S06]  /*0d70*/  @!P1 BRA `(.L_x_3356) ;  /* 0x0000000000409947 */ /* 0x000fec0003800000 */
[----:B------:R-:W-:Y:S01]  /*0d80*/  IMAD.MOV.U32 R8, RZ, RZ, 0x1 ;  /* 0x00000001ff087424 */ /* 0x000fe200078e00ff */
[----:B------:R-:W-:-:S07]  /*0d90*/  PRMT R16, R13, 0x7610, R16 ;  /* 0x000076100d107816 */ /* 0x000fce0000000010 */
.L_x_3357:
        /* <DEDUP_REMOVED lines=14> */
.L_x_3356:
[----:B------:R-:W-:Y:S05]  /*0e80*/  @!P1 BRA `(.L_x_3358) ;  /* 0x0000000000409947 */ /* 0x000fea0003800000 */
[----:B------:R-:W-:Y:S01]  /*0e90*/  IMAD.MOV.U32 R7, RZ, RZ, 0x1 ;  /* 0x00000001ff077424 */ /* 0x000fe200078e00ff */
[----:B------:R-:W-:-:S07]  /*0ea0*/  PRMT R14, R13, 0x7610, R14 ;  /* 0x000076100d0e7816 */ /* 0x000fce000000000e */
.L_x_3359:
        /* <DEDUP_REMOVED lines=14> */
.L_x_3358:
        /* <DEDUP_REMOVED lines=14> */
.L_x_3361:
        /* <DEDUP_REMOVED lines=9> */
.L_x_4015:


//--------------------- .text._ZN2at6native61_GLOBAL__N__44eb8e94_28_ForeachBinaryOpScalarList_cu_dda10a6925multi_tensor_apply_kernelINS1_28TensorListScalarListMetadataIfLi2EEENS1_25BinaryOpScalarListFunctorIN3c108BFloat16ELi2ELi1ELi1EEEJSt7dividesIfEEEEvT_T0_DpT1_ --------------------------
	.section	.text._ZN2at6native61_GLOBAL__N__44eb8e94_28_ForeachBinaryOpScalarList_cu_dda10a6925multi_tensor_apply_kernelINS1_28TensorListScalarListMetadataIfLi2EEENS1_25BinaryOpScalarListFunctorIN3c108BFloat16ELi2ELi1ELi1EEEJSt7dividesIfEEEEvT_T0_DpT1_,"ax",@progbits
	.align	128
.text._ZN2at6native61_GLOBAL__N__44eb8e94_28_ForeachBinaryOpScalarList_cu_dda10a6925multi_tensor_apply_kernelINS1_28TensorListScalarListMetadataIfLi2EEENS1_25BinaryOpScalarListFunctorIN3c108BFloat16ELi2ELi1ELi1EEEJSt7dividesIfEEEEvT_T0_DpT1_:
        .type           _ZN2at6native61_GLOBAL__N__44eb8e94_28_ForeachBinaryOpScalarList_cu_dda10a6925multi_tensor_apply_kernelINS1_28TensorListScalarListMetadataIfLi2EEENS1_25BinaryOpScalarListFunctorIN3c108BFloat16ELi2ELi1ELi1EEEJSt7dividesIfEEEEvT_T0_DpT1_,@function
        .size           _ZN2at6native61_GLOBAL__N__44eb8e94_28_ForeachBinaryOpScalarList_cu_dda10a6925multi_tensor_apply_kernelINS1_28TensorListScalarListMetadataIfLi2EEENS1_25BinaryOpScalarListFunctorIN3c108BFloat16ELi2ELi1ELi1EEEJSt7dividesIfEEEEvT_T0_DpT1_,(.L_x_4016 - _ZN2at6native61_GLOBAL__N__44eb8e94_28_ForeachBinaryOpScalarList_cu_dda10a6925multi_tensor_apply_kernelINS1_28TensorListScalarListMetadataIfLi2EEENS1_25BinaryOpScalarListFunctorIN3c108BFloat16ELi2ELi1ELi1EEEJSt7dividesIfEEEEvT_T0_DpT1_)
        .other          _ZN2at6native61_GLOBAL__N__44eb8e94_28_ForeachBinaryOpScalarList_cu_dda10a6925multi_tensor_apply_kernelINS1_28TensorListScalarListMetadataIfLi2EEENS1_25BinaryOpScalarListFunctorIN3c108BFloat16ELi2ELi1ELi1EEEJSt7dividesIfEEEEvT_T0_DpT1_,@"STO_CUDA_ENTRY STV_DEFAULT"
_ZN2at6native61_GLOBAL__N__44eb8e94_28_ForeachBinaryOpScalarList_cu_dda10a6925multi_tensor_apply_kernelINS1_28TensorListScalarListMetadataIfLi2EEENS1_25BinaryOpScalarListFunctorIN3c108BFloat16ELi2ELi1ELi1EEEJSt7dividesIfEEEEvT_T0_DpT1_:
        /* <DEDUP_REMOVED lines=29> */
.L_x_3363:
        /* <DEDUP_REMOVED lines=20> */
[----:B------:R-:W-:Y:S02]  /*0310*/  ISETP.GE.U32.AND.EX P3, PT, R11, RZ, PT, P3 ;  /* 0x000000ff0b00720c */ /* 0x000fe40003f66130 */
[----:B------:R-:W-:Y:S02]  /*0320*/  ISETP.GE.U32.AND P2, PT, R25, 0x10000, PT ;  /* 0x000100001900780c */ /* 0x000fe40003f46070 */
[----:B------:R-:W-:Y:S02]  /*0330*/  ISETP.LT.AND.EX P4, PT, R11, R3, !P3, P4 ;  /* 0x000000030b00720c */ /* 0x000fe40005f81340 */
[----:B------:R-:W-:-:S02]  /*0340*/  ISETP.LT.U32.AND P3, PT, R25, R2, PT ;  /* 0x000000021900720c */ /* 0x000fc40003f61070 */
[----:B------:R-:W-:Y:S02]  /*0350*/  ISETP.GE.U32.AND.EX P2, PT, R10, RZ, PT, P2 ;  /* 0x000000ff0a00720c */ /* 0x000fe40003f46120 */
[-C--:B------:R-:W-:Y:S02]  /*0360*/  @P1 LEA R20, P5, R24, R12.reuse, 0x1 ;  /* 0x0000000c18141211 */ /* 0x080fe400078a08ff */
[----:B------:R-:W-:Y:S02]  /*0370*/  ISETP.LT.AND.EX P2, PT, R10, R3, !P2, P3 ;  /* 0x000000030a00720c */ /* 0x000fe40005741330 */
[----:B------:R-:W-:Y:S02]  /*0380*/  @P1 LEA.HI.X R21, R24, R13, R26, 0x1, P5 ;  /* 0x0000000d18151211 */ /* 0x000fe400028f0c1a */
[-C--:B------:R-:W-:Y:S02]  /*0390*/  @P0 LEA R16, P5, R29, R12.reuse, 0x1 ;  /* 0x0000000c1d100211 */ /* 0x080fe400078a08ff */
[----:B------:R-:W-:Y:S01]  /*03a0*/  PRMT R28, RZ, 0x7610, R28 ;  /* 0x00007610ff1c7816 */ /* 0x000fe2000000001c */
[----:B------:R-:W2:Y:S01]  /*03b0*/  @P1 LDG.E.U16 R9, desc[UR4][R20.64] ;  /* 0x0000000414091981 */ /* 0x000ea2000c1e1500 */
[----:B------:R-:W-:-:S02]  /*03c0*/  @P4 LEA R18, P3, R27, R12, 0x1 ;  /* 0x0000000c1b124211 */ /* 0x000fc400078608ff */
[-C--:B------:R-:W-:Y:S02]  /*03d0*/  @P0 LEA.HI.X R17, R29, R13.reuse, R8, 0x1, P5 ;  /* 0x0000000d1d110211 */ /* 0x080fe400028f0c08 */
[-C--:B------:R-:W-:Y:S02]  /*03e0*/  @P4 LEA.HI.X R19, R27, R13.reuse, R11, 0x1, P3 ;  /* 0x0000000d1b134211 */ /* 0x080fe400018f0c0b */
[C---:B------:R-:W-:Y:S01]  /*03f0*/  @P2 LEA R22, P3, R25.reuse, R12, 0x1 ;  /* 0x0000000c19162211 */ /* 0x040fe200078608ff */
[----:B------:R1:W3:Y:S03]  /*0400*/  @P0 LDG.E.U16 R28, desc[UR4][R16.64] ;  /* 0x00000004101c0981 */ /* 0x0002e6000c1e1500 */
[----:B------:R-:W-:Y:S02]  /*0410*/  @P2 LEA.HI.X R23, R25, R13, R10, 0x1, P3 ;  /* 0x0000000d19172211 */ /* 0x000fe400018f0c0a */
[----:B-1----:R-:W-:-:S02]  /*0420*/  PRMT R16, RZ, 0x7610, R16 ;  /* 0x00007610ff107816 */ /* 0x002fc40000000010 */
[----:B------:R-:W-:-:S04]  /*0430*/  PRMT R17, RZ, 0x7610, R17 ;  /* 0x00007610ff117816 */ /* 0x000fc80000000011 */
[----:B------:R1:W4:Y:S04]  /*0440*/  @P4 LDG.E.U16 R16, desc[UR4][R18.64] ;  /* 0x0000000412104981 */ /* 0x000328000c1e1500 */
[----:B------:R4:W5:Y:S01]  /*0450*/  @P2 LDG.E.U16 R17, desc[UR4][R22.64] ;  /* 0x0000000416112981 */ /* 0x000962000c1e1500 */
[----:B------:R-:W-:Y:S01]  /*0460*/  @P1 LEA R20, P3, R24, R14, 0x1 ;  /* 0x0000000e18141211 */ /* 0x000fe200078608ff */
[----:B------:R-:W-:-:S03]  /*0470*/  IMAD.WIDE.U32 R6, R5, 0x4, R6 ;  /* 0x0000000405067825 */ /* 0x000fc600078e0006 */
[----:B------:R-:W-:Y:S02]  /*0480*/  @P1 LEA.HI.X R21, R24, R15, R26, 0x1, P3 ;  /* 0x0000000f18151211 */ /* 0x000fe400018f0c1a */
[----:B0-----:R-:W0:Y:S01]  /*0490*/  MUFU.RCP R24, R0 ;  /* 0x0000000000187308 */ /* 0x001e220000001000 */
[----:B-1----:R-:W-:-:S04]  /*04a0*/  @P0 LEA R18, P3, R29, R14, 0x1 ;  /* 0x0000000e1d120211 */ /* 0x002fc800078608ff */
[----:B------:R-:W-:Y:S02]  /*04b0*/  @P0 LEA.HI.X R19, R29, R15, R8, 0x1, P3 ;  /* 0x0000000f1d130211 */ /* 0x000fe400018f0c08 */
[----:B------:R-:W-:Y:S01]  /*04c0*/  @P4 LEA R8, P3, R27, R14, 0x1 ;  /* 0x0000000e1b084211 */ /* 0x000fe200078608ff */
[----:B--2---:R-:W-:-:S04]  /*04d0*/  IMAD.U32 R9, R9, 0x10000, RZ ;  /* 0x0001000009097824 */ /* 0x004fc800078e00ff */
[----:B0-----:R-:W-:Y:S01]  /*04e0*/  FMUL.FTZ R26, R9, R24 ;  /* 0x00000018091a7220 */ /* 0x001fe20000410000 */
[----:B------:R-:W-:Y:S01]  /*04f0*/  @P4 LEA.HI.X R9, R27, R15, R11, 0x1, P3 ;  /* 0x0000000f1b094211 */ /* 0x000fe200018f0c0b */
[----:B---3--:R-:W-:-:S03]  /*0500*/  IMAD.U32 R29, R28, 0x10000, RZ ;  /* 0x000100001c1d7824 */ /* 0x008fc600078e00ff */
[----:B------:R-:W-:Y:S01]  /*0510*/  F2FP.BF16.F32.PACK_AB R11, RZ, R26 ;  /* 0x0000001aff0b723e */ /* 0x000fe200000010ff */
[----:B------:R-:W-:-:S04]  /*0520*/  FMUL.FTZ R29, R29, R24 ;  /* 0x000000181d1d7220 */ /* 0x000fc80000410000 */
[----:B------:R3:W-:Y:S01]  /*0530*/  @P1 STG.E.U16 desc[UR4][R20.64], R11 ;  /* 0x0000000b14001986 */ /* 0x0007e2000c101504 */
[----:B------:R-:W-:Y:S02]  /*0540*/  ISETP.LT.U32.AND P1, PT, R6, R2, PT ;  /* 0x000000020600720c */ /* 0x000fe40003f21070 */
[----:B------:R-:W-:Y:S02]  /*0550*/  F2FP.BF16.F32.PACK_AB R29, RZ, R29 ;  /* 0x0000001dff1d723e */ /* 0x000fe400000010ff */
[----:B------:R-:W-:-:S03]  /*0560*/  ISETP.LT.AND.EX P1, PT, R7, R3, PT, P1 ;  /* 0x000000030700720c */ /* 0x000fc60003f21310 */
[----:B------:R3:W-:Y:S01]  /*0570*/  @P0 STG.E.U16 desc[UR4][R18.64], R29 ;  /* 0x0000001d12000986 */ /* 0x0007e2000c101504 */
[----:B------:R-:W-:Y:S01]  /*0580*/  ISETP.GE.U32.AND P0, PT, R6, 0x10000, PT ;  /* 0x000100000600780c */ /* 0x000fe20003f06070 */
[----:B----4-:R-:W-:Y:S01]  /*0590*/  IMAD.U32 R23, R16, 0x10000, RZ ;  /* 0x0001000010177824 */ /* 0x010fe200078e00ff */
[----:B------:R-:W-:Y:S02]  /*05a0*/  @P2 LEA R16, P3, R25, R14, 0x1 ;  /* 0x0000000e19102211 */ /* 0x000fe400078608ff */
[----:B------:R-:W-:Y:S01]  /*05b0*/  ISETP.GE.U32.AND.EX P0, PT, R7, RZ, PT, P0 ;  /* 0x000000ff0700720c */ /* 0x000fe20003f06100 */
[----:B-----5:R-:W-:Y:S02]  /*05c0*/  IMAD.U32 R27, R17, 0x10000, RZ ;  /* 0x00010000111b7824 */ /* 0x020fe400078e00ff */
[-C--:B------:R-:W-:Y:S01]  /*05d0*/  FMUL.FTZ R23, R23, R24.reuse ;  /* 0x0000001817177220 */ /* 0x080fe20000410000 */
[----:B------:R-:W-:Y:S01]  /*05e0*/  @P2 LEA.HI.X R17, R25, R15, R10, 0x1, P3 ;  /* 0x0000000f19112211 */ /* 0x000fe200018f0c0a */
[----:B------:R-:W-:-:S03]  /*05f0*/  FMUL.FTZ R27, R27, R24 ;  /* 0x000000181b1b7220 */ /* 0x000fc60000410000 */
[----:B------:R-:W-:Y:S02]  /*0600*/  F2FP.BF16.F32.PACK_AB R23, RZ, R23 ;  /* 0x00000017ff17723e */ /* 0x000fe400000010ff */
[----:B------:R-:W-:-:S03]  /*0610*/  F2FP.BF16.F32.PACK_AB R27, RZ, R27 ;  /* 0x0000001bff1b723e */ /* 0x000fc600000010ff */
[----:B------:R3:W-:Y:S04]  /*0620*/  @P4 STG.E.U16 desc[UR4][R8.64], R23 ;  /* 0x0000001708004986 */ /* 0x0007e8000c101504 */
[----:B------:R3:W-:Y:S01]  /*0630*/  @P2 STG.E.U16 desc[UR4][R16.64], R27 ;  /* 0x0000001b10002986 */ /* 0x0007e2000c101504 */
[----:B------:R-:W-:Y:S05]  /*0640*/  @!P0 BRA P1, `(.L_x_3363) ;  /* 0xfffffff800e08947 */ /* 0x000fea000083ffff */
[----:B------:R-:W-:Y:S05]  /*0650*/  EXIT ;  /* 0x000000000000794d */ /* 0x000fea0003800000 */
.L_x_3362:
[----:B------:R-:W1:Y:S02]  /*0660*/  S2R R7, SR_TID.X ;  /* 0x0000000000077919 */ /* 0x000e640000002100 */
[----:B-1----:R-:W-:-:S03]  /*0670*/  IMAD.WIDE.U32 R4, R7, 0x4, RZ ;  /* 0x0000000407047825 */ /* 0x002fc600078e00ff */
[----:B------:R-:W-:-:S04]  /*0680*/  ISETP.GE.U32.AND P0, PT, R4, R2, PT ;  /* 0x000000020400720c */ /* 0x000fc80003f06070 */
[----:B------:R-:W-:-:S04]  /*0690*/  ISETP.GE.AND.EX P0, PT, R5, R3, PT, P0 ;  /* 0x000000030500720c */ /* 0x000fc80003f06300 */
[----:B------:R-:W-:-:S13]  /*06a0*/  ISETP.GT.U32.OR P0, PT, R7, 0x3fff, P0 ;  /* 0x00003fff0700780c */ /* 0x000fda0000704470 */
[----:B------:R-:W-:Y:S05]  /*06b0*/  @P0 EXIT ;  /* 0x000000000000094d */ /* 0x000fea0003800000 */
[----:B0-----:R-:W0:Y:S01]  /*06c0*/  MUFU.RCP R0, R0 ;  /* 0x0000000000007308 */ /* 0x001e220000001000 */
[----:B------:R-:W-:Y:S01]  /*06d0*/  IMAD.MOV.U32 R6, RZ, RZ, RZ ;  /* 0x000000ffff067224 */ /* 0x000fe200078e00ff */
[----:B------:R-:W-:-:S06]  /*06e0*/  ULDC UR6, c[0x0][0x0] ;  /* 0x0000000000067ab9 */ /* 0x000fcc0000000800 */
.L_x_3364:
        /* <DEDUP_REMOVED lines=12> */
[-C--:B0-----:R-:W-:Y:S01]  /*07b0*/  FMUL.FTZ R11, R11, R0.reuse ;  /* 0x000000000b0b7220 */ /* 0x081fe20000410000 */
[-C--:B------:R-:W-:Y:S01]  /*07c0*/  FMUL.FTZ R10, R17, R0.reuse ;  /* 0x00000000110a7220 */ /* 0x080fe20000410000 */
[-C--:B------:R-:W-:Y:S01]  /*07d0*/  FMUL.FTZ R19, R19, R0.reuse ;  /* 0x0000000013137220 */ /* 0x080fe20000410000 */
[----:B------:R-:W-:Y:S01]  /*07e0*/  FMUL.FTZ R8, R5, R0 ;  /* 0x0000000005087220 */ /* 0x000fe20000410000 */
        /* <DEDUP_REMOVED lines=14> */
.L_x_3365:
        /* <DEDUP_REMOVED lines=11> */
.L_x_4016:


//--------------------- .text._ZN2at6native61_GLOBAL__N__44eb8e94_28_ForeachBinaryOpScalarList_cu_dda10a6925multi_tensor_apply_kernelINS1_28TensorListScalarListMetadataIfLi2EEENS1_25BinaryOpScalarListFunctorIN3c104HalfELi2ELi1ELi1EEEJSt7dividesIfEEEEvT_T0_DpT1_ --------------------------
	.section	.text._ZN2at6native61_GLOBAL__N__44eb8e94_28_ForeachBinaryOpScalarList_cu_dda10a6925multi_tensor_apply_kernelINS1_28TensorListScalarListMetadataIfLi2EEENS1_25BinaryOpScalarListFunctorIN3c104HalfELi2ELi1ELi1EEEJSt7dividesIfEEEEvT_T0_DpT1_,"ax",@progbits
	.align	128
.text._ZN2at6native61_GLOBAL__N__44eb8e94_28_ForeachBinaryOpScalarList_cu_dda10a6925multi_tensor_apply_kernelINS1_28TensorListScalarListMetadataIfLi2EEENS1_25BinaryOpScalarListFunctorIN3c104HalfELi2ELi1ELi1EEEJSt7dividesIfEEEEvT_T0_DpT1_:
        .type           _ZN2at6native61_GLOBAL__N__44eb8e94_28_ForeachBinaryOpScalarList_cu_dda10a6925multi_tensor_apply_kernelINS1_28TensorListScalarListMetadataIfLi2EEENS1_25BinaryOpScalarListFunctorIN3c104HalfELi2ELi1ELi1EEEJSt7dividesIfEEEEvT_T0_DpT1_,@function
        .size           _ZN2at6native61_GLOBAL__N__44eb8e94_28_ForeachBinaryOpScalarList_cu_dda10a6925multi_tensor_apply_kernelINS1_28TensorListScalarListMetadataIfLi2EEENS1_25BinaryOpScalarListFunctorIN3c104HalfELi2ELi1ELi1EEEJSt7dividesIfEEEEvT_T0_DpT1_,(.L_x_4017 - _ZN2at6native61_GLOBAL__N__44eb8e94_28_ForeachBinaryOpScalarList_cu_dda10a6925multi_tensor_apply_kernelINS1_28TensorListScalarListMetadataIfLi2EEENS1_25BinaryOpScalarListFunctorIN3c104HalfELi2ELi1ELi1EEEJSt7dividesIfEEEEvT_T0_DpT1_)
        .other          _ZN2at6native61_GLOBAL__N__44eb8e94_28_ForeachBinaryOpScalarList_cu_dda10a6925multi_tensor_apply_kernelINS1_28TensorListScalarListMetadataIfLi2EEENS1_25BinaryOpScalarListFunctorIN3c104HalfELi2ELi1ELi1EEEJSt7dividesIfEEEEvT_T0_DpT1_,@"STO_CUDA_ENTRY STV_DEFAULT"
_ZN2at6native61_GLOBAL__N__44eb8e94_28_ForeachBinaryOpScalarList_cu_dda10a6925multi_tensor_apply_kernelINS1_28TensorListScalarListMetadataIfLi2EEENS1_25BinaryOpScalarListFunctorIN3c104HalfELi2ELi1ELi1EEEJSt7dividesIfEEEEvT_T0_DpT1_:
        /* <DEDUP_REMOVED lines=29> */
.L_x_3367:
        /* <DEDUP_REMOVED lines=48> */
[----:B--2---:R-:W-:-:S05]  /*04d0*/  HADD2.F32 R9, -RZ, R9.H0_H0 ;  /* 0x20000009ff097230 */ /* 0x004fca0000004100 */
[----:B0-----:R-:W-:Y:S01]  /*04e0*/  FMUL.FTZ R26, R9, R24 ;  /* 0x00000018091a7220 */ /* 0x001fe20000410000 */
[----:B------:R-:W-:Y:S01]  /*04f0*/  @P4 LEA.HI.X R9, R27, R15, R11, 0x1, P3 ;  /* 0x0000000f1b094211 */ /* 0x000fe200018f0c0b */
[----:B---3--:R-:W-:-:S03]  /*0500*/  HADD2.F32 R29, -RZ, R28.H0_H0 ;  /* 0x2000001cff1d7230 */ /* 0x008fc60000004100 */
[----:B------:R-:W-:Y:S02]  /*0510*/  F2FP.F16.F32.PACK_AB R11, RZ, R26 ;  /* 0x0000001aff0b723e */ /* 0x000fe400000000ff */
[----:B------:R-:W-:-:S03]  /*0520*/  FMUL.FTZ R29, R29, R24 ;  /* 0x000000181d1d7220 */ /* 0x000fc60000410000 */
[----:B------:R3:W-:Y:S01]  /*0530*/  @P1 STG.E.U16 desc[UR4][R20.64], R11 ;  /* 0x0000000b14001986 */ /* 0x0007e2000c101504 */
[----:B------:R-:W-:Y:S02]  /*0540*/  ISETP.LT.U32.AND P1, PT, R6, R2, PT ;  /* 0x000000020600720c */ /* 0x000fe40003f21070 */
[----:B------:R-:W-:Y:S02]  /*0550*/  F2FP.F16.F32.PACK_AB R29, RZ, R29 ;  /* 0x0000001dff1d723e */ /* 0x000fe400000000ff */
[----:B------:R-:W-:-:S03]  /*0560*/  ISETP.LT.AND.EX P1, PT, R7, R3, PT, P1 ;  /* 0x000000030700720c */ /* 0x000fc60003f21310 */
[----:B------:R3:W-:Y:S01]  /*0570*/  @P0 STG.E.U16 desc[UR4][R18.64], R29 ;  /* 0x0000001d12000986 */ /* 0x0007e2000c101504 */
[----:B----4-:R-:W-:Y:S01]  /*0580*/  HADD2.F32 R23, -RZ, R16.H0_H0 ;  /* 0x20000010ff177230 */ /* 0x010fe20000004100 */
[----:B------:R-:W-:Y:S02]  /*0590*/  @P2 LEA R16, P3, R25, R14, 0x1 ;  /* 0x0000000e19102211 */ /* 0x000fe400078608ff */
[----:B------:R-:W-:Y:S01]  /*05a0*/  ISETP.GE.U32.AND P0, PT, R6, 0x10000, PT ;  /* 0x000100000600780c */ /* 0x000fe20003f06070 */
[----:B-----5:R-:W-:Y:S02]  /*05b0*/  HADD2.F32 R27, -RZ, R17.H0_H0 ;  /* 0x20000011ff1b7230 */ /* 0x020fe40000004100 */
[-C--:B------:R-:W-:Y:S01]  /*05c0*/  FMUL.FTZ R23, R23, R24.reuse ;  /* 0x0000001817177220 */ /* 0x080fe20000410000 */
[----:B------:R-:W-:Y:S02]  /*05d0*/  @P2 LEA.HI.X R17, R25, R15, R10, 0x1, P3 ;  /* 0x0000000f19112211 */ /* 0x000fe400018f0c0a */
[----:B------:R-:W-:Y:S01]  /*05e0*/  ISETP.GE.U32.AND.EX P0, PT, R7, RZ, PT, P0 ;  /* 0x000000ff0700720c */ /* 0x000fe20003f06100 */
[----:B------:R-:W-:Y:S01]  /*05f0*/  FMUL.FTZ R27, R27, R24 ;  /* 0x000000181b1b7220 */ /* 0x000fe20000410000 */
[----:B------:R-:W-:-:S04]  /*0600*/  F2FP.F16.F32.PACK_AB R23, RZ, R23 ;  /* 0x00000017ff17723e */ /* 0x000fc800000000ff */
[----:B------:R-:W-:Y:S01]  /*0610*/  F2FP.F16.F32.PACK_AB R27, RZ, R27 ;  /* 0x0000001bff1b723e */ /* 0x000fe200000000ff */
[----:B------:R3:W-:Y:S04]  /*0620*/  @P4 STG.E.U16 desc[UR4][R8.64], R23 ;  /* 0x0000001708004986 */ /* 0x0007e8000c101504 */
[----:B------:R3:W-:Y:S02]  /*0630*/  @P2 STG.E.U16 desc[UR4][R16.64], R27 ;  /* 0x0000001b10002986 */ /* 0x0007e4000c101504 */
[----:B------:R-:W-:Y:S05]  /*0640*/  @!P0 BRA P1, `(.L_x_3367) ;  /* 0xfffffff800e08947 */ /* 0x000fea000083ffff */
[----:B------:R-:W-:Y:S05]  /*0650*/  EXIT ;  /* 0x000000000000794d */ /* 0x000fea0003800000 */
.L_x_3366:
        /* <DEDUP_REMOVED lines=9> */
.L_x_3368:
        /* <DEDUP_REMOVED lines=9> */
[-C--:B0-----:R-:W-:Y:S01]  /*0780*/  FMUL.FTZ R5, R5, R0.reuse ;  /* 0x0000000005057220 */ /* 0x081fe20000410000 */
[----:B------:R-:W-:Y:S02]  /*0790*/  HADD2.F32 R17, -RZ, R7.H1_H1 ;  /* 0x30000007ff117230 */ /* 0x000fe40000004100 */
[-C--:B------:R-:W-:Y:S01]  /*07a0*/  FMUL.FTZ R8, R9, R0.reuse ;  /* 0x0000000009087220 */ /* 0x080fe20000410000 */
[----:B------:R-:W-:-:S02]  /*07b0*/  FMUL.FTZ R11, R11, R0 ;  /* 0x000000000b0b7220 */ /* 0x000fc40000410000 */
[----:B------:R-:W-:Y:S02]  /*07c0*/  FMUL.FTZ R10, R17, R0 ;  /* 0x00000000110a7220 */ /* 0x000fe40000410000 */
        /* <DEDUP_REMOVED lines=14> */
.L_x_3369:
        /* <DEDUP_REMOVED lines=13> */
.L_x_4017:


//--------------------- .text._ZN2at6native61_GLOBAL__N__44eb8e94_28_ForeachBinaryOpScalarList_cu_dda10a6925multi_tensor_apply_kernelINS1_28TensorListScalarListMetadataIbLi2EEENS1_25BinaryOpScalarListFunctorIbLi2ELi1ELi1EEEJSt7dividesIbEEEEvT_T0_DpT1_ --------------------------
	.section	.text._ZN2at6native61_GLOBAL__N__44eb8e94_28_ForeachBinaryOpScalarList_cu_dda10a6925multi_tensor_apply_kernelINS1_28TensorListScalarListMetadataIbLi2EEENS1_25BinaryOpScalarListFunctorIbLi2ELi1ELi1EEEJSt7dividesIbEEEEvT_T0_DpT1_,"ax",@progbits
	.align	128
.text._ZN2at6native61_GLOBAL__N__44eb8e94_28_ForeachBinaryOpScalarList_cu_dda10a6925multi_tensor_apply_kernelINS1_28TensorListScalarListMetadataIbLi2EEENS1_25BinaryOpScalarListFunctorIbLi2ELi1ELi1EEEJSt7dividesIbEEEEvT_T0_DpT1_:
        .type           _ZN2at6native61_GLOBAL__N__44eb8e94_28_ForeachBinaryOpScalarList_cu_dda10a6925multi_tensor_apply_kernelINS1_28TensorListScalarListMetadataIbLi2EEENS1_25BinaryOpScalarListFunctorIbLi2ELi1ELi1EEEJSt7dividesIbEEEEvT_T0_DpT1_,@function
        .size           _ZN2at6native61_GLOBAL__N__44eb8e94_28_ForeachBinaryOpScalarList_cu_dda10a6925multi_tensor_apply_kernelINS1_28TensorListScalarListMetadataIbLi2EEENS1_25BinaryOpScalarListFunctorIbLi2ELi1ELi1EEEJSt7dividesIbEEEEvT_T0_DpT1_,(.L_x_4018 - _ZN2at6native61_GLOBAL__N__44eb8e94_28_ForeachBinaryOpScalarList_cu_dda10a6925multi_tensor_apply_kernelINS1_28TensorListScalarListMetadataIbLi2EEENS1_25BinaryOpScalarListFunctorIbLi2ELi1ELi1EEEJSt7dividesIbEEEEvT_T0_DpT1_)
        .other          _ZN2at6native61_GLOBAL__N__44eb8e94_28_ForeachBinaryOpScalarList_cu_dda10a6925multi_tensor_apply_kernelINS1_28TensorListScalarListMetadataIbLi2EEENS1_25BinaryOpScalarListFunctorIbLi2ELi1ELi1EEEJSt7dividesIbEEEEvT_T0_DpT1_,@"STO_CUDA_ENTRY STV_DEFAULT"
_ZN2at6native61_GLOBAL__N__44eb8e94_28_ForeachBinaryOpScalarList_cu_dda10a6925multi_tensor_apply_kernelINS1_28TensorListScalarListMetadataIbLi2EEENS1_25BinaryOpScalarListFunctorIbLi2ELi1ELi1EEEJSt7dividesIbEEEEvT_T0_DpT1_:
        /* <DEDUP_REMOVED lines=12> */
[C---:B0-----:R-:W-:Y:S02]  /*00c0*/  IADD3 R0, P1, R6.reuse, R4, RZ ;  /* 0x0000000406007210 */ /* 0x041fe40007f3e0ff */
[----:B-1----:R-:W-:-:S02]  /*00d0*/  IADD3 R3, P2, R6, R8, RZ ;  /* 0x0000000806037210 */ /* 0x002fc40007f5e0ff */
[----:B--2---:R-:W-:-:S04]  /*00e0*/  IADD3 R2, P3, -R6, R10, RZ ;  /* 0x0000000a06027210 */ /* 0x004fc80007f7e1ff */
[----:B------:R-:W-:Y:S01]  /*00f0*/  LOP3.LUT R4, R2, R3, R0, 0xfe, !PT ;  /* 0x0000000302047212 */ /* 0x000fe200078efe00 */
[----:B------:R-:W-:-:S03]  /*0100*/  IMAD.X R6, R11, 0x1, ~R7, P3 ;  /* 0x000000010b067824 */ /* 0x000fc600018e0e07 */
[----:B------:R-:W-:Y:S01]  /*0110*/  LOP3.LUT P0, RZ, R4, 0x3, RZ, 0xc0, !PT ;  /* 0x0000000304ff7812 */ /* 0x000fe2000780c0ff */
[C---:B------:R-:W-:Y:S02]  /*0120*/  IMAD.X R4, R7.reuse, 0x1, R5, P1 ;  /* 0x0000000107047824 */ /* 0x040fe400008e0605 */
[----:B------:R-:W-:-:S10]  /*0130*/  IMAD.X R5, R7, 0x1, R9, P2 ;  /* 0x0000000107057824 */ /* 0x000fd400010e0609 */
[----:B------:R-:W-:Y:S05]  /*0140*/  @!P0 BRA `(.L_x_3370) ;  /* 0x0000000400288947 */ /* 0x000fea0003800000 */
[----:B------:R-:W-:-:S04]  /*0150*/  ISETP.GE.U32.AND P0, PT, R2, 0x1, PT ;  /* 0x000000010200780c */ /* 0x000fc80003f06070 */
[----:B------:R-:W-:-:S13]  /*0160*/  ISETP.GE.AND.EX P0, PT, R6, RZ, PT, P0 ;  /* 0x000000ff0600720c */ /* 0x000fda0003f06300 */
[----:B------:R-:W-:Y:S05]  /*0170*/  @!P0 EXIT ;  /* 0x000000000000894d */ /* 0x000fea0003800000 */
[----:B------:R-:W0:Y:S01]  /*0180*/  S2R R7, SR_TID.X ;  /* 0x0000000000077919 */ /* 0x000e220000002100 */
[----:B------:R-:W1:Y:S01]  /*0190*/  LDC R8, c[0x0][RZ] ;  /* 0x00000000ff087b82 */ /* 0x000e620000000800 */
[----:B------:R-:W-:-:S07]  /*01a0*/  CS2R R10, SRZ ;  /* 0x00000000000a7805 */ /* 0x000fce000001ff00 */
.L_x_3371:
[----:B0-2---:R-:W-:Y:S01]  /*01b0*/  IADD3 R22, P1, R7, R10, RZ ;  /* 0x0000000a07167210 */ /* 0x005fe20007f3e0ff */
[----:B-1----:R-:W-:Y:S01]  /*01c0*/  IMAD R25, R8, 0x3, RZ ;  /* 0x0000000308197824 */ /* 0x002fe200078e02ff */
[----:B------:R-:W-:Y:S02]  /*01d0*/  PRMT R12, RZ, 0x7610, R12 ;  /* 0x00007610ff0c7816 */ /* 0x000fe4000000000c */
[----:B------:R-:W-:Y:S01]  /*01e0*/  ISETP.GE.U32.AND P0, PT, R22, 0x10000, PT ;  /* 0x000100001600780c */ /* 0x000fe20003f06070 */
[----:B------:R-:W-:Y:S01]  /*01f0*/  IMAD.X R23, RZ, RZ, R11, P1 ;  /* 0x000000ffff177224 */ /* 0x000fe200008e060b */
[CC--:B------:R-:W-:Y:S02]  /*0200*/  IADD3 R20, P1, R8.reuse, R22.reuse, RZ ;  /* 0x0000001608147210 */ /* 0x0c0fe40007f3e0ff */
[----:B------:R-:W-:Y:S02]  /*0210*/  LEA R27, P4, R8, R22, 0x1 ;  /* 0x00000016081b7211 */ /* 0x000fe400078808ff */
[----:B------:R-:W-:Y:S01]  /*0220*/  ISETP.LT.U32.AND P2, PT, R22, R2, PT ;  /* 0x000000021600720c */ /* 0x000fe20003f41070 */
[--C-:B------:R-:W-:Y:S01]  /*0230*/  IMAD.X R21, RZ, RZ, R23.reuse, P1 ;  /* 0x000000ffff157224 */ /* 0x100fe200008e0617 */
[----:B------:R-:W-:Y:S01]  /*0240*/  ISETP.GE.U32.AND.EX P0, PT, R23, RZ, PT, P0 ;  /* 0x000000ff1700720c */ /* 0x000fe20003f06100 */
[----:B------:R-:W-:Y:S01]  /*0250*/  IMAD.X R9, RZ, RZ, R23, P4 ;  /* 0x000000ffff097224 */ /* 0x000fe200020e0617 */
[----:B------:R-:W-:-:S02]  /*0260*/  ISETP.GE.U32.AND P3, PT, R20, 0x10000, PT ;  /* 0x000100001400780c */ /* 0x000fc40003f66070 */
[----:B------:R-:W-:Y:S02]  /*0270*/  ISETP.LT.AND.EX P0, PT, R23, R6, !P0, P2 ;  /* 0x000000061700720c */ /* 0x000fe40004701320 */
[----:B------:R-:W-:Y:S02]  /*0280*/  ISETP.GE.U32.AND P2, PT, R27, 0x10000, PT ;  /* 0x000100001b00780c */ /* 0x000fe40003f46070 */
[----:B------:R-:W-:Y:S02]  /*0290*/  IADD3 R25, P5, R25, R22, RZ ;  /* 0x0000001619197210 */ /* 0x000fe40007fbe0ff */
[-C--:B------:R-:W-:Y:S02]  /*02a0*/  ISETP.LT.U32.AND P1, PT, R20, R2.reuse, PT ;  /* 0x000000021400720c */ /* 0x080fe40003f21070 */
[----:B------:R-:W-:Y:S01]  /*02b0*/  ISETP.GE.U32.AND.EX P3, PT, R21, RZ, PT, P3 ;  /* 0x000000ff1500720c */ /* 0x000fe20003f66130 */
[----:B------:R-:W-:Y:S01]  /*02c0*/  IMAD.X R13, RZ, RZ, R23, P5 ;  /* 0x000000ffff0d7224 */ /* 0x000fe200028e0617 */
[----:B------:R-:W-:-:S02]  /*02d0*/  ISETP.LT.U32.AND P4, PT, R27, R2, PT ;  /* 0x000000021b00720c */ /* 0x000fc40003f81070 */
[----:B------:R-:W-:Y:S02]  /*02e0*/  ISETP.GE.U32.AND.EX P2, PT, R9, RZ, PT, P2 ;  /* 0x000000ff0900720c */ /* 0x000fe40003f46120 */
[-C--:B------:R-:W-:Y:S02]  /*02f0*/  ISETP.LT.AND.EX P1, PT, R21, R6.reuse, !P3, P1 ;  /* 0x000000061500720c */ /* 0x080fe40005f21310 */
[----:B------:R-:W-:Y:S02]  /*0300*/  ISETP.GE.U32.AND P3, PT, R25, 0x10000, PT ;  /* 0x000100001900780c */ /* 0x000fe40003f66070 */
[----:B------:R-:W-:Y:S02]  /*0310*/  ISETP.LT.AND.EX P2, PT, R9, R6, !P2, P4 ;  /* 0x000000060900720c */ /* 0x000fe40005741340 */
[----:B------:R-:W-:Y:S02]  /*0320*/  ISETP.LT.U32.AND P4, PT, R25, R2, PT ;  /* 0x000000021900720c */ /* 0x000fe40003f81070 */
[----:B------:R-:W-:-:S02]  /*0330*/  ISETP.GE.U32.AND.EX P3, PT, R13, RZ, PT, P3 ;  /* 0x000000ff0d00720c */ /* 0x000fc40003f66130 */
[----:B------:R-:W-:Y:S02]  /*0340*/  @P0 IADD3 R28, P5, R22, R0, RZ ;  /* 0x00000000161c0210 */ /* 0x000fe40007fbe0ff */
[----:B------:R-:W-:Y:S02]  /*0350*/  ISETP.LT.AND.EX P3, PT, R13, R6, !P3, P4 ;  /* 0x000000060d00720c */ /* 0x000fe40005f61340 */
[----:B------:R-:W-:Y:S01]  /*0360*/  PRMT R24, RZ, 0x7610, R24 ;  /* 0x00007610ff187816 */ /* 0x000fe20000000018 */
[----:B------:R-:W-:Y:S01]  /*0370*/  @P0 IMAD.X R29, R23, 0x1, R4, P5 ;  /* 0x00000001171d0824 */ /* 0x000fe200028e0604 */
[-C--:B------:R-:W-:Y:S02]  /*0380*/  @P1 IADD3 R16, P5, R20, R0.reuse, RZ ;  /* 0x0000000014101210 */ /* 0x080fe40007fbe0ff */
[----:B------:R-:W-:Y:S02]  /*0390*/  @P2 IADD3 R14, P4, R27, R0, RZ ;  /* 0x000000001b0e2210 */ /* 0x000fe40007f9e0ff */
[----:B------:R-:W-:Y:S01]  /*03a0*/  PRMT R26, RZ, 0x7610, R26 ;  /* 0x00007610ff1a7816 */ /* 0x000fe2000000001a */
[--C-:B------:R-:W-:Y:S01]  /*03b0*/  @P1 IMAD.X R17, R21, 0x1, R4.reuse, P5 ;  /* 0x0000000115111824 */ /* 0x100fe200028e0604 */
[----:B------:R-:W2:Y:S01]  /*03c0*/  @P0 LDG.E.U8 R12, desc[UR4][R28.64] ;  /* 0x000000041c0c0981 */ /* 0x000ea2000c1e1100 */
[----:B------:R-:W-:-:S02]  /*03d0*/  @P2 IMAD.X R15, R9, 0x1, R4, P4 ;  /* 0x00000001090f2824 */ /* 0x000fc400020e0604 */
[----:B------:R-:W-:Y:S01]  /*03e0*/  @P3 IADD3 R18, P4, R25, R0, RZ ;  /* 0x0000000019123210 */ /* 0x000fe20007f9e0ff */
[----:B------:R-:W3:Y:S04]  /*03f0*/  @P1 LDG.E.U8 R24, desc[UR4][R16.64] ;  /* 0x0000000410181981 */ /* 0x000ee8000c1e1100 */
[----:B------:R0:W4:Y:S01]  /*0400*/  @P2 LDG.E.U8 R26, desc[UR4][R14.64] ;  /* 0x000000040e1a2981 */ /* 0x000122000c1e1100 */
[----:B------:R-:W-:Y:S01]  /*0410*/  @P3 IMAD.X R19, R13, 0x1, R4, P4 ;  /* 0x000000010d133824 */ /* 0x000fe200020e0604 */
[----:B0-----:R-:W-:-:S06]  /*0420*/  PRMT R14, RZ, 0x7610, R14 ;  /* 0x00007610ff0e7816 */ /* 0x001fcc000000000e */
[----:B------:R-:W5:Y:S01]  /*0430*/  @P3 LDG.E.U8 R14, desc[UR4][R18.64] ;  /* 0x00000004120e3981 */ /* 0x000f62000c1e1100 */
[-C--:B------:R-:W-:Y:S01]  /*0440*/  @P1 IADD3 R20, P4, R20, R3.reuse, RZ ;  /* 0x0000000314141210 */ /* 0x080fe20007f9e0ff */
[----:B------:R-:W-:Y:S01]  /*0450*/  IMAD.WIDE.U32 R10, R8, 0x4, R10 ;  /* 0x00000004080a7825 */ /* 0x000fe200078e000a */
[----:B------:R-:W-:-:S03]  /*0460*/  @P0 IADD3 R22, P5, R22, R3, RZ ;  /* 0x0000000316160210 */ /* 0x000fc60007fbe0ff */
[--C-:B------:R-:W-:Y:S02]  /*0470*/  @P1 IMAD.X R21, R21, 0x1, R5.reuse, P4 ;  /* 0x0000000115151824 */ /* 0x100fe400020e0605 */
[----:B------:R-:W-:Y:S01]  /*0480*/  @P0 IMAD.X R23, R23, 0x1, R5, P5 ;  /* 0x0000000117170824 */ /* 0x000fe200028e0605 */
[----:B--2---:R-:W-:Y:S02]  /*0490*/  @P0 LOP3.LUT P6, RZ, R12, 0xff, RZ, 0xc0, !PT ;  /* 0x000000ff0cff0812 */ /* 0x004fe400078cc0ff */
[----:B---3--:R-:W-:Y:S02]  /*04a0*/  @P1 LOP3.LUT P4, RZ, R24, 0xff, RZ, 0xc0, !PT ;  /* 0x000000ff18ff1812 */ /* 0x008fe4000788c0ff */
[----:B------:R-:W-:Y:S02]  /*04b0*/  @P0 SEL R17, RZ, 0x1, !P6 ;  /* 0x00000001ff110807 */ /* 0x000fe40007000000 */
[----:B------:R-:W-:Y:S02]  /*04c0*/  @P1 SEL R29, RZ, 0x1, !P4 ;  /* 0x00000001ff1d1807 */ /* 0x000fe40006000000 */
[----:B----4-:R-:W-:Y:S01]  /*04d0*/  @P2 LOP3.LUT P5, RZ, R26, 0xff, RZ, 0xc0, !PT ;  /* 0x000000ff1aff2812 */ /* 0x010fe200078ac0ff */
[----:B------:R2:W-:Y:S01]  /*04e0*/  @P0 STG.E.U8 desc[UR4][R22.64], R17 ;  /* 0x0000001116000986 */ /* 0x0005e2000c101104 */
[----:B------:R-:W-:-:S03]  /*04f0*/  @P3 IADD3 R12, P0, R25, R3, RZ ;  /* 0x00000003190c3210 */ /* 0x000fc60007f1e0ff */
[----:B------:R2:W-:Y:S01]  /*0500*/  @P1 STG.E.U8 desc[UR4][R20.64], R29 ;  /* 0x0000001d14001986 */ /* 0x0005e2000c101104 */
[C---:B------:R-:W-:Y:S01]  /*0510*/  ISETP.LT.U32.AND P1, PT, R10.reuse, R2, PT ;  /* 0x000000020a00720c */ /* 0x040fe20003f21070 */
[----:B------:R-:W-:Y:S01]  /*0520*/  @P3 IMAD.X R13, R13, 0x1, R5, P0 ;  /* 0x000000010d0d3824 */ /* 0x000fe200000e0605 */
[----:B------:R-:W-:Y:S02]  /*0530*/  ISETP.GE.U32.AND P0, PT, R10, 0x10000, PT ;  /* 0x000100000a00780c */ /* 0x000fe40003f06070 */
[C---:B------:R-:W-:Y:S02]  /*0540*/  ISETP.LT.AND.EX P1, PT, R11.reuse, R6, PT, P1 ;  /* 0x000000060b00720c */ /* 0x040fe40003f21310 */
[----:B------:R-:W-:Y:S02]  /*0550*/  ISETP.GE.U32.AND.EX P0, PT, R11, RZ, PT, P0 ;  /* 0x000000ff0b00720c */ /* 0x000fe40003f06100 */
[----:B-----5:R-:W-:Y:S02]  /*0560*/  @P3 LOP3.LUT P4, RZ, R14, 0xff, RZ, 0xc0, !PT ;  /* 0x000000ff0eff3812 */ /* 0x020fe4000788c0ff */
[----:B------:R-:W-:-:S02]  /*0570*/  @P2 IADD3 R14, P6, R27, R3, RZ ;  /* 0x000000031b0e2210 */ /* 0x000fc40007fde0ff */
[----:B------:R-:W-:-:S03]  /*0580*/  @P3 SEL R19, RZ, 0x1, !P4 ;  /* 0x00000001ff133807 */ /* 0x000fc60006000000 */
[----:B------:R-:W-:Y:S01]  /*0590*/  @P2 IMAD.X R15, R9, 0x1, R5, P6 ;  /* 0x00000001090f2824 */ /* 0x000fe200030e0605 */
[----:B------:R-:W-:-:S05]  /*05a0*/  @P2 SEL R9, RZ, 0x1, !P5 ;  /* 0x00000001ff092807 */ /* 0x000fca0006800000 */
[----:B------:R2:W-:Y:S04]  /*05b0*/  @P2 STG.E.U8 desc[UR4][R14.64], R9 ;  /* 0x000000090e002986 */ /* 0x0005e8000c101104 */
[----:B------:R2:W-:Y:S01]  /*05c0*/  @P3 STG.E.U8 desc[UR4][R12.64], R19 ;  /* 0x000000130c003986 */ /* 0x0005e2000c101104 */
[----:B------:R-:W-:Y:S05]  /*05d0*/  @!P0 BRA P1, `(.L_x_3371) ;  /* 0xfffffff800f48947 */ /* 0x000fea000083ffff */
[----:B------:R-:W-:Y:S05]  /*05e0*/  EXIT ;  /* 0x000000000000794d */ /* 0x000fea0003800000 */
.L_x_3370:
        /* <DEDUP_REMOVED lines=8> */
.L_x_3372:
        /* <DEDUP_REMOVED lines=8> */
[----:B------:R-:W-:Y:S02]  /*06f0*/  ISETP.NE.AND P0, PT, R7, RZ, PT ;  /* 0x000000ff0700720c */ /* 0x000fe40003f05270 */
[----:B------:R-:W-:-:S02]  /*0700*/  ISETP.NE.AND P1, PT, R10, RZ, PT ;  /* 0x000000ff0a00720c */ /* 0x000fc40003f25270 */
[----:B------:R-:W-:Y:S02]  /*0710*/  PRMT R7, R8, 0x7773, RZ ;  /* 0x0000777308077816 */ /* 0x000fe400000000ff */
[----:B------:R-:W-:Y:S02]  /*0720*/  ISETP.NE.AND P2, PT, R11, RZ, PT ;  /* 0x000000ff0b00720c */ /* 0x000fe40003f45270 */
[----:B------:R-:W-:Y:S02]  /*0730*/  SEL R10, RZ, 0x1, !P0 ;  /* 0x00000001ff0a7807 */ /* 0x000fe40004000000 */
[----:B------:R-:W-:Y:S02]  /*0740*/  SEL R11, RZ, 0x1, !P1 ;  /* 0x00000001ff0b7807 */ /* 0x000fe40004800000 */
[----:B------:R-:W-:Y:S02]  /*0750*/  ISETP.NE.AND P0, PT, R7, RZ, PT ;  /* 0x000000ff0700720c */ /* 0x000fe40003f05270 */
[----:B------:R-:W-:-:S02]  /*0760*/  SEL R7, RZ, 0x1, !P2 ;  /* 0x00000001ff077807 */ /* 0x000fc40005000000 */
[----:B------:R-:W-:Y:S02]  /*0770*/  PRMT R12, R11, 0x7604, R10 ;  /* 0x000076040b0c7816 */ /* 0x000fe4000000000a */
[----:B------:R-:W-:Y:S02]  /*0780*/  SEL R10, RZ, 0x1, !P0 ;  /* 0x00000001ff0a7807 */ /* 0x000fe40004000000 */
[----:B------:R-:W-:Y:S02]  /*0790*/  IADD3 R8, P1, R13, R3, RZ ;  /* 0x000000030d087210 */ /* 0x000fe40007f3e0ff */
[----:B------:R-:W-:Y:S02]  /*07a0*/  IADD3 R15, P0, R15, UR6, RZ ;  /* 0x000000060f0f7c10 */ /* 0x000fe4000ff1e0ff */
[----:B------:R-:W-:Y:S01]  /*07b0*/  PRMT R7, R7, 0x7054, R12 ;  /* 0x0000705407077816 */ /* 0x000fe2000000000c */
[----:B------:R-:W-:Y:S01]  /*07c0*/  IMAD.X R9, R14, 0x1, R5, P1 ;  /* 0x000000010e097824 */ /* 0x000fe200008e0605 */
        /* <DEDUP_REMOVED lines=11> */
.L_x_3373:
        /* <DEDUP_REMOVED lines=16> */
.L_x_4018:


//--------------------- .text._ZN2at6native61_GLOBAL__N__44eb8e94_28_ForeachBinaryOpScalarList_cu_dda10a6925multi_tensor_apply_kernelINS1_28TensorListScalarListMetadataIN3c107complexIfEELi2EEENS1_25BinaryOpScalarListFunctorIS6_Li2ELi1ELi1EEEJSt7dividesIS6_EEEEvT_T0_DpT1_ --------------------------
	.section	.text._ZN2at6native61_GLOBAL__N__44eb8e94_28_ForeachBinaryOpScalarList_cu_dda10a6925multi_tensor_apply_kernelINS1_28TensorListScalarListMetadataIN3c107complexIfEELi2EEENS1_25BinaryOpScalarListFunctorIS6_Li2ELi1ELi1EEEJSt7dividesIS6_EEEEvT_T0_DpT1_,"ax",@progbits
	.align	128
.text._ZN2at6native61_GLOBAL__N__44eb8e94_28_ForeachBinaryOpScalarList_cu_dda10a6925multi_tensor_apply_kernelINS1_28TensorListScalarListMetadataIN3c107complexIfEELi2EEENS1_25BinaryOpScalarListFunctorIS6_Li2ELi1ELi1EEEJSt7dividesIS6_EEEEvT_T0_DpT1_:
        .type           _ZN2at6native61_GLOBAL__N__44eb8e94_28_ForeachBinaryOpScalarList_cu_dda10a6925multi_tensor_apply_kernelINS1_28TensorListScalarListMetadataIN3c107complexIfEELi2EEENS1_25BinaryOpScalarListFunctorIS6_Li2ELi1ELi1EEEJSt7dividesIS6_EEEEvT_T0_DpT1_,@function
        .size           _ZN2at6native61_GLOBAL__N__44eb8e94_28_ForeachBinaryOpScalarList_cu_dda10a6925multi_tensor_apply_kernelINS1_28TensorListScalarListMetadataIN3c107complexIfEELi2EEENS1_25BinaryOpScalarListFunctorIS6_Li2ELi1ELi1EEEJSt7dividesIS6_EEEEvT_T0_DpT1_,(.L_x_4019 - _ZN2at6native61_GLOBAL__N__44eb8e94_28_ForeachBinaryOpScalarList_cu_dda10a6925multi_tensor_apply_kernelINS1_28TensorListScalarListMetadataIN3c107complexIfEELi2EEENS1_25BinaryOpScalarListFunctorIS6_Li2ELi1ELi1EEEJSt7dividesIS6_EEEEvT_T0_DpT1_)
        .other          _ZN2at6native61_GLOBAL__N__44eb8e94_28_ForeachBinaryOpScalarList_cu_dda10a6925multi_tensor_apply_kernelINS1_28TensorListScalarListMetadataIN3c107complexIfEELi2EEENS1_25BinaryOpScalarListFunctorIS6_Li2ELi1ELi1EEEJSt7dividesIS6_EEEEvT_T0_DpT1_,@"STO_CUDA_ENTRY STV_DEFAULT"
_ZN2at6native61_GLOBAL__N__44eb8e94_28_ForeachBinaryOpScalarList_cu_dda10a6925multi_tensor_apply_kernelINS1_28TensorListScalarListMetadataIN3c107complexIfEELi2EEENS1_25BinaryOpScalarListFunctorIS6_Li2ELi1ELi1EEEJSt7dividesIS6_EEEEvT_T0_DpT1_:
[----:B------:R-:W-:Y:S08]  /*0000*/  LDC R1, c[0x0][0x28] ;  /* 0x00000a00ff017b82 */ /* 0x000ff00000000800 */
[----:B------:R-:W0:Y:S02]  /*0010*/  S2UR UR5, SR_CTAID.X ;  /* 0x00000000000579c3 */ /* 0x000e240000002500 */
[----:B0-----:R-:W-:-:S02]  /*0020*/  ULDC.U8 UR4, c[0x0][UR5+0xa10] ;  /* 0x0002840005047abb */ /* 0x001fc40008000000 */
[----:B------:R-:W-:-:S03]  /*0030*/  USHF.L.U32 UR10, UR4, 0x3, URZ ;  /* 0x00000003040a7899 */ /* 0x000fc6000800063f */
[----:B------:R-:W-:Y:S02]  /*0040*/  UMOV UR4, 0x940 ;  /* 0x0000094000047882 */ /* 0x000fe40000000000 */
[----:B------:R-:W-:Y:S01]  /*0050*/  ULEA UR4, UR5, UR4, 0x2 ;  /* 0x0000000405047291 */ /* 0x000fe2000f8e103f */
[----:B------:R-:W-:-:S06]  /*0060*/  MOV R10, UR10 ;  /* 0x0000000a000a7c02 */ /* 0x000fcc0008000f00 */
[----:B------:R-:W0:Y:S01]  /*0070*/  LDC.64 R10, c[0x0][R10+0x810] ;  /* 0x000204000a0a7b82 */ /* 0x000e220000000a00 */
[----:B------:R-:W-:Y:S01]  /*0080*/  ULDC.64 UR6, c[0x0][UR10+0x210] ;  /* 0x000084000a067abb */ /* 0x000fe20008000a00 */
[----:B------:R-:W-:-:S03]  /*0090*/  ULDC.64 UR8, c[0x0][UR10+0x410] ;  /* 0x000104000a087abb */ /* 0x000fc60008000a00 */
[----:B------:R-:W-:Y:S02]  /*00a0*/  ULDC UR11, c[0x0][UR4+0x210] ;  /* 0x00008400040b7abb */ /* 0x000fe40008000800 */
[----:B------:R-:W-:Y:S02]  /*00b0*/  UIMAD.WIDE UR4, UR11, 0x10000, URZ ;  /* 0x000100000b0478a5 */ /* 0x000fe4000f8e023f */
[----:B------:R-:W-:Y:S02]  /*00c0*/  UIMAD.WIDE UR6, UR11, 0x80000, UR6 ;  /* 0x000800000b0678a5 */ /* 0x000fe4000f8e0206 */
[----:B------:R-:W-:-:S03]  /*00d0*/  UIMAD.WIDE UR8, UR11, 0x80000, UR8 ;  /* 0x000800000b0878a5 */ /* 0x000fc6000f8e0208 */
[----:B------:R-:W-:Y:S02]  /*00e0*/  ULDC.64 UR10, c[0x0][UR10+0x610] ;  /* 0x000184000a0a7abb */ /* 0x000fe40008000a00 */
        /* <DEDUP_REMOVED lines=12> */
[----:B------:R-:W1:Y:S01]  /*01b0*/  S2R R2, SR_TID.X ;  /* 0x0000000000027919 */ /* 0x000e620000002100 */
[----:B------:R-:W2:Y:S01]  /*01c0*/  LDC R0, c[0x0][RZ] ;  /* 0x00000000ff007b82 */ /* 0x000ea20000000800 */
[C---:B0-----:R-:W-:Y:S01]  /*01d0*/  FSETP.NEU.FTZ.AND P1, PT, |R10|.reuse, RZ, PT ;  /* 0x000000ff0a00720b */ /* 0x041fe20003f3d200 */
[----:B------:R-:W-:Y:S01]  /*01e0*/  HFMA2.MMA R3, -RZ, RZ, 0, 0 ;  /* 0x00000000ff037435 */ /* 0x000fe200000001ff */
[C---:B------:R-:W-:Y:S01]  /*01f0*/  FSETP.NEU.FTZ.AND P0, PT, |R11|.reuse, RZ, PT ;  /* 0x000000ff0b00720b */ /* 0x040fe20003f1d200 */
[----:B------:R-:W-:Y:S01]  /*0200*/  FADD.FTZ R23, |R10|, -RZ ;  /* 0x800000ff0a177221 */ /* 0x000fe20000010200 */
[----:B------:R-:W-:Y:S01]  /*0210*/  FADD.FTZ R22, |R11|, -RZ ;  /* 0x800000ff0b167221 */ /* 0x000fe20000010200 */
[----:B------:R-:W-:Y:S02]  /*0220*/  MOV R5, RZ ;  /* 0x000000ff00057202 */ /* 0x000fe40000000f00 */
[----:B------:R-:W-:-:S13]  /*0230*/  PLOP3.LUT P1, PT, P1, P0, PT, 0x2, 0x0 ;  /* 0x000000000000781c */ /* 0x000fda0000f20072 */
.L_x_3387:
[----:B-1----:R-:W-:Y:S02]  /*0240*/  IADD3 R13, P2, R2, R3, RZ ;  /* 0x00000003020d7210 */ /* 0x002fe40007f5e0ff */
[----:B------:R-:W-:Y:S02]  /*0250*/  CS2R R16, SRZ ;  /* 0x0000000000107805 */ /* 0x000fe4000001ff00 */
[----:B--2---:R-:W-:Y:S02]  /*0260*/  LEA R20, R0, R0, 0x1 ;  /* 0x0000000000147211 */ /* 0x004fe400078e08ff */
[C---:B------:R-:W-:Y:S02]  /*0270*/  ISETP.GE.U32.AND P0, PT, R13.reuse, 0x10000, PT ;  /* 0x000100000d00780c */ /* 0x040fe40003f06070 */
[----:B------:R-:W-:Y:S02]  /*0280*/  IADD3.X R4, RZ, R5, RZ, P2, !PT ;  /* 0x00000005ff047210 */ /* 0x000fe400017fe4ff */
[----:B------:R-:W-:-:S02]  /*0290*/  ISETP.LT.U32.AND P3, PT, R13, UR12, PT ;  /* 0x0000000c0d007c0c */ /* 0x000fc4000bf61070 */
[----:B------:R-:W-:Y:S02]  /*02a0*/  ISETP.GE.U32.AND.EX P0, PT, R4, RZ, PT, P0 ;  /* 0x000000ff0400720c */ /* 0x000fe40003f06100 */
[-C--:B------:R-:W-:Y:S02]  /*02b0*/  IADD3 R6, P2, R0, R13.reuse, RZ ;  /* 0x0000000d00067210 */ /* 0x080fe40007f5e0ff */
[----:B------:R-:W-:Y:S02]  /*02c0*/  ISETP.LT.AND.EX P0, PT, R4, UR4, !P0, P3 ;  /* 0x0000000404007c0c */ /* 0x000fe4000c701330 */
[----:B------:R-:W-:Y:S02]  /*02d0*/  LEA R7, P4, R0, R13, 0x1 ;  /* 0x0000000d00077211 */ /* 0x000fe400078808ff */
[----:B------:R-:W-:Y:S02]  /*02e0*/  ISETP.GE.U32.AND P5, PT, R6, 0x10000, PT ;  /* 0x000100000600780c */ /* 0x000fe40003fa6070 */
[----:B------:R-:W-:-:S02]  /*02f0*/  IADD3.X R9, RZ, R4, RZ, P2, !PT ;  /* 0x00000004ff097210 */ /* 0x000fc400017fe4ff */
[----:B------:R-:W-:Y:S02]  /*0300*/  ISETP.GE.U32.AND P3, PT, R7, 0x10000, PT ;  /* 0x000100000700780c */ /* 0x000fe40003f66070 */
[----:B------:R-:W-:Y:S02]  /*0310*/  IADD3.X R8, RZ, R4, RZ, P4, !PT ;  /* 0x00000004ff087210 */ /* 0x000fe400027fe4ff */
[----:B------:R-:W-:Y:S02]  /*0320*/  ISETP.LT.U32.AND P4, PT, R6, UR12, PT ;  /* 0x0000000c06007c0c */ /* 0x000fe4000bf81070 */
[----:B------:R-:W-:Y:S02]  /*0330*/  ISETP.GE.U32.AND.EX P5, PT, R9, RZ, PT, P5 ;  /* 0x000000ff0900720c */ /* 0x000fe40003fa6150 */
[----:B------:R-:W-:Y:S02]  /*0340*/  ISETP.LT.U32.AND P2, PT, R7, UR12, PT ;  /* 0x0000000c07007c0c */ /* 0x000fe4000bf41070 */
[----:B------:R-:W-:-:S02]  /*0350*/  ISETP.GE.U32.AND.EX P3, PT, R8, RZ, PT, P3 ;  /* 0x000000ff0800720c */ /* 0x000fc40003f66130 */
[----:B------:R-:W-:Y:S02]  /*0360*/  IADD3 R20, P6, R20, R13, RZ ;  /* 0x0000000d14147210 */ /* 0x000fe40007fde0ff */
[----:B------:R-:W-:Y:S02]  /*0370*/  ISETP.LT.AND.EX P4, PT, R9, UR4, !P5, P4 ;  /* 0x0000000409007c0c */ /* 0x000fe4000ef81340 */
[----:B------:R-:W-:Y:S02]  /*0380*/  ISETP.LT.AND.EX P2, PT, R8, UR4, !P3, P2 ;  /* 0x0000000408007c0c */ /* 0x000fe4000df41320 */
[----:B------:R-:W-:Y:S02]  /*0390*/  @P0 LEA R14, P5, R13, UR6, 0x3 ;  /* 0x000000060d0e0c11 */ /* 0x000fe4000f8a18ff */
[----:B------:R-:W-:Y:S02]  /*03a0*/  ISETP.GE.U32.AND P3, PT, R20, 0x10000, PT ;  /* 0x000100001400780c */ /* 0x000fe40003f66070 */
[----:B------:R-:W-:-:S02]  /*03b0*/  IADD3.X R21, RZ, R4, RZ, P6, !PT ;  /* 0x00000004ff157210 */ /* 0x000fc400037fe4ff */
[----:B------:R-:W-:Y:S02]  /*03c0*/  @P0 LEA.HI.X R15, R13, UR7, R4, 0x3, P5 ;  /* 0x000000070d0f0c11 */ /* 0x000fe4000a8f1c04 */
[----:B------:R-:W-:Y:S02]  /*03d0*/  ISETP.LT.U32.AND P5, PT, R20, UR12, PT ;  /* 0x0000000c14007c0c */ /* 0x000fe4000bfa1070 */
[C---:B------:R-:W-:Y:S01]  /*03e0*/  ISETP.GE.U32.AND.EX P3, PT, R21.reuse, RZ, PT, P3 ;  /* 0x000000ff1500720c */ /* 0x040fe20003f66130 */
[----:B------:R0:W5:Y:S03]  /*03f0*/  @P0 LDG.E.64 R16, desc[UR10][R14.64] ;  /* 0x0000000a0e100981 */ /* 0x000166000c1e1b00 */
[----:B------:R-:W-:Y:S02]  /*0400*/  ISETP.LT.AND.EX P3, PT, R21, UR4, !P3, P5 ;  /* 0x0000000415007c0c */ /* 0x000fe4000df61350 */
[----:B------:R-:W-:-:S04]  /*0410*/  @P4 LEA R28, P5, R6, UR6, 0x3 ;  /* 0x00000006061c4c11 */ /* 0x000fc8000f8a18ff */
[----:B------:R-:W-:Y:S02]  /*0420*/  @P4 LEA.HI.X R29, R6, UR7, R9, 0x3, P5 ;  /* 0x00000007061d4c11 */ /* 0x000fe4000a8f1c09 */
[----:B------:R-:W-:-:S04]  /*0430*/  @P2 LEA R26, P5, R7, UR6, 0x3 ;  /* 0x00000006071a2c11 */ /* 0x000fc8000f8a18ff */
[----:B------:R-:W-:Y:S02]  /*0440*/  @P2 LEA.HI.X R27, R7, UR7, R8, 0x3, P5 ;  /* 0x00000007071b2c11 */ /* 0x000fe4000a8f1c08 */
[C---:B------:R-:W-:Y:S02]  /*0450*/  @P3 LEA R24, P5, R20.reuse, UR6, 0x3 ;  /* 0x0000000614183c11 */ /* 0x040fe4000f8a18ff */
[----:B------:R-:W-:Y:S02]  /*0460*/  CS2R R18, SRZ ;  /* 0x0000000000127805 */ /* 0x000fe4000001ff00 */
[----:B------:R-:W-:Y:S02]  /*0470*/  CS2R R12, SRZ ;  /* 0x00000000000c7805 */ /* 0x000fe4000001ff00 */
[----:B0-----:R-:W-:Y:S02]  /*0480*/  CS2R R14, SRZ ;  /* 0x00000000000e7805 */ /* 0x001fe4000001ff00 */
[----:B------:R-:W-:Y:S01]  /*0490*/  @P3 LEA.HI.X R25, R20, UR7, R21, 0x3, P5 ;  /* 0x0000000714193c11 */ /* 0x000fe2000a8f1c15 */
[----:B------:R0:W5:Y:S04]  /*04a0*/  @P4 LDG.E.64 R18, desc[UR10][R28.64] ;  /* 0x0000000a1c124981 */ /* 0x000168000c1e1b00 */
[----:B------:R0:W5:Y:S04]  /*04b0*/  @P2 LDG.E.64 R12, desc[UR10][R26.64] ;  /* 0x0000000a1a0c2981 */ /* 0x000168000c1e1b00 */
[----:B------:R0:W5:Y:S01]  /*04c0*/  @P3 LDG.E.64 R14, desc[UR10][R24.64] ;  /* 0x0000000a180e3981 */ /* 0x000162000c1e1b00 */
[----:B------:R-:W-:-:S13]  /*04d0*/  FSETP.GE.FTZ.AND P5, PT, |R10|, |R11|, PT ;  /* 0x4000000b0a00720b */ /* 0x000fda0003fb6200 */
[----:B0-----:R-:W-:Y:S05]  /*04e0*/  @!P5 BRA `(.L_x_3375) ;  /* 0x00000000003cd947 */ /* 0x001fea0003800000 */
[----:B------:R-:W-:Y:S05]  /*04f0*/  @P1 BRA `(.L_x_3376) ;  /* 0x0000000000241947 */ /* 0x000fea0003800000 */
[----:B------:R-:W0:Y:S02]  /*0500*/  MUFU.RCP R24, R10 ;  /* 0x0000000a00187308 */ /* 0x000e240000001000 */
[----:B0-----:R-:W-:-:S04]  /*0510*/  FMUL.FTZ R25, R11, R24 ;  /* 0x000000180b197220 */ /* 0x001fc80000410000 */
[----:B------:R-:W-:Y:S01]  /*0520*/  FFMA.FTZ R24, R11, R25, R10 ;  /* 0x000000190b187223 */ /* 0x000fe2000001000a */
[C---:B-----5:R-:W-:Y:S01]  /*0530*/  FFMA.FTZ R27, R25.reuse, R17, R16 ;  /* 0x00000011191b7223 */ /* 0x060fe20000010010 */
[----:B------:R-:W-:-:S04]  /*0540*/  FFMA.FTZ R17, R25, -R16, R17 ;  /* 0x8000001019117223 */ /* 0x000fc80000010011 */
[----:B------:R-:W0:Y:S02]  /*0550*/  MUFU.RCP R24, R24 ;  /* 0x0000001800187308 */ /* 0x000e240000001000 */
[C---:B0-----:R-:W-:Y:S01]  /*0560*/  FMUL.FTZ R16, R24.reuse, R27 ;  /* 0x0000001b18107220 */ /* 0x041fe20000410000 */
[----:B------:R-:W-:Y:S01]  /*0570*/  FMUL.FTZ R17, R24, R17 ;  /* 0x0000001118117220 */ /* 0x000fe20000410000 */
[----:B------:R-:W-:Y:S06]  /*0580*/  BRA `(.L_x_3377) ;  /* 0x0000000000347947 */ /* 0x000fec0003800000 */
.L_x_3376:
[----:B------:R-:W0:Y:S08]  /*0590*/  MUFU.RCP R25, R23 ;  /* 0x0000001700197308 */ /* 0x000e300000001000 */
[----:B------:R-:W1:Y:S01]  /*05a0*/  MUFU.RCP R24, R22 ;  /* 0x0000001600187308 */ /* 0x000e620000001000 */
[----:B0----5:R-:W-:Y:S01]  /*05b0*/  FMUL.FTZ R16, R25, R16 ;  /* 0x0000001019107220 */ /* 0x021fe20000410000 */
[----:B-1----:R-:W-:Y:S01]  /*05c0*/  FMUL.FTZ R17, R24, R17 ;  /* 0x0000001118117220 */ /* 0x002fe20000410000 */
[----:B------:R-:W-:Y:S06]  /*05d0*/  BRA `(.L_x_3377) ;  /* 0x0000000000207947 */ /* 0x000fec0003800000 */
.L_x_3375:
[----:B------:R-:W0:Y:S02]  /*05e0*/  MUFU.RCP R25, R11 ;  /* 0x0000000b00197308 */ /* 0x000e240000001000 */
[----:B0-----:R-:W-:-:S04]  /*05f0*/  FMUL.FTZ R24, R10, R25 ;  /* 0x000000190a187220 */ /* 0x001fc80000410000 */
[----:B------:R-:W-:Y:S01]  /*0600*/  FFMA.FTZ R25, R10, R24, R11 ;  /* 0x000000180a197223 */ /* 0x000fe2000001000b */
[C---:B-----5:R-:W-:Y:S01]  /*0610*/  FFMA.FTZ R26, R24.reuse, R16, R17 ;  /* 0x00000010181a7223 */ /* 0x060fe20000010011 */
[----:B------:R-:W-:-:S04]  /*0620*/  FFMA.FTZ R24, R24, R17, -R16 ;  /* 0x0000001118187223 */ /* 0x000fc80000010810 */
[----:B------:R-:W0:Y:S02]  /*0630*/  MUFU.RCP R25, R25 ;  /* 0x0000001900197308 */ /* 0x000e240000001000 */
[C---:B0-----:R-:W-:Y:S01]  /*0640*/  FMUL.FTZ R16, R25.reuse, R26 ;  /* 0x0000001a19107220 */ /* 0x041fe20000410000 */
[----:B------:R-:W-:-:S07]  /*0650*/  FMUL.FTZ R17, R25, R24 ;  /* 0x0000001819117220 */ /* 0x000fce0000410000 */
.L_x_3377:
[----:B------:R-:W-:Y:S05]  /*0660*/  @!P5 BRA `(.L_x_3378) ;  /* 0x00000000003cd947 */ /* 0x000fea0003800000 */
[----:B------:R-:W-:Y:S05]  /*0670*/  @P1 BRA `(.L_x_3379) ;  /* 0x0000000000241947 */ /* 0x000fea0003800000 */
[----:B------:R-:W0:Y:S02]  /*0680*/  MUFU.RCP R24, R10 ;  /* 0x0000000a00187308 */ /* 0x000e240000001000 */
[----:B0-----:R-:W-:-:S04]  /*0690*/  FMUL.FTZ R25, R11, R24 ;  /* 0x000000180b197220 */ /* 0x001fc80000410000 */
[----:B------:R-:W-:Y:S01]  /*06a0*/  FFMA.FTZ R26, R11, R25, R10 ;  /* 0x000000190b1a7223 */ /* 0x000fe2000001000a */
[C---:B------:R-:W-:Y:S01]  /*06b0*/  FFMA.FTZ R24, R25.reuse, R19, R18 ;  /* 0x0000001319187223 */ /* 0x040fe20000010012 */
[----:B------:R-:W-:-:S04]  /*06c0*/  FFMA.FTZ R19, R25, -R18, R19 ;  /* 0x8000001219137223 */ /* 0x000fc80000010013 */
[----:B------:R-:W0:Y:S02]  /*06d0*/  MUFU.RCP R26, R26 ;  /* 0x0000001a001a7308 */ /* 0x000e240000001000 */
[C---:B0-----:R-:W-:Y:S01]  /*06e0*/  FMUL.FTZ R18, R26.reuse, R24 ;  /* 0x000000181a127220 */ /* 0x041fe20000410000 */
[----:B------:R-:W-:Y:S01]  /*06f0*/  FMUL.FTZ R19, R26, R19 ;  /* 0x000000131a137220 */ /* 0x000fe20000410000 */
[----:B------:R-:W-:Y:S06]  /*0700*/  BRA `(.L_x_3380) ;  /* 0x0000000000347947 */ /* 0x000fec0003800000 */
.L_x_3379:
[----:B------:R-:W0:Y:S08]  /*0710*/  MUFU.RCP R25, R23 ;  /* 0x0000001700197308 */ /* 0x000e300000001000 */
[----:B------:R-:W1:Y:S01]  /*0720*/  MUFU.RCP R24, R22 ;  /* 0x0000001600187308 */ /* 0x000e620000001000 */
[----:B0-----:R-:W-:Y:S01]  /*0730*/  FMUL.FTZ R18, R25, R18 ;  /* 0x0000001219127220 */ /* 0x001fe20000410000 */
[----:B-1----:R-:W-:Y:S01]  /*0740*/  FMUL.FTZ R19, R24, R19 ;  /* 0x0000001318137220 */ /* 0x002fe20000410000 */
[----:B------:R-:W-:Y:S06]  /*0750*/  BRA `(.L_x_3380) ;  /* 0x0000000000207947 */ /* 0x000fec0003800000 */
.L_x_3378:
[----:B------:R-:W0:Y:S02]  /*0760*/  MUFU.RCP R25, R11 ;  /* 0x0000000b00197308 */ /* 0x000e240000001000 */
[----:B0-----:R-:W-:-:S04]  /*0770*/  FMUL.FTZ R26, R10, R25 ;  /* 0x000000190a1a7220 */ /* 0x001fc80000410000 */
[----:B------:R-:W-:Y:S01]  /*0780*/  FFMA.FTZ R25, R10, R26, R11 ;  /* 0x0000001a0a197223 */ /* 0x000fe2000001000b */
[C---:B------:R-:W-:Y:S01]  /*0790*/  FFMA.FTZ R24, R26.reuse, R18, R19 ;  /* 0x000000121a187223 */ /* 0x040fe20000010013 */
[----:B------:R-:W-:-:S04]  /*07a0*/  FFMA.FTZ R19, R26, R19, -R18 ;  /* 0x000000131a137223 */ /* 0x000fc80000010812 */
[----:B------:R-:W0:Y:S02]  /*07b0*/  MUFU.RCP R25, R25 ;  /* 0x0000001900197308 */ /* 0x000e240000001000 */
[C---:B0-----:R-:W-:Y:S01]  /*07c0*/  FMUL.FTZ R18, R25.reuse, R24 ;  /* 0x0000001819127220 */ /* 0x041fe20000410000 */
[----:B------:R-:W-:-:S07]  /*07d0*/  FMUL.FTZ R19, R25, R19 ;  /* 0x0000001319137220 */ /* 0x000fce0000410000 */
.L_x_3380:
        /* <DEDUP_REMOVED lines=11> */
.L_x_3382:
[----:B------:R-:W0:Y:S08]  /*0890*/  MUFU.RCP R25, R23 ;  /* 0x0000001700197308 */ /* 0x000e300000001000 */
[----:B------:R-:W1:Y:S01]  /*08a0*/  MUFU.RCP R24, R22 ;  /* 0x0000001600187308 */ /* 0x000e620000001000 */
[----:B0-----:R-:W-:Y:S01]  /*08b0*/  FMUL.FTZ R12, R25, R12 ;  /* 0x0000000c190c7220 */ /* 0x001fe20000410000 */
[----:B-1----:R-:W-:Y:S01]  /*08c0*/  FMUL.FTZ R13, R24, R13 ;  /* 0x0000000d180d7220 */ /* 0x002fe20000410000 */
[----:B------:R-:W-:Y:S06]  /*08d0*/  BRA `(.L_x_3383) ;  /* 0x0000000000207947 */ /* 0x000fec0003800000 */
.L_x_3381:
        /* <DEDUP_REMOVED lines=8> */
.L_x_3383:
        /* <DEDUP_REMOVED lines=11> */
.L_x_3385:
[----:B------:R-:W0:Y:S08]  /*0a10*/  MUFU.RCP R25, R23 ;  /* 0x0000001700197308 */ /* 0x000e300000001000 */
[----:B------:R-:W1:Y:S01]  /*0a20*/  MUFU.RCP R24, R22 ;  /* 0x0000001600187308 */ /* 0x000e620000001000 */
[----:B0-----:R-:W-:Y:S01]  /*0a30*/  FMUL.FTZ R14, R25, R14 ;  /* 0x0000000e190e7220 */ /* 0x001fe20000410000 */
[----:B-1----:R-:W-:Y:S01]  /*0a40*/  FMUL.FTZ R15, R24, R15 ;  /* 0x0000000f180f7220 */ /* 0x002fe20000410000 */
[----:B------:R-:W-:Y:S06]  /*0a50*/  BRA `(.L_x_3386) ;  /* 0x0000000000207947 */ /* 0x000fec0003800000 */
.L_x_3384:
        /* <DEDUP_REMOVED lines=8> */
.L_x_3386:
[----:B------:R-:W-:Y:S02]  /*0ae0*/  IADD3 R27, R2, R3, RZ ;  /* 0x00000003021b7210 */ /* 0x000fe40007ffe0ff */
[C---:B------:R-:W-:Y:S02]  /*0af0*/  @P4 LEA R24, P6, R6.reuse, UR8, 0x3 ;  /* 0x0000000806184c11 */ /* 0x040fe4000f8c18ff */
[C---:B------:R-:W-:Y:S02]  /*0b00*/  @P0 LEA R26, P5, R27.reuse, UR8, 0x3 ;  /* 0x000000081b1a0c11 */ /* 0x040fe4000f8a18ff */
[----:B------:R-:W-:Y:S02]  /*0b10*/  @P4 LEA.HI.X R25, R6, UR9, R9, 0x3, P6 ;  /* 0x0000000906194c11 */ /* 0x000fe4000b0f1c09 */
[----:B------:R-:W-:Y:S02]  /*0b20*/  @P0 LEA.HI.X R27, R27, UR9, R4, 0x3, P5 ;  /* 0x000000091b1b0c11 */ /* 0x000fe4000a8f1c04 */
[----:B------:R-:W-:-:S02]  /*0b30*/  @P2 LEA R28, P5, R7, UR8, 0x3 ;  /* 0x00000008071c2c11 */ /* 0x000fc4000f8a18ff */
[C---:B------:R-:W-:Y:S01]  /*0b40*/  @P3 LEA R6, P6, R20.reuse, UR8, 0x3 ;  /* 0x0000000814063c11 */ /* 0x040fe2000f8c18ff */
[----:B------:R0:W-:Y:S01]  /*0b50*/  @P0 STG.E.64 desc[UR10][R26.64], R16 ;  /* 0x000000101a000986 */ /* 0x0001e2000c101b0a */
[----:B------:R-:W-:Y:S02]  /*0b60*/  MOV R4, R3 ;  /* 0x0000000300047202 */ /* 0x000fe40000000f00 */
[----:B------:R-:W-:Y:S01]  /*0b70*/  @P2 LEA.HI.X R29, R7, UR9, R8, 0x3, P5 ;  /* 0x00000009071d2c11 */ /* 0x000fe2000a8f1c08 */
[----:B------:R0:W-:Y:S01]  /*0b80*/  @P4 STG.E.64 desc[UR10][R24.64], R18 ;  /* 0x0000001218004986 */ /* 0x0001e2000c101b0a */
[----:B------:R-:W-:Y:S01]  /*0b90*/  @P3 LEA.HI.X R7, R20, UR9, R21, 0x3, P6 ;  /* 0x0000000914073c11 */ /* 0x000fe2000b0f1c15 */
[----:B------:R-:W-:Y:S02]  /*0ba0*/  IMAD.WIDE.U32 R4, R0, 0x4, R4 ;  /* 0x0000000400047825 */ /* 0x000fe400078e0004 */
[----:B------:R0:W-:Y:S01]  /*0bb0*/  @P2 STG.E.64 desc[UR10][R28.64], R12 ;  /* 0x0000000c1c002986 */ /* 0x0001e2000c101b0a */
[----:B------:R-:W-:-:S03]  /*0bc0*/  ISETP.GE.U32.AND P0, PT, R4, 0x10000, PT ;  /* 0x000100000400780c */ /* 0x000fc60003f06070 */
[----:B------:R0:W-:Y:S01]  /*0bd0*/  @P3 STG.E.64 desc[UR10][R6.64], R14 ;  /* 0x0000000e06003986 */ /* 0x0001e2000c101b0a */
[----:B------:R-:W-:Y:S02]  /*0be0*/  ISETP.LT.U32.AND P2, PT, R4, UR12, PT ;  /* 0x0000000c04007c0c */ /* 0x000fe4000bf41070 */
[C---:B------:R-:W-:Y:S02]  /*0bf0*/  ISETP.GE.U32.AND.EX P0, PT, R5.reuse, RZ, PT, P0 ;  /* 0x000000ff0500720c */ /* 0x040fe40003f06100 */
[----:B------:R-:W-:Y:S02]  /*0c00*/  ISETP.LT.AND.EX P2, PT, R5, UR4, PT, P2 ;  /* 0x0000000405007c0c */ /* 0x000fe4000bf41320 */
[----:B------:R-:W-:-:S11]  /*0c10*/  MOV R3, R4 ;  /* 0x0000000400037202 */ /* 0x000fd60000000f00 */
[----:B0-----:R-:W-:Y:S05]  /*0c20*/  @!P0 BRA P2, `(.L_x_3387) ;  /* 0xfffffff400848947 */ /* 0x001fea000103ffff */
[----:B------:R-:W-:Y:S05]  /*0c30*/  EXIT ;  /* 0x000000000000794d */ /* 0x000fea0003800000 */
.L_x_3374:
[----:B------:R-:W1:Y:S02]  /*0c40*/  S2R R0, SR_TID.X ;  /* 0x0000000000007919 */ /* 0x000e640000002100 */
[----:B-1----:R-:W-:-:S03]  /*0c50*/  IMAD.WIDE.U32 R2, R0, 0x4, RZ ;  /* 0x0000000400027825 */ /* 0x002fc600078e00ff */
[----:B------:R-:W-:-:S04]  /*0c60*/  ISETP.GE.U32.AND P0, PT, R2, UR12, PT ;  /* 0x0000000c02007c0c */ /* 0x000fc8000bf06070 */
[----:B------:R-:W-:-:S04]  /*0c70*/  ISETP.GE.AND.EX P0, PT, R3, UR4, PT, P0 ;  /* 0x0000000403007c0c */ /* 0x000fc8000bf06300 */
[----:B------:R-:W-:-:S13]  /*0c80*/  ISETP.GT.U32.OR P0, PT, R0, 0x3fff, P0 ;  /* 0x00003fff0000780c */ /* 0x000fda0000704470 */
[----:B------:R-:W-:Y:S05]  /*0c90*/  @P0 EXIT ;  /* 0x000000000000094d */ /* 0x000fea0003800000 */
[C---:B0-----:R-:W-:Y:S01]  /*0ca0*/  FSETP.NEU.FTZ.AND P0, PT, |R10|.reuse, RZ, PT ;  /* 0x000000ff0a00720b */ /* 0x041fe20003f1d200 */
[----:B------:R-:W-:Y:S01]  /*0cb0*/  HFMA2.MMA R3, -RZ, RZ, 0, 0 ;  /* 0x00000000ff037435 */ /* 0x000fe200000001ff */
[C---:B------:R-:W-:Y:S01]  /*0cc0*/  FSETP.NEU.FTZ.AND P1, PT, |R11|.reuse, RZ, PT ;  /* 0x000000ff0b00720b */ /* 0x040fe20003f3d200 */
[C---:B------:R-:W-:Y:S01]  /*0cd0*/  FADD.FTZ R2, |R10|.reuse, -RZ ;  /* 0x800000ff0a027221 */ /* 0x040fe20000010200 */
[----:B------:R-:W-:Y:S01]  /*0ce0*/  FSETP.GE.FTZ.AND P3, PT, |R10|, |R11|, PT ;  /* 0x4000000b0a00720b */ /* 0x000fe20003f76200 */
[----:B------:R-:W-:Y:S01]  /*0cf0*/  FADD.FTZ R8, |R11|, -RZ ;  /* 0x800000ff0b087221 */ /* 0x000fe20000010200 */
[----:B------:R-:W-:Y:S01]  /*0d00*/  PLOP3.LUT P0, PT, P0, P1, PT, 0x2, 0x0 ;  /* 0x000000000000781c */ /* 0x000fe20000702072 */
[----:B------:R-:W-:-:S12]  /*0d10*/  ULDC UR5, c[0x0][0x0] ;  /* 0x0000000000057ab9 */ /* 0x000fd80000000800 */
.L_x_3400:
[C---:B------:R-:W-:Y:S02]  /*0d20*/  SHF.L.U32 R9, R0.reuse, 0x5, RZ ;  /* 0x0000000500097819 */ /* 0x040fe400000006ff */
[----:B------:R-:W-:Y:S02]  /*0d30*/  SHF.L.U64.HI R18, R0, 0x5, R3 ;  /* 0x0000000500127819 */ /* 0x000fe40000010203 */
[----:B------:R-:W-:-:S04]  /*0d40*/  IADD3 R16, P1, R9, UR6, RZ ;  /* 0x0000000609107c10 */ /* 0x000fc8000ff3e0ff */
[----:B------:R-:W-:-:S05]  /*0d50*/  IADD3.X R17, R18, UR7, RZ, P1, !PT ;  /* 0x0000000712117c10 */ /* 0x000fca0008ffe4ff */
[----:B------:R0:W5:Y:S04]  /*0d60*/  LDG.E.128 R12, desc[UR10][R16.64] ;  /* 0x0000000a100c7981 */ /* 0x000168000c1e1d00 */
[----:B------:R0:W5:Y:S01]  /*0d70*/  LDG.E.128 R4, desc[UR10][R16.64+0x10] ;  /* 0x0000100a10047981 */ /* 0x000162000c1e1d00 */
[----:B------:R-:W-:Y:S05]  /*0d80*/  @!P3 BRA `(.L_x_3388) ;  /* 0x00000000003cb947 */ /* 0x000fea0003800000 */
[----:B------:R-:W-:Y:S05]  /*0d90*/  @P0 BRA `(.L_x_3389) ;  /* 0x0000000000240947 */ /* 0x000fea0003800000 */
[----:B0-----:R-:W0:Y:S02]  /*0da0*/  MUFU.RCP R16, R10 ;  /* 0x0000000a00107308 */ /* 0x001e240000001000 */
        /* <DEDUP_REMOVED lines=8> */
.L_x_3389:
[----:B0-----:R-:W0:Y:S08]  /*0e30*/  MUFU.RCP R17, R2 ;  /* 0x0000000200117308 */ /* 0x001e300000001000 */
[----:B------:R-:W1:Y:S01]  /*0e40*/  MUFU.RCP R16, R8 ;  /* 0x0000000800107308 */ /* 0x000e620000001000 */
[----:B0----5:R-:W-:Y:S01]  /*0e50*/  FMUL.FTZ R12, R12, R17 ;  /* 0x000000110c0c7220 */ /* 0x021fe20000410000 */
[----:B-1----:R-:W-:Y:S01]  /*0e60*/  FMUL.FTZ R13, R13, R16 ;  /* 0x000000100d0d7220 */ /* 0x002fe20000410000 */
[----:B------:R-:W-:Y:S06]  /*0e70*/  BRA `(.L_x_3390) ;  /* 0x0000000000207947 */ /* 0x000fec0003800000 */
.L_x_3388:
[----:B0-----:R-:W0:Y:S02]  /*0e80*/  MUFU.RCP R17, R11 ;  /* 0x0000000b00117308 */ /* 0x001e240000001000 */
[----:B0-----:R-:W-:-:S04]  /*0e90*/  FMUL.FTZ R20, R10, R17 ;  /* 0x000000110a147220 */ /* 0x001fc80000410000 */
[----:B------:R-:W-:Y:S01]  /*0ea0*/  FFMA.FTZ R17, R10, R20, R11 ;  /* 0x000000140a117223 */ /* 0x000fe2000001000b */
[C---:B-----5:R-:W-:Y:S01]  /*0eb0*/  FFMA.FTZ R16, R20.reuse, R12, R13 ;  /* 0x0000000c14107223 */ /* 0x060fe2000001000d */
[----:B------:R-:W-:-:S04]  /*0ec0*/  FFMA.FTZ R13, R20, R13, -R12 ;  /* 0x0000000d140d7223 */ /* 0x000fc8000001080c */
[----:B------:R-:W0:Y:S02]  /*0ed0*/  MUFU.RCP R17, R17 ;  /* 0x0000001100117308 */ /* 0x000e240000001000 */
[C---:B0-----:R-:W-:Y:S01]  /*0ee0*/  FMUL.FTZ R12, R17.reuse, R16 ;  /* 0x00000010110c7220 */ /* 0x041fe20000410000 */
[----:B------:R-:W-:-:S07]  /*0ef0*/  FMUL.FTZ R13, R17, R13 ;  /* 0x0000000d110d7220 */ /* 0x000fce0000410000 */
.L_x_3390:
        /* <DEDUP_REMOVED lines=11> */
.L_x_3392:
[----:B------:R-:W0:Y:S08]  /*0fb0*/  MUFU.RCP R17, R2 ;  /* 0x0000000200117308 */ /* 0x000e300000001000 */
[----:B------:R-:W1:Y:S01]  /*0fc0*/  MUFU.RCP R16, R8 ;  /* 0x0000000800107308 */ /* 0x000e620000001000 */
[----:B0-----:R-:W-:Y:S01]  /*0fd0*/  FMUL.FTZ R14, R14, R17 ;  /* 0x000000110e0e7220 */ /* 0x001fe20000410000 */
[----:B-1----:R-:W-:Y:S01]  /*0fe0*/  FMUL.FTZ R15, R15, R16 ;  /* 0x000000100f0f7220 */ /* 0x002fe20000410000 */
[----:B------:R-:W-:Y:S06]  /*0ff0*/  BRA `(.L_x_3393) ;  /* 0x0000000000207947 */ /* 0x000fec0003800000 */
.L_x_3391:
        /* <DEDUP_REMOVED lines=8> */
.L_x_3393:
        /* <DEDUP_REMOVED lines=11> */
.L_x_3395:
[----:B------:R-:W0:Y:S08]  /*1130*/  MUFU.RCP R17, R2 ;  /* 0x0000000200117308 */ /* 0x000e300000001000 */
[----:B------:R-:W1:Y:S01]  /*1140*/  MUFU.RCP R16, R8 ;  /* 0x0000000800107308 */ /* 0x000e620000001000 */
[----:B0-----:R-:W-:Y:S01]  /*1150*/  FMUL.FTZ R4, R4, R17 ;  /* 0x0000001104047220 */ /* 0x001fe20000410000 */
[----:B-1----:R-:W-:Y:S01]  /*1160*/  FMUL.FTZ R5, R5, R16 ;  /* 0x0000001005057220 */ /* 0x002fe20000410000 */
[----:B------:R-:W-:Y:S06]  /*1170*/  BRA `(.L_x_3396) ;  /* 0x0000000000207947 */ /* 0x000fec0003800000 */
.L_x_3394:
        /* <DEDUP_REMOVED lines=8> */
.L_x_3396:
        /* <DEDUP_REMOVED lines=11> */
.L_x_3398:
[----:B------:R-:W0:Y:S08]  /*12b0*/  MUFU.RCP R17, R2 ;  /* 0x0000000200117308 */ /* 0x000e300000001000 */
[----:B------:R-:W1:Y:S01]  /*12c0*/  MUFU.RCP R16, R8 ;  /* 0x0000000800107308 */ /* 0x000e620000001000 */
[----:B0-----:R-:W-:Y:S01]  /*12d0*/  FMUL.FTZ R6, R6, R17 ;  /* 0x0000001106067220 */ /* 0x001fe20000410000 */
[----:B-1----:R-:W-:Y:S01]  /*12e0*/  FMUL.FTZ R7, R7, R16 ;  /* 0x0000001007077220 */ /* 0x002fe20000410000 */
[----:B------:R-:W-:Y:S06]  /*12f0*/  BRA `(.L_x_3399) ;  /* 0x0000000000207947 */ /* 0x000fec0003800000 */
.L_x_3397:
        /* <DEDUP_REMOVED lines=8> */
.L_x_3399:
[----:B------:R-:W-:-:S04]  /*1380*/  IADD3 R16, P1, R9, UR8, RZ ;  /* 0x0000000809107c10 */ /* 0x000fc8000ff3e0ff */
[----:B------:R-:W-:Y:S02]  /*1390*/  IADD3.X R17, R18, UR9, RZ, P1, !PT ;  /* 0x0000000912117c10 */ /* 0x000fe40008ffe4ff */
[----:B------:R-:W-:-:S03]  /*13a0*/  IADD3 R0, P1, R0, UR5, RZ ;  /* 0x0000000500007c10 */ /* 0x000fc6000ff3e0ff */
[----:B------:R0:W-:Y:S01]  /*13b0*/  STG.E.128 desc[UR10][R16.64], R12 ;  /* 0x0000000c10007986 */ /* 0x0001e2000c101d0a */
[C---:B------:R-:W-:Y:S02]  /*13c0*/  SHF.L.U32 R9, R0.reuse, 0x2, RZ ;  /* 0x0000000200097819 */ /* 0x040fe400000006ff */
[----:B------:R-:W-:Y:S01]  /*13d0*/  IADD3.X R3, RZ, R3, RZ, P1, !PT ;  /* 0x00000003ff037210 */ /* 0x000fe20000ffe4ff */
[----:B------:R0:W-:Y:S01]  /*13e0*/  STG.E.128 desc[UR10][R16.64+0x10], R4 ;  /* 0x0000100410007986 */ /* 0x0001e2000c101d0a */
[----:B------:R-:W-:Y:S02]  /*13f0*/  ISETP.GE.U32.AND P1, PT, R9, UR12, PT ;  /* 0x0000000c09007c0c */ /* 0x000fe4000bf26070 */
[C---:B------:R-:W-:Y:S02]  /*1400*/  SHF.L.U64.HI R9, R0.reuse, 0x2, R3 ;  /* 0x0000000200097819 */ /* 0x040fe40000010203 */
[----:B------:R-:W-:Y:S02]  /*1410*/  ISETP.LT.U32.AND P2, PT, R0, 0x4000, PT ;  /* 0x000040000000780c */ /* 0x000fe40003f41070 */
[----:B------:R-:W-:-:S02]  /*1420*/  ISETP.GE.AND.EX P1, PT, R9, UR4, PT, P1 ;  /* 0x0000000409007c0c */ /* 0x000fc4000bf26310 */
[----:B------:R-:W-:-:S13]  /*1430*/  ISETP.LT.U32.AND.EX P2, PT, R3, RZ, PT, P2 ;  /* 0x000000ff0300720c */ /* 0x000fda0003f41120 */
[----:B0-----:R-:W-:Y:S05]  /*1440*/  @!P1 BRA P2, `(.L_x_3400) ;  /* 0xfffffff800349947 */ /* 0x001fea000103ffff */
[----:B------:R-:W-:Y:S05]  /*1450*/  EXIT ;  /* 0x000000000000794d */ /* 0x000fea0003800000 */
.L_x_3401:
        /* <DEDUP_REMOVED lines=10> */
.L_x_4019:


//--------------------- .text._ZN2at6native61_GLOBAL__N__44eb8e94_28_ForeachBinaryOpScalarList_cu_dda10a6925multi_tensor_apply_kernelINS1_28TensorListScalarListMetadataIN3c107complexIdEELi2EEENS1_25BinaryOpScalarListFunctorIS6_Li2ELi1ELi1EEEJSt7dividesIS6_EEEEvT_T0_DpT1_ --------------------------
	.section	.text._ZN2at6native61_GLOBAL__N__44eb8e94_28_ForeachBinaryOpScalarList_cu_dda10a6925multi_tensor_apply_kernelINS1_28TensorListScalarListMetadataIN3c107complexIdEELi2EEENS1_25BinaryOpScalarListFunctorIS6_Li2ELi1ELi1EEEJSt7dividesIS6_EEEEvT_T0_DpT1_,"ax",@progbits
	.align	128
.text._ZN2at6native61_GLOBAL__N__44eb8e94_28_ForeachBinaryOpScalarList_cu_dda10a6925multi_tensor_apply_kernelINS1_28TensorListScalarListMetadataIN3c107complexIdEELi2EEENS1_25BinaryOpScalarListFunctorIS6_Li2ELi1ELi1EEEJSt7dividesIS6_EEEEvT_T0_DpT1_:
        .type           _ZN2at6native61_GLOBAL__N__44eb8e94_28_ForeachBinaryOpScalarList_cu_dda10a6925multi_tensor_apply_kernelINS1_28TensorListScalarListMetadataIN3c107complexIdEELi2EEENS1_25BinaryOpScalarListFunctorIS6_Li2ELi1ELi1EEEJSt7dividesIS6_EEEEvT_T0_DpT1_,@function
        .size           _ZN2at6native61_GLOBAL__N__44eb8e94_28_ForeachBinaryOpScalarList_cu_dda10a6925multi_tensor_apply_kernelINS1_28TensorListScalarListMetadataIN3c107complexIdEELi2EEENS1_25BinaryOpScalarListFunctorIS6_Li2ELi1ELi1EEEJSt7dividesIS6_EEEEvT_T0_DpT1_,(.L_x_4020 - _ZN2at6native61_GLOBAL__N__44eb8e94_28_ForeachBinaryOpScalarList_cu_dda10a6925multi_tensor_apply_kernelINS1_28TensorListScalarListMetadataIN3c107complexIdEELi2EEENS1_25BinaryOpScalarListFunctorIS6_Li2ELi1ELi1EEEJSt7dividesIS6_EEEEvT_T0_DpT1_)
        .other          _ZN2at6native61_GLOBAL__N__44eb8e94_28_ForeachBinaryOpScalarList_cu_dda10a6925multi_tensor_apply_kernelINS1_28TensorListScalarListMetadataIN3c107complexIdEELi2EEENS1_25BinaryOpScalarListFunctorIS6_Li2ELi1ELi1EEEJSt7dividesIS6_EEEEvT_T0_DpT1_,@"STO_CUDA_ENTRY STV_DEFAULT"
_ZN2at6native61_GLOBAL__N__44eb8e94_28_ForeachBinaryOpScalarList_cu_dda10a6925multi_tensor_apply_kernelINS1_28TensorListScalarListMetadataIN3c107complexIdEELi2EEENS1_25BinaryOpScalarListFunctorIS6_Li2ELi1ELi1EEEJSt7dividesIS6_EEEEvT_T0_DpT1_:
        /* <DEDUP_REMOVED lines=29> */
[----:B------:R-:W0:Y:S01]  /*01d0*/  MUFU.RCP64H R3, UR11 ;  /* 0x0000000b00037d08 */ /* 0x000e220008001800 */
[----:B------:R-:W-:Y:S02]  /*01e0*/  IMAD.U32 R4, RZ, RZ, UR10 ;  /* 0x0000000aff047e24 */ /* 0x000fe4000f8e00ff */
[----:B------:R-:W-:Y:S02]  /*01f0*/  IMAD.U32 R5, RZ, RZ, UR11 ;  /* 0x0000000bff057e24 */ /* 0x000fe4000f8e00ff */
[----:B------:R-:W-:-:S06]  /*0200*/  IMAD.MOV.U32 R2, RZ, RZ, 0x1 ;  /* 0x00000001ff027424 */ /* 0x000fcc00078e00ff */
[----:B0-----:R-:W-:-:S08]  /*0210*/  DFMA R4, R2, -R4, 1 ;  /* 0x3ff000000204742b */ /* 0x001fd00000000804 */
[----:B------:R-:W-:-:S08]  /*0220*/  DFMA R4, R4, R4, R4 ;  /* 0x000000040404722b */ /* 0x000fd00000000004 */
[----:B------:R-:W-:Y:S01]  /*0230*/  DFMA R4, R2, R4, R2 ;  /* 0x000000040204722b */ /* 0x000fe20000000002 */
[----:B------:R-:W-:Y:S01]  /*0240*/  MOV R2, UR10 ;  /* 0x0000000a00027c02 */ /* 0x000fe20008000f00 */
[----:B------:R-:W-:-:S06]  /*0250*/  IMAD.U32 R3, RZ, RZ, UR11 ;  /* 0x0000000bff037e24 */ /* 0x000fcc000f8e00ff */
[----:B------:R-:W-:-:S08]  /*0260*/  DFMA R2, R4, -R2, 1 ;  /* 0x3ff000000402742b */ /* 0x000fd00000000802 */
[----:B------:R-:W-:Y:S01]  /*0270*/  DFMA R2, R4, R2, R4 ;  /* 0x000000020402722b */ /* 0x000fe20000000004 */
[----:B------:R-:W-:Y:S02]  /*0280*/  IMAD.U32 R4, RZ, RZ, UR10 ;  /* 0x0000000aff047e24 */ /* 0x000fe4000f8e00ff */
[----:B------:R-:W-:-:S05]  /*0290*/  IMAD.U32 R5, RZ, RZ, UR11 ;  /* 0x0000000bff057e24 */ /* 0x000fca000f8e00ff */
[----:B------:R-:W-:-:S08]  /*02a0*/  DMUL R52, R2, UR14 ;  /* 0x0000000e02347c28 */ /* 0x000fd00008000000 */
[----:B------:R-:W-:-:S08]  /*02b0*/  DFMA R4, R52, -R4, UR14 ;  /* 0x0000000e34047e2b */ /* 0x000fd00008000804 */
[----:B------:R-:W-:Y:S01]  /*02c0*/  DFMA R52, R2, R4, R52 ;  /* 0x000000040234722b */ /* 0x000fe20000000034 */
[----:B------:R-:W-:-:S04]  /*02d0*/  MOV R2, UR15 ;  /* 0x0000000f00027c02 */ /* 0x000fc80008000f00 */
[----:B------:R-:W-:-:S05]  /*02e0*/  FSETP.GEU.AND P1, PT, |R2|, 6.5827683646048100446e-37, PT ;  /* 0x036000000200780b */ /* 0x000fca0003f2e200 */
[----:B------:R-:W-:-:S05]  /*02f0*/  FFMA R0, RZ, UR11, R53 ;  /* 0x0000000bff007c23 */ /* 0x000fca0008000035 */
[----:B------:R-:W-:-:S13]  /*0300*/  FSETP.GT.AND P0, PT, |R0|, 1.469367938527859385e-39, PT ;  /* 0x001000000000780b */ /* 0x000fda0003f04200 */
[----:B------:R-:W-:Y:S05]  /*0310*/  @P0 BRA P1, `(.L_x_3403) ;  /* 0x0000000000340947 */ /* 0x000fea0000800000 */
[----:B------:R-:W-:Y:S01]  /*0320*/  MOV R7, UR11 ;  /* 0x0000000b00077c02 */ /* 0x000fe20008000f00 */
[----:B------:R-:W-:Y:S01]  /*0330*/  IMAD.U32 R3, RZ, RZ, UR11 ;  /* 0x0000000bff037e24 */ /* 0x000fe2000f8e00ff */
[----:B------:R-:W-:Y:S01]  /*0340*/  MOV R9, UR15 ;  /* 0x0000000f00097c02 */ /* 0x000fe20008000f00 */
[----:B------:R-:W-:Y:S01]  /*0350*/  IMAD.U32 R4, RZ, RZ, UR14 ;  /* 0x0000000eff047e24 */ /* 0x000fe2000f8e00ff */
[----:B------:R-:W-:Y:S01]  /*0360*/  MOV R0, 0x3d0 ;  /* 0x000003d000007802 */ /* 0x000fe20000000f00 */
[----:B------:R-:W-:Y:S02]  /*0370*/  IMAD.U32 R5, RZ, RZ, UR15 ;  /* 0x0000000fff057e24 */ /* 0x000fe4000f8e00ff */
[----:B------:R-:W-:Y:S02]  /*0380*/  IMAD.U32 R8, RZ, RZ, UR14 ;  /* 0x0000000eff087e24 */ /* 0x000fe4000f8e00ff */
[----:B------:R-:W-:Y:S02]  /*0390*/  IMAD.U32 R2, RZ, RZ, UR10 ;  /* 0x0000000aff027e24 */ /* 0x000fe4000f8e00ff */
[----:B------:R-:W-:-:S02]  /*03a0*/  IMAD.U32 R6, RZ, RZ, UR10 ;  /* 0x0000000aff067e24 */ /* 0x000fc4000f8e00ff */
[----:B------:R-:W-:-:S07]  /*03b0*/  IMAD.MOV.U32 R3, RZ, RZ, R7 ;  /* 0x000000ffff037224 */ /* 0x000fce00078e0007 */
[----:B------:R-:W-:Y:S05]  /*03c0*/  CALL.REL.NOINC `($__internal_5_$__cuda_sm20_div_rn_f64_full) ;  /* 0x00000038000c7944 */ /* 0x000fea0003c00000 */
[----:B------:R-:W-:Y:S02]  /*03d0*/  IMAD.MOV.U32 R52, RZ, RZ, R2 ;  /* 0x000000ffff347224 */ /* 0x000fe400078e0002 */
[----:B------:R-:W-:-:S07]  /*03e0*/  IMAD.MOV.U32 R53, RZ, RZ, R3 ;  /* 0x000000ffff357224 */ /* 0x000fce00078e0003 */
.L_x_3403:
[----:B------:R-:W-:Y:S01]  /*03f0*/  MOV R6, UR14 ;  /* 0x0000000e00067c02 */ /* 0x000fe20008000f00 */
[----:B------:R-:W-:Y:S01]  /*0400*/  IMAD.U32 R7, RZ, RZ, UR15 ;  /* 0x0000000fff077e24 */ /* 0x000fe2000f8e00ff */
[----:B------:R-:W-:Y:S05]  /*0410*/  BSSY B0, `(.L_x_3404) ;  /* 0x0000011000007945 */ /* 0x000fea0003800000 */
[----:B------:R-:W-:-:S06]  /*0420*/  DFMA R6, R52, R6, UR10 ;  /* 0x0000000a34067e2b */ /* 0x000fcc0008000006 */
[----:B------:R-:W0:Y:S04]  /*0430*/  MUFU.RCP64H R3, R7 ;  /* 0x0000000700037308 */ /* 0x000e280000001800 */
[----:B------:R-:W-:-:S05]  /*0440*/  VIADD R2, R7, 0x300402 ;  /* 0x0030040207027836 */ /* 0x000fca0000000000 */
[----:B------:R-:W-:Y:S01]  /*0450*/  FSETP.GEU.AND P0, PT, |R2|, 5.8789094863358348022e-39, PT ;  /* 0x004004020200780b */ /* 0x000fe20003f0e200 */
[----:B0-----:R-:W-:-:S08]  /*0460*/  DFMA R4, -R6, R2, 1 ;  /* 0x3ff000000604742b */ /* 0x001fd00000000102 */
[----:B------:R-:W-:-:S08]  /*0470*/  DFMA R4, R4, R4, R4 ;  /* 0x000000040404722b */ /* 0x000fd00000000004 */
[----:B------:R-:W-:-:S08]  /*0480*/  DFMA R4, R2, R4, R2 ;  /* 0x000000040204722b */ /* 0x000fd00000000002 */
[----:B------:R-:W-:-:S08]  /*0490*/  DFMA R50, -R6, R4, 1 ;  /* 0x3ff000000632742b */ /* 0x000fd00000000104 */
[----:B------:R-:W-:Y:S01]  /*04a0*/  DFMA R50, R4, R50, R4 ;  /* 0x000000320432722b */ /* 0x000fe20000000004 */
[----:B------:R-:W-:Y:S10]  /*04b0*/  @P0 BRA `(.L_x_3405) ;  /* 0x0000000000180947 */ /* 0x000ff40003800000 */
[----:B------:R-:W-:-:S05]  /*04c0*/  LOP3.LUT R0, R7, 0x7fffffff, RZ, 0xc0, !PT ;  /* 0x7fffffff07007812 */ /* 0x000fca00078ec0ff */
[----:B------:R-:W-:Y:S01]  /*04d0*/  VIADD R11, R0, 0xfff00000 ;  /* 0xfff00000000b7836 */ /* 0x000fe20000000000 */
[----:B------:R-:W-:-:S07]  /*04e0*/  MOV R0, 0x500 ;  /* 0x0000050000007802 */ /* 0x000fce0000000f00 */
[----:B------:R-:W-:Y:S05]  /*04f0*/  CALL.REL.NOINC `($__internal_4_$__cuda_sm20_dblrcp_rn_slowpath_v3) ;  /* 0x00000034000c7944 */ /* 0x000fea0003c00000 */
[----:B------:R-:W-:Y:S01]  /*0500*/  MOV R50, R36 ;  /* 0x0000002400327202 */ /* 0x000fe20000000f00 */
[----:B------:R-:W-:-:S07]  /*0510*/  IMAD.MOV.U32 R51, RZ, RZ, R37 ;  /* 0x000000ffff337224 */ /* 0x000fce00078e0025 */
.L_x_3405:
[----:B------:R-:W-:Y:S05]  /*0520*/  BSYNC B0 ;  /* 0x0000000000007941 */ /* 0x000fea0003800000 */
.L_x_3404:
[----:B------:R-:W0:Y:S01]  /*0530*/  MUFU.RCP64H R3, UR15 ;  /* 0x0000000f00037d08 */ /* 0x000e220008001800 */
[----:B------:R-:W-:Y:S01]  /*0540*/  HFMA2.MMA R2, -RZ, RZ, 0, 5.9604644775390625e-08 ;  /* 0x00000001ff027435 */ /* 0x000fe200000001ff */
[----:B------:R-:W-:Y:S02]  /*0550*/  IMAD.U32 R4, RZ, RZ, UR14 ;  /* 0x0000000eff047e24 */ /* 0x000fe4000f8e00ff */
[----:B------:R-:W-:-:S06]  /*0560*/  IMAD.U32 R5, RZ, RZ, UR15 ;  /* 0x0000000fff057e24 */ /* 0x000fcc000f8e00ff */
[----:B0-----:R-:W-:-:S08]  /*0570*/  DFMA R4, R2, -R4, 1 ;  /* 0x3ff000000204742b */ /* 0x001fd00000000804 */
[----:B------:R-:W-:-:S08]  /*0580*/  DFMA R4, R4, R4, R4 ;  /* 0x000000040404722b */ /* 0x000fd00000000004 */
[----:B------:R-:W-:Y:S01]  /*0590*/  DFMA R4, R2, R4, R2 ;  /* 0x000000040204722b */ /* 0x000fe20000000002 */
[----:B------:R-:W-:Y:S02]  /*05a0*/  IMAD.U32 R2, RZ, RZ, UR14 ;  /* 0x0000000eff027e24 */ /* 0x000fe4000f8e00ff */
[----:B------:R-:W-:-:S06]  /*05b0*/  IMAD.U32 R3, RZ, RZ, UR15 ;  /* 0x0000000fff037e24 */ /* 0x000fcc000f8e00ff */
[----:B------:R-:W-:-:S08]  /*05c0*/  DFMA R2, R4, -R2, 1 ;  /* 0x3ff000000402742b */ /* 0x000fd00000000802 */
[----:B------:R-:W-:Y:S01]  /*05d0*/  DFMA R2, R4, R2, R4 ;  /* 0x000000020402722b */ /* 0x000fe20000000004 */
[----:B------:R-:W-:Y:S01]  /*05e0*/  IMAD.U32 R4, RZ, RZ, UR14 ;  /* 0x0000000eff047e24 */ /* 0x000fe2000f8e00ff */
[----:B------:R-:W-:-:S06]  /*05f0*/  MOV R5, UR15 ;  /* 0x0000000f00057c02 */ /* 0x000fcc0008000f00 */
[----:B------:R-:W-:-:S08]  /*0600*/  DMUL R48, R2, UR10 ;  /* 0x0000000a02307c28 */ /* 0x000fd00008000000 */
[----:B------:R-:W-:-:S08]  /*0610*/  DFMA R4, R48, -R4, UR10 ;  /* 0x0000000a30047e2b */ /* 0x000fd00008000804 */
[----:B------:R-:W-:Y:S01]  /*0620*/  DFMA R48, R2, R4, R48 ;  /* 0x000000040230722b */ /* 0x000fe20000000030 */
[----:B------:R-:W-:-:S05]  /*0630*/  IMAD.U32 R2, RZ, RZ, UR11 ;  /* 0x0000000bff027e24 */ /* 0x000fca000f8e00ff */
[----:B------:R-:W-:-:S04]  /*0640*/  FSETP.GEU.AND P1, PT, |R2|, 6.5827683646048100446e-37, PT ;  /* 0x036000000200780b */ /* 0x000fc80003f2e200 */
[----:B------:R-:W-:-:S05]  /*0650*/  FFMA R0, RZ, UR15, R49 ;  /* 0x0000000fff007c23 */ /* 0x000fca0008000031 */
[----:B------:R-:W-:-:S13]  /*0660*/  FSETP.GT.AND P0, PT, |R0|, 1.469367938527859385e-39, PT ;  /* 0x001000000000780b */ /* 0x000fda0003f04200 */
[----:B------:R-:W-:Y:S05]  /*0670*/  @P0 BRA P1, `(.L_x_3406) ;  /* 0x0000000000340947 */ /* 0x000fea0000800000 */
[----:B------:R-:W-:Y:S01]  /*0680*/  IMAD.U32 R7, RZ, RZ, UR15 ;  /* 0x0000000fff077e24 */ /* 0x000fe2000f8e00ff */
[----:B------:R-:W-:Y:S01]  /*0690*/  MOV R8, UR10 ;  /* 0x0000000a00087c02 */ /* 0x000fe20008000f00 */
[----:B------:R-:W-:Y:S01]  /*06a0*/  IMAD.U32 R3, RZ, RZ, UR15 ;  /* 0x0000000fff037e24 */ /* 0x000fe2000f8e00ff */
[----:B------:R-:W-:Y:S01]  /*06b0*/  MOV R6, UR14 ;  /* 0x0000000e00067c02 */ /* 0x000fe20008000f00 */
[----:B------:R-:W-:Y:S01]  /*06c0*/  IMAD.U32 R4, RZ, RZ, UR10 ;  /* 0x0000000aff047e24 */ /* 0x000fe2000f8e00ff */
[----:B------:R-:W-:Y:S01]  /*06d0*/  MOV R0, 0x730 ;  /* 0x0000073000007802 */ /* 0x000fe20000000f00 */
[----:B------:R-:W-:Y:S02]  /*06e0*/  IMAD.U32 R5, RZ, RZ, UR11 ;  /* 0x0000000bff057e24 */ /* 0x000fe4000f8e00ff */
[----:B------:R-:W-:Y:S02]  /*06f0*/  IMAD.U32 R9, RZ, RZ, UR11 ;  /* 0x0000000bff097e24 */ /* 0x000fe4000f8e00ff */
[----:B------:R-:W-:-:S02]  /*0700*/  IMAD.U32 R2, RZ, RZ, UR14 ;  /* 0x0000000eff027e24 */ /* 0x000fc4000f8e00ff */
[----:B------:R-:W-:-:S07]  /*0710*/  IMAD.MOV.U32 R3, RZ, RZ, R7 ;  /* 0x000000ffff037224 */ /* 0x000fce00078e0007 */
[----:B------:R-:W-:Y:S05]  /*0720*/  CALL.REL.NOINC `($__internal_5_$__cuda_sm20_div_rn_f64_full) ;  /* 0x0000003400347944 */ /* 0x000fea0003c00000 */
[----:B------:R-:W-:Y:S01]  /*0730*/  IMAD.MOV.U32 R48, RZ, RZ, R2 ;  /* 0x000000ffff307224 */ /* 0x000fe200078e0002 */
[----:B------:R-:W-:-:S07]  /*0740*/  MOV R49, R3 ;  /* 0x0000000300317202 */ /* 0x000fce0000000f00 */
.L_x_3406:
[----:B------:R-:W-:Y:S01]  /*0750*/  IMAD.U32 R6, RZ, RZ, UR10 ;  /* 0x0000000aff067e24 */ /* 0x000fe2000f8e00ff */
[----:B------:R-:W-:Y:S01]  /*0760*/  BSSY B0, `(.L_x_3407) ;  /* 0x0000012000007945 */ /* 0x000fe20003800000 */
[----:B------:R-:W-:-:S06]  /*0770*/  IMAD.U32 R7, RZ, RZ, UR11 ;  /* 0x0000000bff077e24 */ /* 0x000fcc000f8e00ff */
        /* <DEDUP_REMOVED lines=10> */
[----:B------:R-:W-:-:S04]  /*0820*/  LOP3.LUT R0, R7, 0x7fffffff, RZ, 0xc0, !PT ;  /* 0x7fffffff07007812 */ /* 0x000fc800078ec0ff */
[----:B------:R-:W-:Y:S02]  /*0830*/  IADD3 R11, R0, -0x100000, RZ ;  /* 0xfff00000000b7810 */ /* 0x000fe40007ffe0ff */
[----:B------:R-:W-:-:S07]  /*0840*/  MOV R0, 0x860 ;  /* 0x0000086000007802 */ /* 0x000fce0000000f00 */
[----:B------:R-:W-:Y:S05]  /*0850*/  CALL.REL.NOINC `($__internal_4_$__cuda_sm20_dblrcp_rn_slowpath_v3) ;  /* 0x0000003000347944 */ /* 0x000fea0003c00000 */
[----:B------:R-:W-:Y:S02]  /*0860*/  IMAD.MOV.U32 R46, RZ, RZ, R36 ;  /* 0x000000ffff2e7224 */ /* 0x000fe400078e0024 */
[----:B------:R-:W-:-:S07]  /*0870*/  IMAD.MOV.U32 R47, RZ, RZ, R37 ;  /* 0x000000ffff2f7224 */ /* 0x000fce00078e0025 */
.L_x_3408:
[----:B------:R-:W-:Y:S05]  /*0880*/  BSYNC B0 ;  /* 0x0000000000007941 */ /* 0x000fea0003800000 */
.L_x_3407:
[----:B------:R-:W0:Y:S01]  /*0890*/  S2R R40, SR_TID.X ;  /* 0x0000000000287919 */ /* 0x000e220000002100 */
[----:B------:R-:W-:Y:S01]  /*08a0*/  ULDC UR13, c[0x0][0x0] ;  /* 0x00000000000d7ab9 */ /* 0x000fe20000000800 */
[----:B------:R-:W-:Y:S01]  /*08b0*/  UMOV UR4, URZ ;  /* 0x0000003f00047c82 */ /* 0x000fe20008000000 */
[----:B------:R-:W-:-:S05]  /*08c0*/  UMOV UR5, URZ ;  /* 0x0000003f00057c82 */ /* 0x000fca0008000000 */
.L_x_3433:
[----:B0-----:R-:W-:Y:S01]  /*08d0*/  IADD3 R39, P0, R40, UR4, RZ ;  /* 0x0000000428277c10 */ /* 0x001fe2000ff1e0ff */
[----:B------:R-:W-:Y:S01]  /*08e0*/  IMAD.U32 R0, RZ, RZ, UR13 ;  /* 0x0000000dff007e24 */ /* 0x000fe2000f8e00ff */
[----:B-1----:R-:W-:Y:S02]  /*08f0*/  MOV R2, UR13 ;  /* 0x0000000d00027c02 */ /* 0x002fe40008000f00 */
[----:B------:R-:W-:Y:S02]  /*0900*/  CS2R R10, SRZ ;  /* 0x00000000000a7805 */ /* 0x000fe4000001ff00 */
[C---:B------:R-:W-:Y:S01]  /*0910*/  ISETP.GE.U32.AND P1, PT, R39.reuse, 0x10000, PT ;  /* 0x000100002700780c */ /* 0x040fe20003f26070 */
[----:B------:R-:W-:Y:S01]  /*0920*/  IMAD.X R38, RZ, RZ, UR5, P0 ;  /* 0x00000005ff267e24 */ /* 0x000fe200080e06ff */
[----:B------:R-:W-:Y:S02]  /*0930*/  IADD3 R37, P0, R39, UR13, RZ ;  /* 0x0000000d27257c10 */ /* 0x000fe4000ff1e0ff */
[----:B------:R-:W-:-:S02]  /*0940*/  CS2R R8, SRZ ;  /* 0x0000000000087805 */ /* 0x000fc4000001ff00 */
[-C--:B------:R-:W-:Y:S01]  /*0950*/  LEA R35, P5, R0, R39.reuse, 0x1 ;  /* 0x0000002700237211 */ /* 0x080fe200078a08ff */
[----:B------:R-:W-:Y:S01]  /*0960*/  IMAD R0, R2, 0x3, RZ ;  /* 0x0000000302007824 */ /* 0x000fe200078e02ff */
[----:B------:R-:W-:Y:S01]  /*0970*/  ISETP.LT.U32.AND P2, PT, R39, UR18, PT ;  /* 0x0000001227007c0c */ /* 0x000fe2000bf41070 */
[--C-:B------:R-:W-:Y:S01]  /*0980*/  IMAD.X R36, RZ, RZ, R38.reuse, P0 ;  /* 0x000000ffff247224 */ /* 0x100fe200000e0626 */
[----:B------:R-:W-:Y:S01]  /*0990*/  ISETP.GE.U32.AND.EX P1, PT, R38, RZ, PT, P1 ;  /* 0x000000ff2600720c */ /* 0x000fe20003f26110 */
[----:B------:R-:W-:Y:S01]  /*09a0*/  IMAD.X R32, RZ, RZ, R38, P5 ;  /* 0x000000ffff207224 */ /* 0x000fe200028e0626 */
[----:B------:R-:W-:Y:S02]  /*09b0*/  ISETP.GE.U32.AND P4, PT, R37, 0x10000, PT ;  /* 0x000100002500780c */ /* 0x000fe40003f86070 */
[----:B------:R-:W-:Y:S02]  /*09c0*/  IADD3 R33, P5, R0, R39, RZ ;  /* 0x0000002700217210 */ /* 0x000fe40007fbe0ff */
[----:B------:R-:W-:-:S02]  /*09d0*/  ISETP.LT.AND.EX P1, PT, R38, UR12, !P1, P2 ;  /* 0x0000000c26007c0c */ /* 0x000fc4000cf21320 */
[----:B------:R-:W-:Y:S02]  /*09e0*/  ISETP.LT.U32.AND P2, PT, R37, UR18, PT ;  /* 0x0000001225007c0c */ /* 0x000fe4000bf41070 */
[C---:B------:R-:W-:Y:S02]  /*09f0*/  ISETP.GE.U32.AND.EX P4, PT, R36.reuse, RZ, PT, P4 ;  /* 0x000000ff2400720c */ /* 0x040fe40003f86140 */
[----:B------:R-:W-:Y:S02]  /*0a00*/  ISETP.GE.U32.AND P3, PT, R35, 0x10000, PT ;  /* 0x000100002300780c */ /* 0x000fe40003f66070 */
[----:B------:R-:W-:Y:S02]  /*0a10*/  ISETP.GE.U32.AND P0, PT, R33, 0x10000, PT ;  /* 0x000100002100780c */ /* 0x000fe40003f06070 */
[----:B------:R-:W-:Y:S02]  /*0a20*/  IADD3.X R34, RZ, R38, RZ, P5, !PT ;  /* 0x00000026ff227210 */ /* 0x000fe40002ffe4ff */
[----:B------:R-:W-:-:S02]  /*0a30*/  ISETP.LT.AND.EX P2, PT, R36, UR12, !P4, P2 ;  /* 0x0000000c24007c0c */ /* 0x000fc4000e741320 */
[----:B------:R-:W-:Y:S02]  /*0a40*/  ISETP.LT.U32.AND P6, PT, R35, UR18, PT ;  /* 0x0000001223007c0c */ /* 0x000fe4000bfc1070 */
[----:B------:R-:W-:Y:S02]  /*0a50*/  ISETP.GE.U32.AND.EX P3, PT, R32, RZ, PT, P3 ;  /* 0x000000ff2000720c */ /* 0x000fe40003f66130 */
[----:B------:R-:W-:Y:S02]  /*0a60*/  ISETP.LT.U32.AND P4, PT, R33, UR18, PT ;  /* 0x0000001221007c0c */ /* 0x000fe4000bf81070 */
[----:B------:R-:W-:Y:S02]  /*0a70*/  ISETP.GE.U32.AND.EX P0, PT, R34, RZ, PT, P0 ;  /* 0x000000ff2200720c */ /* 0x000fe40003f06100 */
[----:B------:R-:W-:Y:S02]  /*0a80*/  ISETP.LT.AND.EX P3, PT, R32, UR12, !P3, P6 ;  /* 0x0000000c20007c0c */ /* 0x000fe4000df61360 */
[----:B------:R-:W-:-:S02]  /*0a90*/  ISETP.LT.AND.EX P4, PT, R34, UR12, !P0, P4 ;  /* 0x0000000c22007c0c */ /* 0x000fc4000c781340 */
[----:B------:R-:W-:Y:S02]  /*0aa0*/  @P1 LEA R2, P5, R39, UR6, 0x4 ;  /* 0x0000000627021c11 */ /* 0x000fe4000f8a20ff */
[----:B------:R-:W-:Y:S02]  /*0ab0*/  @P2 LEA R4, P0, R37, UR6, 0x4 ;  /* 0x0000000625042c11 */ /* 0x000fe4000f8020ff */
[----:B------:R-:W-:Y:S02]  /*0ac0*/  @P1 LEA.HI.X R3, R39, UR7, R38, 0x4, P5 ;  /* 0x0000000727031c11 */ /* 0x000fe4000a8f2426 */
[----:B------:R-:W-:-:S03]  /*0ad0*/  @P2 LEA.HI.X R5, R37, UR7, R36, 0x4, P0 ;  /* 0x0000000725052c11 */ /* 0x000fc600080f2424 */
[----:B------:R-:W-:Y:S02]  /*0ae0*/  @P3 LEA R6, P5, R35, UR6, 0x4 ;  /* 0x0000000623063c11 */ /* 0x000fe4000f8a20ff */
[----:B------:R-:W-:Y:S02]  /*0af0*/  CS2R R30, SRZ ;  /* 0x00000000001e7805 */ /* 0x000fe4000001ff00 */
[----:B------:R-:W-:Y:S02]  /*0b00*/  @P4 LEA R12, P0, R33, UR6, 0x4 ;  /* 0x00000006210c4c11 */ /* 0x000fe4000f8020ff */
[----:B------:R-:W-:Y:S02]  /*0b10*/  CS2R R28, SRZ ;  /* 0x00000000001c7805 */ /* 0x000fe4000001ff00 */
[----:B------:R-:W-:Y:S02]  /*0b20*/  CS2R R26, SRZ ;  /* 0x00000000001a7805 */ /* 0x000fe4000001ff00 */
[----:B------:R-:W-:-:S02]  /*0b30*/  CS2R R24, SRZ ;  /* 0x0000000000187805 */ /* 0x000fc4000001ff00 */
[----:B------:R-:W-:Y:S02]  /*0b40*/  CS2R R22, SRZ ;  /* 0x0000000000167805 */ /* 0x000fe4000001ff00 */
[----:B------:R-:W-:Y:S02]  /*0b50*/  CS2R R20, SRZ ;  /* 0x0000000000147805 */ /* 0x000fe4000001ff00 */
[----:B------:R-:W-:Y:S01]  /*0b60*/  @P3 LEA.HI.X R7, R35, UR7, R32, 0x4, P5 ;  /* 0x0000000723073c11 */ /* 0x000fe2000a8f2420 */
[----:B------:R-:W5:Y:S01]  /*0b70*/  @P2 LDG.E.128 R28, desc[UR16][R4.64] ;  /* 0x00000010041c2981 */ /* 0x000f62000c1e1d00 */
[----:B------:R-:W-:-:S03]  /*0b80*/  @P4 LEA.HI.X R13, R33, UR7, R34, 0x4, P0 ;  /* 0x00000007210d4c11 */ /* 0x000fc600080f2422 */
[----:B------:R-:W5:Y:S04]  /*0b90*/  @P3 LDG.E.128 R24, desc[UR16][R6.64] ;  /* 0x0000001006183981 */ /* 0x000f68000c1e1d00 */
[----:B------:R-:W5:Y:S04]  /*0ba0*/  @P4 LDG.E.128 R20, desc[UR16][R12.64] ;  /* 0x000000100c144981 */ /* 0x000f68000c1e1d00 */
[----:B------:R0:W5:Y:S02]  /*0bb0*/  @P1 LDG.E.128 R8, desc[UR16][R2.64] ;  /* 0x0000001002081981 */ /* 0x000164000c1e1d00 */
[----:B0-----:R-:W-:-:S02]  /*0bc0*/  IMAD.U32 R2, RZ, RZ, UR14 ;  /* 0x0000000eff027e24 */ /* 0x001fc4000f8e00ff */
[----:B------:R-:W-:-:S06]  /*0bd0*/  IMAD.U32 R3, RZ, RZ, UR15 ;  /* 0x0000000fff037e24 */ /* 0x000fcc000f8e00ff */
[----:B------:R-:W-:-:S14]  /*0be0*/  DSETP.GE.AND P6, PT, |R2|, |UR10|, PT ;  /* 0x4000000a02007e2a */ /* 0x000fdc000bfc6200 */
[----:B------:R-:W-:Y:S05]  /*0bf0*/  @!P6 BRA `(.L_x_3409) ;  /* 0x000000040004e947 */ /* 0x000fea0003800000 */
[----:B------:R-:W-:-:S06]  /*0c00*/  DSETP.NEU.AND P0, PT, RZ, |UR10|, PT ;  /* 0x4000000aff007e2a */ /* 0x000fcc000bf0d000 */
[----:B------:R-:W-:-:S14]  /*0c10*/  DSETP.EQ.AND P0, PT, RZ, |UR14|, !P0 ;  /* 0x4000000eff007e2a */ /* 0x000fdc000c702000 */
[-C--:B-----5:R-:W-:Y:S02]  /*0c20*/  @!P0 DFMA R16, R10, R48.reuse, R8 ;  /* 0x000000300a10822b */ /* 0x0a0fe40000000008 */
[----:B------:R-:W-:-:S06]  /*0c30*/  @!P0 DFMA R18, R8, -R48, R10 ;  /* 0x800000300812822b */ /* 0x000fcc000000000a */
[-C--:B------:R-:W-:Y:S02]  /*0c40*/  @!P0 DMUL R16, R16, R46.reuse ;  /* 0x0000002e10108228 */ /* 0x080fe40000000000 */
[----:B------:R-:W-:Y:S01]  /*0c50*/  @!P0 DMUL R18, R18, R46 ;  /* 0x0000002e12128228 */ /* 0x000fe20000000000 */
[----:B------:R-:W-:Y:S10]  /*0c60*/  @!P0 BRA `(.L_x_3410) ;  /* 0x0000000000f88947 */ /* 0x000ff40003800000 */
[----:B------:R-:W-:Y:S01]  /*0c70*/  DADD R6, -RZ, |UR14| ;  /* 0x4000000eff067e29 */ /* 0x000fe20008000100 */
[----:B------:R-:W-:Y:S01]  /*0c80*/  IMAD.U32 R4, RZ, RZ, UR14 ;  /* 0x0000000eff047e24 */ /* 0x000fe2000f8e00ff */
[----:B------:R-:W-:Y:S01]  /*0c90*/  MOV R5, UR15 ;  /* 0x0000000f00057c02 */ /* 0x000fe20008000f00 */
[----:B------:R-:W-:Y:S01]  /*0ca0*/  IMAD.MOV.U32 R2, RZ, RZ, 0x1 ;  /* 0x00000001ff027424 */ /* 0x000fe200078e00ff */
[----:B------:R-:W-:Y:S01]  /*0cb0*/  FSETP.GEU.AND P5, PT, |R9|, 6.5827683646048100446e-37, PT ;  /* 0x036000000900780b */ /* 0x000fe20003fae200 */
[----:B------:R-:W-:Y:S01]  /*0cc0*/  BSSY B1, `(.L_x_3411) ;  /* 0x0000014000017945 */ /* 0x000fe20003800000 */
[----:B------:R-:W0:Y:S03]  /*0cd0*/  MUFU.RCP64H R3, R7 ;  /* 0x0000000700037308 */ /* 0x000e260000001800 */
[----:B0-----:R-:W-:-:S08]  /*0ce0*/  DFMA R4, R2, -|R4|, 1 ;  /* 0x3ff000000204742b */ /* 0x001fd00000000c04 */
[----:B------:R-:W-:-:S08]  /*0cf0*/  DFMA R4, R4, R4, R4 ;  /* 0x000000040404722b */ /* 0x000fd00000000004 */
[----:B------:R-:W-:Y:S01]  /*0d00*/  DFMA R4, R2, R4, R2 ;  /* 0x000000040204722b */ /* 0x000fe20000000002 */
[----:B------:R-:W-:Y:S02]  /*0d10*/  IMAD.U32 R2, RZ, RZ, UR14 ;  /* 0x0000000eff027e24 */ /* 0x000fe4000f8e00ff */
[----:B------:R-:W-:-:S06]  /*0d20*/  IMAD.U32 R3, RZ, RZ, UR15 ;  /* 0x0000000fff037e24 */ /* 0x000fcc000f8e00ff */
[----:B------:R-:W-:-:S08]  /*0d30*/  DFMA R2, R4, -|R2|, 1 ;  /* 0x3ff000000402742b */ /* 0x000fd00000000c02 */
[----:B------:R-:W-:-:S08]  /*0d40*/  DFMA R2, R4, R2, R4 ;  /* 0x000000020402722b */ /* 0x000fd00000000004 */
[----:B------:R-:W-:-:S08]  /*0d50*/  DMUL R4, R2, R8 ;  /* 0x0000000802047228 */ /* 0x000fd00000000000 */
[----:B------:R-:W-:-:S08]  /*0d60*/  DFMA R12, R4, -|UR14|, R8 ;  /* 0xc000000e040c7c2b */ /* 0x000fd00008000008 */
[----:B------:R-:W-:-:S10]  /*0d70*/  DFMA R2, R2, R12, R4 ;  /* 0x0000000c0202722b */ /* 0x000fd40000000004 */
[----:B------:R-:W-:-:S05]  /*0d80*/  FFMA R0, RZ, R7, R3 ;  /* 0x00000007ff007223 */ /* 0x000fca0000000003 */
[----:B------:R-:W-:-:S13]  /*0d90*/  FSETP.GT.AND P0, PT, |R0|, 1.469367938527859385e-39, PT ;  /* 0x001000000000780b */ /* 0x000fda0003f04200 */
[----:B------:R-:W-:Y:S05]  /*0da0*/  @P0 BRA P5, `(.L_x_3412) ;  /* 0x0000000000140947 */ /* 0x000fea0002800000 */
[----:B------:R-:W-:Y:S01]  /*0db0*/  MOV R4, R8 ;  /* 0x0000000800047202 */ /* 0x000fe20000000f00 */
[----:B------:R-:W-:Y:S01]  /*0dc0*/  IMAD.MOV.U32 R2, RZ, RZ, R6 ;  /* 0x000000ffff027224 */ /* 0x000fe200078e0006 */
[----:B------:R-:W-:Y:S01]  /*0dd0*/  MOV R0, 0xe00 ;  /* 0x00000e0000007802 */ /* 0x000fe20000000f00 */
[----:B------:R-:W-:-:S07]  /*0de0*/  IMAD.MOV.U32 R3, RZ, RZ, R7 ;  /* 0x000000ffff037224 */ /* 0x000fce00078e0007 */
[----:B------:R-:W-:Y:S05]  /*0df0*/  CALL.REL.NOINC `($__internal_5_$__cuda_sm20_div_rn_f64_full) ;  /* 0x0000002c00807944 */ /* 0x000fea0003c00000 */
.L_x_3412:
[----:B------:R-:W-:Y:S05]  /*0e00*/  BSYNC B1 ;  /* 0x0000000000017941 */ /* 0x000fea0003800000 */
.L_x_3411:
[----:B------:R-:W-:Y:S01]  /*0e10*/  DADD R6, -RZ, |UR10| ;  /* 0x4000000aff067e29 */ /* 0x000fe20008000100 */
[----:B------:R-:W-:Y:S01]  /*0e20*/  IMAD.U32 R8, RZ, RZ, UR10 ;  /* 0x0000000aff087e24 */ /* 0x000fe2000f8e00ff */
[----:B------:R-:W-:Y:S01]  /*0e30*/  MOV R9, UR11 ;  /* 0x0000000b00097c02 */ /* 0x000fe20008000f00 */
[----:B------:R-:W-:Y:S01]  /*0e40*/  IMAD.MOV.U32 R4, RZ, RZ, 0x1 ;  /* 0x00000001ff047424 */ /* 0x000fe200078e00ff */
[----:B------:R-:W-:Y:S01]  /*0e50*/  FSETP.GEU.AND P5, PT, |R11|, 6.5827683646048100446e-37, PT ;  /* 0x036000000b00780b */ /* 0x000fe20003fae200 */
[----:B------:R-:W-:Y:S01]  /*0e60*/  BSSY B1, `(.L_x_3413) ;  /* 0x0000019000017945 */ /* 0x000fe20003800000 */
[----:B------:R-:W0:Y:S01]  /*0e70*/  MUFU.RCP64H R5, R7 ;  /* 0x0000000700057308 */ /* 0x000e220000001800 */
[----:B------:R-:W-:Y:S01]  /*0e80*/  MOV R16, R2 ;  /* 0x0000000200107202 */ /* 0x000fe20000000f00 */
[----:B------:R-:W-:Y:S01]  /*0e90*/  IMAD.MOV.U32 R17, RZ, RZ, R3 ;  /* 0x000000ffff117224 */ /* 0x000fe200078e0003 */
        /* <DEDUP_REMOVED lines=13> */
[----:B------:R-:W-:Y:S01]  /*0f70*/  IMAD.MOV.U32 R4, RZ, RZ, R10 ;  /* 0x000000ffff047224 */ /* 0x000fe200078e000a */
[----:B------:R-:W-:Y:S01]  /*0f80*/  MOV R2, R6 ;  /* 0x0000000600027202 */ /* 0x000fe20000000f00 */
[----:B------:R-:W-:Y:S01]  /*0f90*/  IMAD.MOV.U32 R9, RZ, RZ, R11 ;  /* 0x000000ffff097224 */ /* 0x000fe200078e000b */
[----:B------:R-:W-:Y:S01]  /*0fa0*/  MOV R0, 0xfd0 ;  /* 0x00000fd000007802 */ /* 0x000fe20000000f00 */
[----:B------:R-:W-:-:S07]  /*0fb0*/  IMAD.MOV.U32 R3, RZ, RZ, R7 ;  /* 0x000000ffff037224 */ /* 0x000fce00078e0007 */
[----:B------:R-:W-:Y:S05]  /*0fc0*/  CALL.REL.NOINC `($__internal_5_$__cuda_sm20_div_rn_f64_full) ;  /* 0x0000002c000c7944 */ /* 0x000fea0003c00000 */
[----:B------:R-:W-:Y:S02]  /*0fd0*/  IMAD.MOV.U32 R18, RZ, RZ, R2 ;  /* 0x000000ffff127224 */ /* 0x000fe400078e0002 */
[----:B------:R-:W-:-:S07]  /*0fe0*/  IMAD.MOV.U32 R19, RZ, RZ, R3 ;  /* 0x000000ffff137224 */ /* 0x000fce00078e0003 */
.L_x_3414:
[----:B------:R-:W-:Y:S05]  /*0ff0*/  BSYNC B1 ;  /* 0x0000000000017941 */ /* 0x000fea0003800000 */
.L_x_3413:
[----:B------:R-:W-:Y:S05]  /*1000*/  BRA `(.L_x_3410) ;  /* 0x0000000000107947 */ /* 0x000fea0003800000 */
.L_x_3409:
[-C--:B-----5:R-:W-:Y:S02]  /*1010*/  DFMA R16, R8, R52.reuse, R10 ;  /* 0x000000340810722b */ /* 0x0a0fe4000000000a */
[----:B------:R-:W-:-:S06]  /*1020*/  DFMA R8, R10, R52, -R8 ;  /* 0x000000340a08722b */ /* 0x000fcc0000000808 */
[-C--:B------:R-:W-:Y:S02]  /*1030*/  DMUL R16, R16, R50.reuse ;  /* 0x0000003210107228 */ /* 0x080fe40000000000 */
[----:B------:R-:W-:-:S11]  /*1040*/  DMUL R18, R8, R50 ;  /* 0x0000003208127228 */ /* 0x000fd60000000000 */
.L_x_3410:
[----:B------:R-:W-:Y:S05]  /*1050*/  @!P6 BRA `(.L_x_3415) ;  /* 0x000000040008e947 */ /* 0x000fea0003800000 */
[----:B------:R-:W-:-:S06]  /*1060*/  DSETP.NEU.AND P0, PT, RZ, |UR10|, PT ;  /* 0x4000000aff007e2a */ /* 0x000fcc000bf0d000 */
[----:B------:R-:W-:-:S14]  /*1070*/  DSETP.EQ.AND P0, PT, RZ, |UR14|, !P0 ;  /* 0x4000000eff007e2a */ /* 0x000fdc000c702000 */
[-C--:B------:R-:W-:Y:S02]  /*1080*/  @!P0 DFMA R12, R30, R48.reuse, R28 ;  /* 0x000000301e0c822b */ /* 0x080fe4000000001c */
[----:B------:R-:W-:-:S06]  /*1090*/  @!P0 DFMA R14, R28, -R48, R30 ;  /* 0x800000301c0e822b */ /* 0x000fcc000000001e */
[-C--:B------:R-:W-:Y:S02]  /*10a0*/  @!P0 DMUL R12, R12, R46.reuse ;  /* 0x0000002e0c0c8228 */ /* 0x080fe40000000000 */
[----:B------:R-:W-:Y:S01]  /*10b0*/  @!P0 DMUL R14, R14, R46 ;  /* 0x0000002e0e0e8228 */ /* 0x000fe20000000000 */
[----:B------:R-:W-:Y:S10]  /*10c0*/  @!P0 BRA `(.L_x_3416) ;  /* 0x0000000000fc8947 */ /* 0x000ff40003800000 */
[----:B------:R-:W-:Y:S01]  /*10d0*/  DADD R6, -RZ, |UR14| ;  /* 0x4000000eff067e29 */ /* 0x000fe20008000100 */
[----:B------:R-:W-:Y:S01]  /*10e0*/  MOV R4, UR14 ;  /* 0x0000000e00047c02 */ /* 0x000fe20008000f00 */
[----:B------:R-:W-:Y:S01]  /*10f0*/  IMAD.U32 R5, RZ, RZ, UR15 ;  /* 0x0000000fff057e24 */ /* 0x000fe2000f8e00ff */
[----:B------:R-:W-:Y:S01]  /*1100*/  FSETP.GEU.AND P5, PT, |R29|, 6.5827683646048100446e-37, PT ;  /* 0x036000001d00780b */ /* 0x000fe20003fae200 */
[----:B------:R-:W-:Y:S01]  /*1110*/  IMAD.MOV.U32 R2, RZ, RZ, 0x1 ;  /* 0x00000001ff027424 */ /* 0x000fe200078e00ff */
[----:B------:R-:W-:Y:S01]  /*1120*/  BSSY B1, `(.L_x_3417) ;  /* 0x0000015000017945 */ /* 0x000fe20003800000 */
[----:B------:R-:W0:Y:S04]  /*1130*/  MUFU.RCP64H R3, R7 ;  /* 0x0000000700037308 */ /* 0x000e280000001800 */
[----:B0-----:R-:W-:-:S08]  /*1140*/  DFMA R4, R2, -|R4|, 1 ;  /* 0x3ff000000204742b */ /* 0x001fd00000000c04 */
[----:B------:R-:W-:-:S08]  /*1150*/  DFMA R4, R4, R4, R4 ;  /* 0x000000040404722b */ /* 0x000fd00000000004 */
[----:B------:R-:W-:Y:S01]  /*1160*/  DFMA R4, R2, R4, R2 ;  /* 0x000000040204722b */ /* 0x000fe20000000002 */
[----:B------:R-:W-:Y:S01]  /*1170*/  IMAD.U32 R2, RZ, RZ, UR14 ;  /* 0x0000000eff027e24 */ /* 0x000fe2000f8e00ff */
[----:B------:R-:W-:-:S06]  /*1180*/  MOV R3, UR15 ;  /* 0x0000000f00037c02 */ /* 0x000fcc0008000f00 */
        /* <DEDUP_REMOVED lines=14> */
.L_x_3418:
[----:B------:R-:W-:Y:S05]  /*1270*/  BSYNC B1 ;  /* 0x0000000000017941 */ /* 0x000fea0003800000 */
.L_x_3417:
[----:B------:R-:W-:Y:S01]  /*1280*/  DADD R6, -RZ, |UR10| ;  /* 0x4000000aff067e29 */ /* 0x000fe20008000100 */
[----:B------:R-:W-:Y:S01]  /*1290*/  IMAD.U32 R8, RZ, RZ, UR10 ;  /* 0x0000000aff087e24 */ /* 0x000fe2000f8e00ff */
[----:B------:R-:W-:Y:S01]  /*12a0*/  FSETP.GEU.AND P5, PT, |R31|, 6.5827683646048100446e-37, PT ;  /* 0x036000001f00780b */ /* 0x000fe20003fae200 */
[----:B------:R-:W-:Y:S01]  /*12b0*/  IMAD.U32 R9, RZ, RZ, UR11 ;  /* 0x0000000bff097e24 */ /* 0x000fe2000f8e00ff */
[----:B------:R-:W-:Y:S01]  /*12c0*/  BSSY B1, `(.L_x_3419) ;  /* 0x000001a000017945 */ /* 0x000fe20003800000 */
[----:B------:R-:W-:Y:S01]  /*12d0*/  IMAD.MOV.U32 R4, RZ, RZ, 0x1 ;  /* 0x00000001ff047424 */ /* 0x000fe200078e00ff */
[----:B------:R-:W0:Y:S01]  /*12e0*/  MUFU.RCP64H R5, R7 ;  /* 0x0000000700057308 */ /* 0x000e220000001800 */
[----:B------:R-:W-:Y:S02]  /*12f0*/  IMAD.MOV.U32 R12, RZ, RZ, R2 ;  /* 0x000000ffff0c7224 */ /* 0x000fe400078e0002 */
[----:B------:R-:W-:Y:S02]  /*1300*/  IMAD.MOV.U32 R13, RZ, RZ, R3 ;  /* 0x000000ffff0d7224 */ /* 0x000fe400078e0003 */
[----:B0-----:R-:W-:-:S08]  /*1310*/  DFMA R8, R4, -|R8|, 1 ;  /* 0x3ff000000408742b */ /* 0x001fd00000000c08 */
[----:B------:R-:W-:-:S08]  /*1320*/  DFMA R8, R8, R8, R8 ;  /* 0x000000080808722b */ /* 0x000fd00000000008 */
[----:B------:R-:W-:Y:S01]  /*1330*/  DFMA R8, R4, R8, R4 ;  /* 0x000000080408722b */ /* 0x000fe20000000004 */
[----:B------:R-:W-:Y:S01]  /*1340*/  MOV R4, UR10 ;  /* 0x0000000a00047c02 */ /* 0x000fe20008000f00 */
        /* <DEDUP_REMOVED lines=12> */
[----:B------:R-:W-:Y:S02]  /*1410*/  IMAD.MOV.U32 R2, RZ, RZ, R6 ;  /* 0x000000ffff027224 */ /* 0x000fe400078e0006 */
[----:B------:R-:W-:-:S07]  /*1420*/  IMAD.MOV.U32 R3, RZ, RZ, R7 ;  /* 0x000000ffff037224 */ /* 0x000fce00078e0007 */
[----:B------:R-:W-:Y:S05]  /*1430*/  CALL.REL.NOINC `($__internal_5_$__cuda_sm20_div_rn_f64_full) ;  /* 0x0000002400f07944 */ /* 0x000fea0003c00000 */
[----:B------:R-:W-:Y:S01]  /*1440*/  MOV R14, R2 ;  /* 0x00000002000e7202 */ /* 0x000fe20000000f00 */
[----:B------:R-:W-:-:S07]  /*1450*/  IMAD.MOV.U32 R15, RZ, RZ, R3 ;  /* 0x000000ffff0f7224 */ /* 0x000fce00078e0003 */
.L_x_3420:
[----:B------:R-:W-:Y:S05]  /*1460*/  BSYNC B1 ;  /* 0x0000000000017941 */ /* 0x000fea0003800000 */
.L_x_3419:
[----:B------:R-:W-:Y:S05]  /*1470*/  BRA `(.L_x_3416) ;  /* 0x0000000000107947 */ /* 0x000fea0003800000 */
.L_x_3415:
[-C--:B------:R-:W-:Y:S02]  /*1480*/  DFMA R12, R28, R52.reuse, R30 ;  /* 0x000000341c0c722b */ /* 0x080fe4000000001e */
[----:B------:R-:W-:-:S06]  /*1490*/  DFMA R14, R30, R52, -R28 ;  /* 0x000000341e0e722b */ /* 0x000fcc000000081c */
[-C--:B------:R-:W-:Y:S02]  /*14a0*/  DMUL R12, R12, R50.reuse ;  /* 0x000000320c0c7228 */ /* 0x080fe40000000000 */
[----:B------:R-:W-:-:S11]  /*14b0*/  DMUL R14, R14, R50 ;  /* 0x000000320e0e7228 */ /* 0x000fd60000000000 */
.L_x_3416:
        /* <DEDUP_REMOVED lines=9> */
[----:B------:R-:W-:Y:S01]  /*1550*/  IMAD.U32 R4, RZ, RZ, UR14 ;  /* 0x0000000eff047e24 */ /* 0x000fe2000f8e00ff */
[----:B------:R-:W-:Y:S01]  /*1560*/  MOV R2, 0x1 ;  /* 0x0000000100027802 */ /* 0x000fe20000000f00 */
[----:B------:R-:W-:Y:S01]  /*1570*/  IMAD.U32 R5, RZ, RZ, UR15 ;  /* 0x0000000fff057e24 */ /* 0x000fe2000f8e00ff */
        /* <DEDUP_REMOVED lines=22> */
.L_x_3424:
[----:B------:R-:W-:Y:S05]  /*16e0*/  BSYNC B1 ;  /* 0x0000000000017941 */ /* 0x000fea0003800000 */
.L_x_3423:
        /* <DEDUP_REMOVED lines=30> */
.L_x_3426:
[----:B------:R-:W-:Y:S05]  /*18d0*/  BSYNC B1 ;  /* 0x0000000000017941 */ /* 0x000fea0003800000 */
.L_x_3425:
[----:B------:R-:W-:Y:S05]  /*18e0*/  BRA `(.L_x_3422) ;  /* 0x0000000000107947 */ /* 0x000fea0003800000 */
.L_x_3421:
[-C--:B------:R-:W-:Y:S02]  /*18f0*/  DFMA R28, R24, R52.reuse, R26 ;  /* 0x00000034181c722b */ /* 0x080fe4000000001a */
[----:B------:R-:W-:-:S06]  /*1900*/  DFMA R24, R26, R52, -R24 ;  /* 0x000000341a18722b */ /* 0x000fcc0000000818 */
[-C--:B------:R-:W-:Y:S02]  /*1910*/  DMUL R28, R28, R50.reuse ;  /* 0x000000321c1c7228 */ /* 0x080fe40000000000 */
[----:B------:R-:W-:-:S11]  /*1920*/  DMUL R30, R24, R50 ;  /* 0x00000032181e7228 */ /* 0x000fd60000000000 */
.L_x_3422:
        /* <DEDUP_REMOVED lines=34> */
.L_x_3430:
[----:B------:R-:W-:Y:S05]  /*1b50*/  BSYNC B1 ;  /* 0x0000000000017941 */ /* 0x000fea0003800000 */
.L_x_3429:
        /* <DEDUP_REMOVED lines=30> */
.L_x_3432:
[----:B------:R-:W-:Y:S05]  /*1d40*/  BSYNC B1 ;  /* 0x0000000000017941 */ /* 0x000fea0003800000 */
.L_x_3431:
[----:B------:R-:W-:Y:S05]  /*1d50*/  BRA `(.L_x_3428) ;  /* 0x0000000000107947 */ /* 0x000fea0003800000 */
.L_x_3427:
[-C--:B------:R-:W-:Y:S02]  /*1d60*/  DFMA R24, R20, R52.reuse, R22 ;  /* 0x000000341418722b */ /* 0x080fe40000000016 */
[----:B------:R-:W-:-:S06]  /*1d70*/  DFMA R20, R22, R52, -R20 ;  /* 0x000000341614722b */ /* 0x000fcc0000000814 */
[-C--:B------:R-:W-:Y:S02]  /*1d80*/  DMUL R24, R24, R50.reuse ;  /* 0x0000003218187228 */ /* 0x080fe40000000000 */
[----:B------:R-:W-:-:S11]  /*1d90*/  DMUL R26, R20, R50 ;  /* 0x00000032141a7228 */ /* 0x000fd60000000000 */
.L_x_3428:
[----:B------:R-:W-:Y:S01]  /*1da0*/  @P1 LEA R2, P6, R39, UR8, 0x4 ;  /* 0x0000000827021c11 */ /* 0x000fe2000f8c20ff */
[----:B------:R-:W-:Y:S01]  /*1db0*/  UIMAD.WIDE.U32 UR4, UR13, 0x4, UR4 ;  /* 0x000000040d0478a5 */ /* 0x000fe2000f8e0004 */
[----:B------:R-:W-:Y:S02]  /*1dc0*/  @P2 LEA R4, P5, R37, UR8, 0x4 ;  /* 0x0000000825042c11 */ /* 0x000fe4000f8a20ff */
[----:B------:R-:W-:Y:S01]  /*1dd0*/  @P3 LEA R6, P0, R35, UR8, 0x4 ;  /* 0x0000000823063c11 */ /* 0x000fe2000f8020ff */
[----:B------:R-:W-:Y:S01]  /*1de0*/  UISETP.LT.U32.AND UP1, UPT, UR4, UR18, UPT ;  /* 0x000000120400728c */ /* 0x000fe2000bf21070 */
[----:B------:R-:W-:Y:S01]  /*1df0*/  @P1 LEA.HI.X R3, R39, UR9, R38, 0x4, P6 ;  /* 0x0000000927031c11 */ /* 0x000fe2000b0f2426 */
[----:B------:R-:W-:Y:S01]  /*1e00*/  UISETP.GE.U32.AND UP0, UPT, UR4, 0x10000, UPT ;  /* 0x000100000400788c */ /* 0x000fe2000bf06070 */
[----:B------:R-:W-:Y:S01]  /*1e10*/  @P4 LEA R8, P6, R33, UR8, 0x4 ;  /* 0x0000000821084c11 */ /* 0x000fe2000f8c20ff */
[----:B------:R-:W-:Y:S01]  /*1e20*/  IMAD.U32 R11, RZ, RZ, UR5 ;  /* 0x00000005ff0b7e24 */ /* 0x000fe2000f8e00ff */
[----:B------:R-:W-:Y:S01]  /*1e30*/  @P2 LEA.HI.X R5, R37, UR9, R36, 0x4, P5 ;  /* 0x0000000925052c11 */ /* 0x000fe2000a8f2424 */
[----:B------:R1:W-:Y:S01]  /*1e40*/  @P1 STG.E.128 desc[UR16][R2.64], R16 ;  /* 0x0000001002001986 */ /* 0x0003e2000c101d10 */
[----:B------:R-:W-:Y:S01]  /*1e50*/  @P3 LEA.HI.X R7, R35, UR9, R32, 0x4, P0 ;  /* 0x0000000923073c11 */ /* 0x000fe200080f2420 */
[----:B------:R-:W-:Y:S01]  /*1e60*/  UISETP.GE.U32.AND.EX UP0, UPT, UR5, URZ, UPT, UP0 ;  /* 0x0000003f0500728c */ /* 0x000fe2000bf06100 */
[----:B------:R-:W-:Y:S01]  /*1e70*/  @P4 LEA.HI.X R9, R33, UR9, R34, 0x4, P6 ;  /* 0x0000000921094c11 */ /* 0x000fe2000b0f2422 */
[----:B------:R1:W-:Y:S01]  /*1e80*/  @P2 STG.E.128 desc[UR16][R4.64], R12 ;  /* 0x0000000c04002986 */ /* 0x0003e2000c101d10 */
[----:B------:R-:W-:Y:S01]  /*1e90*/  PLOP3.LUT P0, PT, PT, PT, UP1, 0x80, 0x0 ;  /* 0x000000000000781c */ /* 0x000fe20003f0f018 */
[----:B------:R-:W-:-:S02]  /*1ea0*/  IMAD.U32 R10, RZ, RZ, UR4 ;  /* 0x00000004ff0a7e24 */ /* 0x000fc4000f8e00ff */
[----:B------:R1:W-:Y:S01]  /*1eb0*/  @P3 STG.E.128 desc[UR16][R6.64], R28 ;  /* 0x0000001c06003986 */ /* 0x0003e2000c101d10 */
[----:B------:R-:W-:Y:S02]  /*1ec0*/  ISETP.LT.AND.EX P0, PT, R11, UR12, PT, P0 ;  /* 0x0000000c0b007c0c */ /* 0x000fe4000bf01300 */
[----:B------:R-:W-:Y:S01]  /*1ed0*/  PLOP3.LUT P1, PT, PT, PT, UP0, 0x80, 0x0 ;  /* 0x000000000000781c */ /* 0x000fe20003f2f008 */
[----:B------:R1:W-:-:S12]  /*1ee0*/  @P4 STG.E.128 desc[UR16][R8.64], R24 ;  /* 0x0000001808004986 */ /* 0x0003d8000c101d10 */
[----:B------:R-:W-:Y:S05]  /*1ef0*/  @!P1 BRA P0, `(.L_x_3433) ;  /* 0xffffffe800749947 */ /* 0x000fea000003ffff */
[----:B------:R-:W-:Y:S05]  /*1f00*/  EXIT ;  /* 0x000000000000794d */ /* 0x000fea0003800000 */
.L_x_3402:
[----:B------:R-:W0:Y:S02]  /*1f10*/  S2R R35, SR_TID.X ;  /* 0x0000000000237919 */ /* 0x000e240000002100 */
[----:B0-----:R-:W-:-:S03]  /*1f20*/  IMAD.WIDE.U32 R2, R35, 0x4, RZ ;  /* 0x0000000423027825 */ /* 0x001fc600078e00ff */
[----:B------:R-:W-:-:S04]  /*1f30*/  ISETP.GE.U32.AND P0, PT, R2, UR18, PT ;  /* 0x0000001202007c0c */ /* 0x000fc8000bf06070 */
[----:B------:R-:W-:-:S04]  /*1f40*/  ISETP.GE.AND.EX P0, PT, R3, UR12, PT, P0 ;  /* 0x0000000c03007c0c */ /* 0x000fc8000bf06300 */
[----:B------:R-:W-:-:S13]  /*1f50*/  ISETP.GT.U32.OR P0, PT, R35, 0x3fff, P0 ;  /* 0x00003fff2300780c */ /* 0x000fda0000704470 */
[----:B------:R-:W-:Y:S05]  /*1f60*/  @P0 EXIT ;  /* 0x000000000000094d */ /* 0x000fea0003800000 */
[----:B------:R-:W0:Y:S01]  /*1f70*/  MUFU.RCP64H R3, UR11 ;  /* 0x0000000b00037d08 */ /* 0x000e220008001800 */
[----:B------:R-:W-:Y:S01]  /*1f80*/  MOV R4, UR10 ;  /* 0x0000000a00047c02 */ /* 0x000fe20008000f00 */
[----:B------:R-:W-:Y:S01]  /*1f90*/  IMAD.U32 R5, RZ, RZ, UR11 ;  /* 0x0000000bff057e24 */ /* 0x000fe2000f8e00ff */
[----:B------:R-:W-:Y:S01]  /*1fa0*/  MOV R34, RZ ;  /* 0x000000ff00227202 */ /* 0x000fe20000000f00 */
[----:B------:R-:W-:-:S06]  /*1fb0*/  IMAD.MOV.U32 R2, RZ, RZ, 0x1 ;  /* 0x00000001ff027424 */ /* 0x000fcc00078e00ff */
[----:B0-----:R-:W-:-:S08]  /*1fc0*/  DFMA R4, R2, -R4, 1 ;  /* 0x3ff000000204742b */ /* 0x001fd00000000804 */
[----:B------:R-:W-:-:S08]  /*1fd0*/  DFMA R4, R4, R4, R4 ;  /* 0x000000040404722b */ /* 0x000fd00000000004 */
[----:B------:R-:W-:Y:S01]  /*1fe0*/  DFMA R4, R2, R4, R2 ;  /* 0x000000040204722b */ /* 0x000fe20000000002 */
[----:B------:R-:W-:Y:S01]  /*1ff0*/  IMAD.U32 R2, RZ, RZ, UR10 ;  /* 0x0000000aff027e24 */ /* 0x000fe2000f8e00ff */
[----:B------:R-:W-:-:S06]  /*2000*/  MOV R3, UR11 ;  /* 0x0000000b00037c02 */ /* 0x000fcc0008000f00 */
[----:B------:R-:W-:-:S08]  /*2010*/  DFMA R2, R4, -R2, 1 ;  /* 0x3ff000000402742b */ /* 0x000fd00000000802 */
[----:B------:R-:W-:Y:S01]  /*2020*/  DFMA R2, R4, R2, R4 ;  /* 0x000000020402722b */ /* 0x000fe20000000004 */
[----:B------:R-:W-:Y:S02]  /*2030*/  IMAD.U32 R4, RZ, RZ, UR10 ;  /* 0x0000000aff047e24 */ /* 0x000fe4000f8e00ff */
[----:B------:R-:W-:-:S05]  /*2040*/  IMAD.U32 R5, RZ, RZ, UR11 ;  /* 0x0000000bff057e24 */ /* 0x000fca000f8e00ff */
        /* <DEDUP_REMOVED lines=21> */
.L_x_3434:
        /* <DEDUP_REMOVED lines=19> */
.L_x_3436:
[----:B------:R-:W-:Y:S05]  /*22d0*/  BSYNC B0 ;  /* 0x0000000000007941 */ /* 0x000fea0003800000 */
.L_x_3435:
[----:B------:R-:W0:Y:S01]  /*22e0*/  MUFU.RCP64H R3, UR15 ;  /* 0x0000000f00037d08 */ /* 0x000e220008001800 */
[----:B------:R-:W-:Y:S01]  /*22f0*/  HFMA2.MMA R2, -RZ, RZ, 0, 5.9604644775390625e-08 ;  /* 0x00000001ff027435 */ /* 0x000fe200000001ff */
[----:B------:R-:W-:Y:S01]  /*2300*/  IMAD.U32 R4, RZ, RZ, UR14 ;  /* 0x0000000eff047e24 */ /* 0x000fe2000f8e00ff */
[----:B------:R-:W-:Y:S01]  /*2310*/  DSETP.NEU.AND P1, PT, RZ, |UR10|, PT ;  /* 0x4000000aff007e2a */ /* 0x000fe2000bf2d000 */
[----:B------:R-:W-:-:S05]  /*2320*/  IMAD.U32 R5, RZ, RZ, UR15 ;  /* 0x0000000fff057e24 */ /* 0x000fca000f8e00ff */
[----:B------:R-:W-:Y:S02]  /*2330*/  DSETP.EQ.AND P1, PT, RZ, |UR14|, !P1 ;  /* 0x4000000eff007e2a */ /* 0x000fe4000cf22000 */
        /* <DEDUP_REMOVED lines=30> */
.L_x_3437:
        /* <DEDUP_REMOVED lines=17> */
.L_x_3439:
[----:B------:R-:W-:Y:S05]  /*2630*/  BSYNC B0 ;  /* 0x0000000000007941 */ /* 0x000fea0003800000 */
.L_x_3438:
[----:B------:R-:W-:-:S05]  /*2640*/  ULDC UR4, c[0x0][0x0] ;  /* 0x0000000000047ab9 */ /* 0x000fca0000000800 */
.L_x_3464:
[C---:B0-----:R-:W-:Y:S01]  /*2650*/  IMAD.SHL.U32 R32, R35.reuse, 0x40, RZ ;  /* 0x0000004023207824 */ /* 0x041fe200078e00ff */
[----:B------:R-:W-:-:S04]  /*2660*/  SHF.L.U64.HI R33, R35, 0x6, R34 ;  /* 0x0000000623217819 */ /* 0x000fc80000010222 */
[----:B------:R-:W-:-:S04]  /*2670*/  IADD3 R2, P0, R32, UR6, RZ ;  /* 0x0000000620027c10 */ /* 0x000fc8000ff1e0ff */
[----:B------:R-:W-:-:S05]  /*2680*/  IADD3.X R3, R33, UR7, RZ, P0, !PT ;  /* 0x0000000721037c10 */ /* 0x000fca00087fe4ff */
[----:B------:R0:W5:Y:S04]  /*2690*/  LDG.E.128 R8, desc[UR16][R2.64] ;  /* 0x0000001002087981 */ /* 0x000168000c1e1d00 */
[----:B------:R0:W5:Y:S04]  /*26a0*/  LDG.E.128 R28, desc[UR16][R2.64+0x10] ;  /* 0x00001010021c7981 */ /* 0x000168000c1e1d00 */
[----:B------:R0:W5:Y:S04]  /*26b0*/  LDG.E.128 R24, desc[UR16][R2.64+0x20] ;  /* 0x0000201002187981 */ /* 0x000168000c1e1d00 */
[----:B------:R0:W5:Y:S01]  /*26c0*/  LDG.E.128 R20, desc[UR16][R2.64+0x30] ;  /* 0x0000301002147981 */ /* 0x000162000c1e1d00 */
[----:B------:R-:W-:-:S02]  /*26d0*/  IMAD.U32 R4, RZ, RZ, UR14 ;  /* 0x0000000eff047e24 */ /* 0x000fc4000f8e00ff */
[----:B------:R-:W-:-:S06]  /*26e0*/  IMAD.U32 R5, RZ, RZ, UR15 ;  /* 0x0000000fff057e24 */ /* 0x000fcc000f8e00ff */
[----:B------:R-:W-:-:S14]  /*26f0*/  DSETP.GE.AND P2, PT, |R4|, |UR10|, PT ;  /* 0x4000000a04007e2a */ /* 0x000fdc000bf46200 */
[----:B0-----:R-:W-:Y:S05]  /*2700*/  @!P2 BRA `(.L_x_3440) ;  /* 0x0000000000fca947 */ /* 0x001fea0003800000 */
[-C--:B-----5:R-:W-:Y:S02]  /*2710*/  @!P1 DFMA R16, R10, R38.reuse, R8 ;  /* 0x000000260a10922b */ /* 0x0a0fe40000000008 */
        /* <DEDUP_REMOVED lines=28> */
[----:B------:R-:W-:Y:S05]  /*28e0*/  CALL.REL.NOINC `($__internal_5_$__cuda_sm20_div_rn_f64_full) ;  /* 0x0000001000c47944 */ /* 0x000fea0003c00000 */
.L_x_3443:
[----:B------:R-:W-:Y:S05]  /*28f0*/  BSYNC B1 ;  /* 0x0000000000017941 */ /* 0x000fea0003800000 */
.L_x_3442:
[----:B------:R-:W-:Y:S01]  /*2900*/  DADD R6, -RZ, |UR10| ;  /* 0x4000000aff067e29 */ /* 0x000fe20008000100 */
[----:B------:R-:W-:Y:S01]  /*2910*/  MOV R8, UR10 ;  /* 0x0000000a00087c02 */ /* 0x000fe20008000f00 */
[----:B------:R-:W-:Y:S01]  /*2920*/  IMAD.U32 R9, RZ, RZ, UR11 ;  /* 0x0000000bff097e24 */ /* 0x000fe2000f8e00ff */
[----:B------:R-:W-:Y:S01]  /*2930*/  FSETP.GEU.AND P3, PT, |R11|, 6.5827683646048100446e-37, PT ;  /* 0x036000000b00780b */ /* 0x000fe20003f6e200 */
[----:B------:R-:W-:Y:S01]  /*2940*/  IMAD.MOV.U32 R4, RZ, RZ, 0x1 ;  /* 0x00000001ff047424 */ /* 0x000fe200078e00ff */
[----:B------:R-:W-:Y:S01]  /*2950*/  BSSY B1, `(.L_x_3444) ;  /* 0x0000019000017945 */ /* 0x000fe20003800000 */
[----:B------:R-:W0:Y:S01]  /*2960*/  MUFU.RCP64H R5, R7 ;  /* 0x0000000700057308 */ /* 0x000e220000001800 */
[----:B------:R-:W-:Y:S02]  /*2970*/  IMAD.MOV.U32 R16, RZ, RZ, R2 ;  /* 0x000000ffff107224 */ /* 0x000fe400078e0002 */
[----:B------:R-:W-:Y:S01]  /*2980*/  IMAD.MOV.U32 R17, RZ, RZ, R3 ;  /* 0x000000ffff117224 */ /* 0x000fe200078e0003 */
        /* <DEDUP_REMOVED lines=19> */
[----:B------:R-:W-:Y:S01]  /*2ac0*/  IMAD.MOV.U32 R18, RZ, RZ, R2 ;  /* 0x000000ffff127224 */ /* 0x000fe200078e0002 */
[----:B------:R-:W-:-:S07]  /*2ad0*/  MOV R19, R3 ;  /* 0x0000000300137202 */ /* 0x000fce0000000f00 */
.L_x_3445:
[----:B------:R-:W-:Y:S05]  /*2ae0*/  BSYNC B1 ;  /* 0x0000000000017941 */ /* 0x000fea0003800000 */
.L_x_3444:
[----:B------:R-:W-:Y:S05]  /*2af0*/  BRA `(.L_x_3441) ;  /* 0x0000000000107947 */ /* 0x000fea0003800000 */
.L_x_3440:
[-C--:B-----5:R-:W-:Y:S02]  /*2b00*/  DFMA R16, R8, R46.reuse, R10 ;  /* 0x0000002e0810722b */ /* 0x0a0fe4000000000a */
[----:B------:R-:W-:-:S06]  /*2b10*/  DFMA R8, R10, R46, -R8 ;  /* 0x0000002e0a08722b */ /* 0x000fcc0000000808 */
[-C--:B------:R-:W-:Y:S02]  /*2b20*/  DMUL R16, R16, R40.reuse ;  /* 0x0000002810107228 */ /* 0x080fe40000000000 */
[----:B------:R-:W-:-:S11]  /*2b30*/  DMUL R18, R8, R40 ;  /* 0x0000002808127228 */ /* 0x000fd60000000000 */
.L_x_3441:
[----:B------:R-:W-:Y:S05]  /*2b40*/  @!P2 BRA `(.L_x_3446) ;  /* 0x000000040000a947 */ /* 0x000fea0003800000 */
[-C--:B------:R-:W-:Y:S02]  /*2b50*/  @!P1 DFMA R12, R30, R38.reuse, R28 ;  /* 0x000000261e0c922b */ /* 0x080fe4000000001c */
[----:B------:R-:W-:-:S06]  /*2b60*/  @!P1 DFMA R14, R28, -R38, R30 ;  /* 0x800000261c0e922b */ /* 0x000fcc000000001e */
[-C--:B------:R-:W-:Y:S02]  /*2b70*/  @!P1 DMUL R12, R12, R36.reuse ;  /* 0x000000240c0c9228 */ /* 0x080fe40000000000 */
[----:B------:R-:W-:Y:S01]  /*2b80*/  @!P1 DMUL R14, R14, R36 ;  /* 0x000000240e0e9228 */ /* 0x000fe20000000000 */
[----:B------:R-:W-:Y:S10]  /*2b90*/  @!P1 BRA `(.L_x_3447) ;  /* 0x0000000000fc9947 */ /* 0x000ff40003800000 */
[----:B------:R-:W-:Y:S01]  /*2ba0*/  DADD R6, -RZ, |UR14| ;  /* 0x4000000eff067e29 */ /* 0x000fe20008000100 */
[----:B------:R-:W-:Y:S01]  /*2bb0*/  IMAD.U32 R4, RZ, RZ, UR14 ;  /* 0x0000000eff047e24 */ /* 0x000fe2000f8e00ff */
[----:B------:R-:W-:Y:S01]  /*2bc0*/  FSETP.GEU.AND P3, PT, |R29|, 6.5827683646048100446e-37, PT ;  /* 0x036000001d00780b */ /* 0x000fe20003f6e200 */
[----:B------:R-:W-:Y:S01]  /*2bd0*/  IMAD.U32 R5, RZ, RZ, UR15 ;  /* 0x0000000fff057e24 */ /* 0x000fe2000f8e00ff */
[----:B------:R-:W-:Y:S01]  /*2be0*/  BSSY B1, `(.L_x_3448) ;  /* 0x0000016000017945 */ /* 0x000fe20003800000 */
[----:B------:R-:W-:Y:S01]  /*2bf0*/  IMAD.MOV.U32 R2, RZ, RZ, 0x1 ;  /* 0x00000001ff027424 */ /* 0x000fe200078e00ff */
[----:B------:R-:W0:Y:S05]  /*2c00*/  MUFU.RCP64H R3, R7 ;  /* 0x0000000700037308 */ /* 0x000e2a0000001800 */
        /* <DEDUP_REMOVED lines=19> */
.L_x_3449:
[----:B------:R-:W-:Y:S05]  /*2d40*/  BSYNC B1 ;  /* 0x0000000000017941 */ /* 0x000fea0003800000 */
.L_x_3448:
[----:B------:R-:W-:Y:S01]  /*2d50*/  DADD R6, -RZ, |UR10| ;  /* 0x4000000aff067e29 */ /* 0x000fe20008000100 */
[----:B------:R-:W-:Y:S01]  /*2d60*/  IMAD.U32 R8, RZ, RZ, UR10 ;  /* 0x0000000aff087e24 */ /* 0x000fe2000f8e00ff */
[----:B------:R-:W-:Y:S01]  /*2d70*/  MOV R4, 0x1 ;  /* 0x0000000100047802 */ /* 0x000fe20000000f00 */
[----:B------:R-:W-:Y:S01]  /*2d80*/  IMAD.U32 R9, RZ, RZ, UR11 ;  /* 0x0000000bff097e24 */ /* 0x000fe2000f8e00ff */
[----:B------:R-:W-:Y:S01]  /*2d90*/  FSETP.GEU.AND P3, PT, |R31|, 6.5827683646048100446e-37, PT ;  /* 0x036000001f00780b */ /* 0x000fe20003f6e200 */
[----:B------:R-:W-:Y:S01]  /*2da0*/  BSSY B1, `(.L_x_3450) ;  /* 0x0000019000017945 */ /* 0x000fe20003800000 */
[----:B------:R-:W0:Y:S01]  /*2db0*/  MUFU.RCP64H R5, R7 ;  /* 0x0000000700057308 */ /* 0x000e220000001800 */
[----:B------:R-:W-:Y:S01]  /*2dc0*/  IMAD.MOV.U32 R12, RZ, RZ, R2 ;  /* 0x000000ffff0c7224 */ /* 0x000fe200078e0002 */
[----:B------:R-:W-:Y:S01]  /*2dd0*/  MOV R13, R3 ;  /* 0x00000003000d7202 */ /* 0x000fe20000000f00 */
        /* <DEDUP_REMOVED lines=21> */
.L_x_3451:
[----:B------:R-:W-:Y:S05]  /*2f30*/  BSYNC B1 ;  /* 0x0000000000017941 */ /* 0x000fea0003800000 */
.L_x_3450:
[----:B------:R-:W-:Y:S05]  /*2f40*/  BRA `(.L_x_3447) ;  /* 0x0000000000107947 */ /* 0x000fea0003800000 */
.L_x_3446:
[-C--:B------:R-:W-:Y:S02]  /*2f50*/  DFMA R12, R28, R46.reuse, R30 ;  /* 0x0000002e1c0c722b */ /* 0x080fe4000000001e */
[----:B------:R-:W-:-:S06]  /*2f60*/  DFMA R14, R30, R46, -R28 ;  /* 0x0000002e1e0e722b */ /* 0x000fcc000000081c */
[-C--:B------:R-:W-:Y:S02]  /*2f70*/  DMUL R12, R12, R40.reuse ;  /* 0x000000280c0c7228 */ /* 0x080fe40000000000 */
[----:B------:R-:W-:-:S11]  /*2f80*/  DMUL R14, R14, R40 ;  /* 0x000000280e0e7228 */ /* 0x000fd60000000000 */
.L_x_3447:
        /* <DEDUP_REMOVED lines=32> */
.L_x_3455:
[----:B------:R-:W-:Y:S05]  /*3190*/  BSYNC B1 ;  /* 0x0000000000017941 */ /* 0x000fea0003800000 */
.L_x_3454:
        /* <DEDUP_REMOVED lines=24> */
[----:B------:R-:W-:Y:S01]  /*3320*/  MOV R3, R7 ;  /* 0x0000000700037202 */ /* 0x000fe20000000f00 */
[----:B------:R-:W-:Y:S01]  /*3330*/  IMAD.MOV.U32 R2, RZ, RZ, R6 ;  /* 0x000000ffff027224 */ /* 0x000fe200078e0006 */
[----:B------:R-:W-:-:S07]  /*3340*/  MOV R0, 0x3360 ;  /* 0x0000336000007802 */ /* 0x000fce0000000f00 */
[----:B------:R-:W-:Y:S05]  /*3350*/  CALL.REL.NOINC `($__internal_5_$__cuda_sm20_div_rn_f64_full) ;  /* 0x0000000800287944 */ /* 0x000fea0003c00000 */
[----:B------:R-:W-:Y:S02]  /*3360*/  IMAD.MOV.U32 R30, RZ, RZ, R2 ;  /* 0x000000ffff1e7224 */ /* 0x000fe400078e0002 */
[----:B------:R-:W-:-:S07]  /*3370*/  IMAD.MOV.U32 R31, RZ, RZ, R3 ;  /* 0x000000ffff1f7224 */ /* 0x000fce00078e0003 */
.L_x_3457:
[----:B------:R-:W-:Y:S05]  /*3380*/  BSYNC B1 ;  /* 0x0000000000017941 */ /* 0x000fea0003800000 */
.L_x_3456:
[----:B------:R-:W-:Y:S05]  /*3390*/  BRA `(.L_x_3453) ;  /* 0x0000000000107947 */ /* 0x000fea0003800000 */
.L_x_3452:
[-C--:B------:R-:W-:Y:S02]  /*33a0*/  DFMA R28, R24, R46.reuse, R26 ;  /* 0x0000002e181c722b */ /* 0x080fe4000000001a */
[----:B------:R-:W-:-:S06]  /*33b0*/  DFMA R24, R26, R46, -R24 ;  /* 0x0000002e1a18722b */ /* 0x000fcc0000000818 */
[-C--:B------:R-:W-:Y:S02]  /*33c0*/  DMUL R28, R28, R40.reuse ;  /* 0x000000281c1c7228 */ /* 0x080fe40000000000 */
[----:B------:R-:W-:-:S11]  /*33d0*/  DMUL R30, R24, R40 ;  /* 0x00000028181e7228 */ /* 0x000fd60000000000 */
.L_x_3453:
[----:B------:R-:W-:Y:S05]  /*33e0*/  @!P2 BRA `(.L_x_3458) ;  /* 0x000000040000a947 */ /* 0x000fea0003800000 */
        /* <DEDUP_REMOVED lines=31> */
.L_x_3461:
[----:B------:R-:W-:Y:S05]  /*35e0*/  BSYNC B1 ;  /* 0x0000000000017941 */ /* 0x000fea0003800000 */
.L_x_3460:
[----:B------:R-:W-:Y:S01]  /*35f0*/  DADD R6, -RZ, |UR10| ;  /* 0x4000000aff067e29 */ /* 0x000fe20008000100 */
[----:B------:R-:W-:Y:S01]  /*3600*/  MOV R8, UR10 ;  /* 0x0000000a00087c02 */ /* 0x000fe20008000f00 */
[----:B------:R-:W-:Y:S01]  /*3610*/  IMAD.U32 R9, RZ, RZ, UR11 ;  /* 0x0000000bff097e24 */ /* 0x000fe2000f8e00ff */
[----:B------:R-:W-:Y:S01]  /*3620*/  FSETP.GEU.AND P2, PT, |R23|, 6.5827683646048100446e-37, PT ;  /* 0x036000001700780b */ /* 0x000fe20003f4e200 */
[----:B------:R-:W-:Y:S01]  /*3630*/  IMAD.MOV.U32 R4, RZ, RZ, 0x1 ;  /* 0x00000001ff047424 */ /* 0x000fe200078e00ff */
[----:B------:R-:W-:Y:S01]  /*3640*/  BSSY B1, `(.L_x_3462) ;  /* 0x0000019000017945 */ /* 0x000fe20003800000 */
[----:B------:R-:W0:Y:S01]  /*3650*/  MUFU.RCP64H R5, R7 ;  /* 0x0000000700057308 */ /* 0x000e220000001800 */
[----:B------:R-:W-:Y:S01]  /*3660*/  IMAD.MOV.U32 R24, RZ, RZ, R2 ;  /* 0x000000ffff187224 */ /* 0x000fe200078e0002 */
[----:B------:R-:W-:Y:S02]  /*3670*/  MOV R25, R3 ;  /* 0x0000000300197202 */ /* 0x000fe40000000f00 */
        /* <DEDUP_REMOVED lines=21> */
.L_x_3463:
[----:B------:R-:W-:Y:S05]  /*37d0*/  BSYNC B1 ;  /* 0x0000000000017941 */ /* 0x000fea0003800000 */
.L_x_3462:
[----:B------:R-:W-:Y:S05]  /*37e0*/  BRA `(.L_x_3459) ;  /* 0x0000000000107947 */ /* 0x000fea0003800000 */
.L_x_3458:
[-C--:B------:R-:W-:Y:S02]  /*37f0*/  DFMA R24, R20, R46.reuse, R22 ;  /* 0x0000002e1418722b */ /* 0x080fe40000000016 */
[----:B------:R-:W-:-:S06]  /*3800*/  DFMA R20, R22, R46, -R20 ;  /* 0x0000002e1614722b */ /* 0x000fcc0000000814 */
[-C--:B------:R-:W-:Y:S02]  /*3810*/  DMUL R24, R24, R40.reuse ;  /* 0x0000002818187228 */ /* 0x080fe40000000000 */
[----:B------:R-:W-:-:S11]  /*3820*/  DMUL R26, R20, R40 ;  /* 0x00000028141a7228 */ /* 0x000fd60000000000 */
.L_x_3459:
[----:B------:R-:W-:-:S04]  /*3830*/  IADD3 R32, P0, R32, UR8, RZ ;  /* 0x0000000820207c10 */ /* 0x000fc8000ff1e0ff */
        /* <DEDUP_REMOVED lines=15> */
        .weak           $__internal_4_$__cuda_sm20_dblrcp_rn_slowpath_v3
        .type           $__internal_4_$__cuda_sm20_dblrcp_rn_slowpath_v3,@function
        .size           $__internal_4_$__cuda_sm20_dblrcp_rn_slowpath_v3,($__internal_5_$__cuda_sm20_div_rn_f64_full - $__internal_4_$__cuda_sm20_dblrcp_rn_slowpath_v3)
$__internal_4_$__cuda_sm20_dblrcp_rn_slowpath_v3:
[----:B------:R-:W-:Y:S01]  /*3930*/  MOV R8, R6 ;  /* 0x0000000600087202 */ /* 0x000fe20000000f00 */
[----:B------:R-:W-:Y:S01]  /*3940*/  IMAD.MOV.U32 R9, RZ, RZ, R7 ;  /* 0x000000ffff097224 */ /* 0x000fe200078e0007 */
[----:B------:R-:W-:Y:S05]  /*3950*/  BSSY B1, `(.L_x_3465) ;  /* 0x0000025000017945 */ /* 0x000fea0003800000 */
[----:B------:R-:W-:-:S14]  /*3960*/  DSETP.GTU.AND P0, PT, |R8|, +INF , PT ;  /* 0x7ff000000800742a */ /* 0x000fdc0003f0c200 */
[----:B------:R-:W-:Y:S05]  /*3970*/  @P0 BRA `(.L_x_3466) ;  /* 0x0000000000800947 */ /* 0x000fea0003800000 */
[----:B------:R-:W-:-:S05]  /*3980*/  LOP3.LUT R4, R7, 0x7fffffff, RZ, 0xc0, !PT ;  /* 0x7fffffff07047812 */ /* 0x000fca00078ec0ff */
[----:B------:R-:W-:-:S05]  /*3990*/  VIADD R2, R4, 0xffffffff ;  /* 0xffffffff04027836 */ /* 0x000fca0000000000 */
[----:B------:R-:W-:-:S13]  /*39a0*/  ISETP.GE.U32.AND P0, PT, R2, 0x7fefffff, PT ;  /* 0x7fefffff0200780c */ /* 0x000fda0003f06070 */
[----:B------:R-:W-:Y:S02]  /*39b0*/  @P0 LOP3.LUT R3, R9, 0x7ff00000, RZ, 0x3c, !PT ;  /* 0x7ff0000009030812 */ /* 0x000fe400078e3cff */
[----:B------:R-:W-:Y:S01]  /*39c0*/  @P0 MOV R2, RZ ;  /* 0x000000ff00020202 */ /* 0x000fe20000000f00 */
[----:B------:R-:W-:Y:S06]  /*39d0*/  @P0 BRA `(.L_x_3467) ;  /* 0x0000000000700947 */ /* 0x000fec0003800000 */
[----:B------:R-:W-:-:S13]  /*39e0*/  ISETP.GE.U32.AND P0, PT, R4, 0x1000001, PT ;  /* 0x010000010400780c */ /* 0x000fda0003f06070 */
[----:B------:R-:W-:Y:S05]  /*39f0*/  @!P0 BRA `(.L_x_3468) ;  /* 0x0000000000388947 */ /* 0x000fea0003800000 */
[----:B------:R-:W-:Y:S01]  /*3a00*/  VIADD R3, R9, 0xc0200000 ;  /* 0xc020000009037836 */ /* 0x000fe20000000000 */
[----:B------:R-:W-:Y:S01]  /*3a10*/  MOV R4, R11 ;  /* 0x0000000b00047202 */ /* 0x000fe20000000f00 */
[----:B------:R-:W-:Y:S02]  /*3a20*/  IMAD.MOV.U32 R2, RZ, RZ, R8 ;  /* 0x000000ffff027224 */ /* 0x000fe400078e0008 */
[----:B------:R-:W0:Y:S04]  /*3a30*/  MUFU.RCP64H R5, R3 ;  /* 0x0000000300057308 */ /* 0x000e280000001800 */
[----:B0-----:R-:W-:-:S08]  /*3a40*/  DFMA R6, -R2, R4, 1 ;  /* 0x3ff000000206742b */ /* 0x001fd00000000104 */
[----:B------:R-:W-:-:S08]  /*3a50*/  DFMA R6, R6, R6, R6 ;  /* 0x000000060606722b */ /* 0x000fd00000000006 */
[----:B------:R-:W-:-:S08]  /*3a60*/  DFMA R6, R4, R6, R4 ;  /* 0x000000060406722b */ /* 0x000fd00000000004 */
[----:B------:R-:W-:-:S08]  /*3a70*/  DFMA R4, -R2, R6, 1 ;  /* 0x3ff000000204742b */ /* 0x000fd00000000106 */
[----:B------:R-:W-:-:S08]  /*3a80*/  DFMA R4, R6, R4, R6 ;  /* 0x000000040604722b */ /* 0x000fd00000000006 */
[----:B------:R-:W-:-:S08]  /*3a90*/  DMUL R4, R4, 2.2250738585072013831e-308 ;  /* 0x0010000004047828 */ /* 0x000fd00000000000 */
[----:B------:R-:W-:-:S08]  /*3aa0*/  DFMA R6, -R8, R4, 1 ;  /* 0x3ff000000806742b */ /* 0x000fd00000000104 */
[----:B------:R-:W-:-:S08]  /*3ab0*/  DFMA R6, R6, R6, R6 ;  /* 0x000000060606722b */ /* 0x000fd00000000006 */
[----:B------:R-:W-:Y:S01]  /*3ac0*/  DFMA R2, R4, R6, R4 ;  /* 0x000000060402722b */ /* 0x000fe20000000004 */
[----:B------:R-:W-:Y:S10]  /*3ad0*/  BRA `(.L_x_3467) ;  /* 0x0000000000307947 */ /* 0x000ff40003800000 */
.L_x_3468:
[----:B------:R-:W-:Y:S01]  /*3ae0*/  DMUL R4, R8, 8.11296384146066816958e+31 ;  /* 0x4690000008047828 */ /* 0x000fe20000000000 */
[----:B------:R-:W-:-:S05]  /*3af0*/  IMAD.MOV.U32 R2, RZ, RZ, R11 ;  /* 0x000000ffff027224 */ /* 0x000fca00078e000b */
[----:B------:R-:W0:Y:S02]  /*3b00*/  MUFU.RCP64H R3, R5 ;  /* 0x0000000500037308 */ /* 0x000e240000001800 */
[----:B0-----:R-:W-:-:S08]  /*3b10*/  DFMA R6, -R4, R2, 1 ;  /* 0x3ff000000406742b */ /* 0x001fd00000000102 */
[----:B------:R-:W-:-:S08]  /*3b20*/  DFMA R6, R6, R6, R6 ;  /* 0x000000060606722b */ /* 0x000fd00000000006 */
[----:B------:R-:W-:-:S08]  /*3b30*/  DFMA R6, R2, R6, R2 ;  /* 0x000000060206722b */ /* 0x000fd00000000002 */
[----:B------:R-:W-:-:S08]  /*3b40*/  DFMA R2, -R4, R6, 1 ;  /* 0x3ff000000402742b */ /* 0x000fd00000000106 */
[----:B------:R-:W-:-:S08]  /*3b50*/  DFMA R2, R6, R2, R6 ;  /* 0x000000020602722b */ /* 0x000fd00000000006 */
[----:B------:R-:W-:Y:S01]  /*3b60*/  DMUL R2, R2, 8.11296384146066816958e+31 ;  /* 0x4690000002027828 */ /* 0x000fe20000000000 */
[----:B------:R-:W-:Y:S10]  /*3b70*/  BRA `(.L_x_3467) ;  /* 0x0000000000087947 */ /* 0x000ff40003800000 */
.L_x_3466:
[----:B------:R-:W-:Y:S01]  /*3b80*/  LOP3.LUT R3, R9, 0x80000, RZ, 0xfc, !PT ;  /* 0x0008000009037812 */ /* 0x000fe200078efcff */
[----:B------:R-:W-:-:S07]  /*3b90*/  IMAD.MOV.U32 R2, RZ, RZ, R8 ;  /* 0x000000ffff027224 */ /* 0x000fce00078e0008 */
.L_x_3467:
[----:B------:R-:W-:Y:S05]  /*3ba0*/  BSYNC B1 ;  /* 0x0000000000017941 */ /* 0x000fea0003800000 */
.L_x_3465:
[----:B------:R-:W-:Y:S01]  /*3bb0*/  IMAD.MOV.U32 R37, RZ, RZ, R3 ;  /* 0x000000ffff257224 */ /* 0x000fe200078e0003 */
[----:B------:R-:W-:Y:S01]  /*3bc0*/  HFMA2.MMA R3, -RZ, RZ, 0, 0 ;  /* 0x00000000ff037435 */ /* 0x000fe200000001ff */
[----:B------:R-:W-:Y:S01]  /*3bd0*/  MOV R36, R2 ;  /* 0x0000000200247202 */ /* 0x000fe20000000f00 */
[----:B------:R-:W-:-:S04]  /*3be0*/  IMAD.MOV.U32 R2, RZ, RZ, R0 ;  /* 0x000000ffff027224 */ /* 0x000fc800078e0000 */
[----:B------:R-:W-:Y:S05]  /*3bf0*/  RET.REL.NODEC R2 `(_ZN2at6native61_GLOBAL__N__44eb8e94_28_ForeachBinaryOpScalarList_cu_dda10a6925multi_tensor_apply_kernelINS1_28TensorListScalarListMetadataIN3c107complexIdEELi2EEENS1_25BinaryOpScalarListFunctorIS6_Li2ELi1ELi1EEEJSt7dividesIS6_EEEEvT_T0_DpT1_) ;  /* 0xffffffc402007950 */ /* 0x000fea0003c3ffff */
        .weak           $__internal_5_$__cuda_sm20_div_rn_f64_full
        .type           $__internal_5_$__cuda_sm20_div_rn_f64_full,@function
        .size           $__internal_5_$__cuda_sm20_div_rn_f64_full,(.L_x_4020 - $__internal_5_$__cuda_sm20_div_rn_f64_full)
$__internal_5_$__cuda_sm20_div_rn_f64_full:
[----:B------:R-:W-:Y:S01]  /*3c00*/  IMAD.MOV.U32 R55, RZ, RZ, R9 ;  /* 0x000000ffff377224 */ /* 0x000fe200078e0009 */
[-C--:B------:R-:W-:Y:S01]  /*3c10*/  MOV R42, R2.reuse ;  /* 0x00000002002a7202 */ /* 0x080fe20000000f00 */
[----:B------:R-:W-:Y:S01]  /*3c20*/  IMAD.MOV.U32 R43, RZ, RZ, R3 ;  /* 0x000000ffff2b7224 */ /* 0x000fe200078e0003 */
[----:B------:R-:W-:Y:S01]  /*3c30*/  MOV R44, R2 ;  /* 0x00000002002c7202 */ /* 0x000fe20000000f00 */
[----:B------:R-:W-:Y:S01]  /*3c40*/  IMAD.MOV.U32 R54, RZ, RZ, R4 ;  /* 0x000000ffff367224 */ /* 0x000fe200078e0004 */
[C---:B------:R-:W-:Y:S01]  /*3c50*/  FSETP.GEU.AND P0, PT, |R55|.reuse, 1.469367938527859385e-39, PT ;  /* 0x001000003700780b */ /* 0x040fe20003f0e200 */
[----:B------:R-:W-:Y:S01]  /*3c60*/  IMAD.MOV.U32 R5, RZ, RZ, 0x1ca00000 ;  /* 0x1ca00000ff057424 */ /* 0x000fe200078e00ff */
[----:B------:R-:W-:Y:S01]  /*3c70*/  LOP3.LUT R4, R55, 0x7ff00000, RZ, 0xc0, !PT ;  /* 0x7ff0000037047812 */ /* 0x000fe200078ec0ff */
[----:B------:R-:W-:Y:S01]  /*3c80*/  IMAD.MOV.U32 R56, RZ, RZ, 0x1 ;  /* 0x00000001ff387424 */ /* 0x000fe200078e00ff */
[----:B------:R-:W-:Y:S09]  /*3c90*/  BSSY B0, `(.L_x_3469) ;  /* 0x0000057000007945 */ /* 0x000ff20003800000 */
[----:B------:R-:W-:-:S04]  /*3ca0*/  @!P0 LOP3.LUT R7, R43, 0x7ff00000, RZ, 0xc0, !PT ;  /* 0x7ff000002b078812 */ /* 0x000fc800078ec0ff */
[C---:B------:R-:W-:Y:S02]  /*3cb0*/  @!P0 ISETP.GE.U32.AND P5, PT, R4.reuse, R7, PT ;  /* 0x000000070400820c */ /* 0x040fe40003fa6070 */
[----:B------:R-:W-:Y:S02]  /*3cc0*/  LOP3.LUT R7, R3, 0x7ff00000, RZ, 0xc0, !PT ;  /* 0x7ff0000003077812 */ /* 0x000fe400078ec0ff */
[C---:B------:R-:W-:Y:S02]  /*3cd0*/  @!P0 SEL R6, R5.reuse, 0x63400000, !P5 ;  /* 0x6340000005068807 */ /* 0x040fe40006800000 */
[----:B------:R-:W-:Y:S02]  /*3ce0*/  ISETP.GE.U32.AND P5, PT, R4, R7, PT ;  /* 0x000000070400720c */ /* 0x000fe40003fa6070 */
[----:B------:R-:W-:Y:S02]  /*3cf0*/  @!P0 LOP3.LUT R6, R6, 0x80000000, R55, 0xf8, !PT ;  /* 0x8000000006068812 */ /* 0x000fe400078ef837 */
[----:B------:R-:W-:-:S02]  /*3d00*/  SEL R8, R5, 0x63400000, !P5 ;  /* 0x6340000005087807 */ /* 0x000fc40006800000 */
[C---:B------:R-:W-:Y:S02]  /*3d10*/  FSETP.GEU.AND P5, PT, |R3|.reuse, 1.469367938527859385e-39, PT ;  /* 0x001000000300780b */ /* 0x040fe40003fae200 */
[----:B------:R-:W-:Y:S02]  /*3d20*/  LOP3.LUT R3, R3, 0x800fffff, RZ, 0xc0, !PT ;  /* 0x800fffff03037812 */ /* 0x000fe400078ec0ff */
[----:B------:R-:W-:Y:S02]  /*3d30*/  @!P0 LOP3.LUT R9, R6, 0x100000, RZ, 0xfc, !PT ;  /* 0x0010000006098812 */ /* 0x000fe400078efcff */
[----:B------:R-:W-:-:S07]  /*3d40*/  LOP3.LUT R45, R3, 0x3ff00000, RZ, 0xfc, !PT ;  /* 0x3ff00000032d7812 */ /* 0x000fce00078efcff */
[----:B------:R-:W-:-:S06]  /*3d50*/  @!P5 DMUL R44, R42, 8.98846567431157953865e+307 ;  /* 0x7fe000002a2cd828 */ /* 0x000fcc0000000000 */
[----:B------:R-:W0:Y:S04]  /*3d60*/  MUFU.RCP64H R57, R45 ;  /* 0x0000002d00397308 */ /* 0x000e280000001800 */
[----:B------:R-:W-:Y:S01]  /*3d70*/  @!P5 LOP3.LUT R7, R45, 0x7ff00000, RZ, 0xc0, !PT ;  /* 0x7ff000002d07d812 */ /* 0x000fe200078ec0ff */
[----:B0-----:R-:W-:-:S08]  /*3d80*/  DFMA R2, R56, -R44, 1 ;  /* 0x3ff000003802742b */ /* 0x001fd0000000082c */
[----:B------:R-:W-:-:S08]  /*3d90*/  DFMA R2, R2, R2, R2 ;  /* 0x000000020202722b */ /* 0x000fd00000000002 */
[----:B------:R-:W-:Y:S01]  /*3da0*/  DFMA R2, R56, R2, R56 ;  /* 0x000000023802722b */ /* 0x000fe20000000038 */
[----:B------:R-:W-:Y:S01]  /*3db0*/  LOP3.LUT R57, R8, 0x800fffff, R55, 0xf8, !PT ;  /* 0x800fffff08397812 */ /* 0x000fe200078ef837 */
[----:B------:R-:W-:Y:S01]  /*3dc0*/  IMAD.MOV.U32 R56, RZ, RZ, R54 ;  /* 0x000000ffff387224 */ /* 0x000fe200078e0036 */
[----:B------:R-:W-:-:S05]  /*3dd0*/  @!P0 MOV R8, RZ ;  /* 0x000000ff00088202 */ /* 0x000fca0000000f00 */
[----:B------:R-:W-:Y:S02]  /*3de0*/  DFMA R58, R2, -R44, 1 ;  /* 0x3ff00000023a742b */ /* 0x000fe4000000082c */
[----:B------:R-:W-:-:S06]  /*3df0*/  @!P0 DFMA R56, R56, 2, -R8 ;  /* 0x400000003838882b */ /* 0x000fcc0000000808 */
[----:B------:R-:W-:-:S08]  /*3e00*/  DFMA R58, R2, R58, R2 ;  /* 0x0000003a023a722b */ /* 0x000fd00000000002 */
[----:B------:R-:W-:-:S08]  /*3e10*/  DMUL R2, R58, R56 ;  /* 0x000000383a027228 */ /* 0x000fd00000000000 */
[----:B------:R-:W-:-:S08]  /*3e20*/  DFMA R8, R2, -R44, R56 ;  /* 0x8000002c0208722b */ /* 0x000fd00000000038 */
[----:B------:R-:W-:Y:S01]  /*3e30*/  DFMA R8, R58, R8, R2 ;  /* 0x000000083a08722b */ /* 0x000fe20000000002 */
[----:B------:R-:W-:Y:S01]  /*3e40*/  IMAD.MOV.U32 R2, RZ, RZ, R4 ;  /* 0x000000ffff027224 */ /* 0x000fe200078e0004 */
[----:B------:R-:W-:-:S05]  /*3e50*/  @!P0 LOP3.LUT R2, R57, 0x7ff00000, RZ, 0xc0, !PT ;  /* 0x7ff0000039028812 */ /* 0x000fca00078ec0ff */
[----:B------:R-:W-:-:S05]  /*3e60*/  VIADD R3, R2, 0xffffffff ;  /* 0xffffffff02037836 */ /* 0x000fca0000000000 */
[----:B------:R-:W-:Y:S02]  /*3e70*/  ISETP.GT.U32.AND P0, PT, R3, 0x7feffffe, PT ;  /* 0x7feffffe0300780c */ /* 0x000fe40003f04070 */
[----:B------:R-:W-:-:S04]  /*3e80*/  IADD3 R3, R7, -0x1, RZ ;  /* 0xffffffff07037810 */ /* 0x000fc80007ffe0ff */
[----:B------:R-:W-:-:S13]  /*3e90*/  ISETP.GT.U32.OR P0, PT, R3, 0x7feffffe, P0 ;  /* 0x7feffffe0300780c */ /* 0x000fda0000704470 */
[----:B------:R-:W-:Y:S05]  /*3ea0*/  @P0 BRA `(.L_x_3470) ;  /* 0x0000000000740947 */ /* 0x000fea0003800000 */
[----:B------:R-:W-:Y:S02]  /*3eb0*/  LOP3.LUT R3, R43, 0x7ff00000, RZ, 0xc0, !PT ;  /* 0x7ff000002b037812 */ /* 0x000fe400078ec0ff */
[----:B------:R-:W-:Y:S02]  /*3ec0*/  MOV R6, RZ ;  /* 0x000000ff00067202 */ /* 0x000fe40000000f00 */
[CC--:B------:R-:W-:Y:S02]  /*3ed0*/  VIADDMNMX R2, R4.reuse, -R3.reuse, 0xb9600000, !PT ;  /* 0xb960000004027446 */ /* 0x0c0fe40007800903 */
[----:B------:R-:W-:Y:S02]  /*3ee0*/  ISETP.GE.U32.AND P0, PT, R4, R3, PT ;  /* 0x000000030400720c */ /* 0x000fe40003f06070 */
        /* <DEDUP_REMOVED lines=14> */
[----:B------:R-:W-:Y:S02]  /*3fd0*/  MOV R6, RZ ;  /* 0x000000ff00067202 */ /* 0x000fe40000000f00 */
[----:B------:R-:W-:-:S04]  /*3fe0*/  IADD3 R2, -R2, -0x43300000, RZ ;  /* 0xbcd0000002027810 */ /* 0x000fc80007ffe1ff */
        /* <DEDUP_REMOVED lines=9> */
.L_x_3470:
[----:B------:R-:W-:-:S14]  /*4080*/  DSETP.NAN.AND P0, PT, R54, R54, PT ;  /* 0x000000363600722a */ /* 0x000fdc0003f08000 */
[----:B------:R-:W-:Y:S05]  /*4090*/  @P0 BRA `(.L_x_3472) ;  /* 0x00000000004c0947 */ /* 0x000fea0003800000 */
[----:B------:R-:W-:-:S14]  /*40a0*/  DSETP.NAN.AND P0, PT, R42, R42, PT ;  /* 0x0000002a2a00722a */ /* 0x000fdc0003f08000 */
[----:B------:R-:W-:Y:S05]  /*40b0*/  @P0 BRA `(.L_x_3473) ;  /* 0x0000000000340947 */ /* 0x000fea0003800000 */
[----:B------:R-:W-:Y:S01]  /*40c0*/  ISETP.NE.AND P0, PT, R2, R7, PT ;  /* 0x000000070200720c */ /* 0x000fe20003f05270 */
[----:B------:R-:W-:Y:S01]  /*40d0*/  IMAD.MOV.U32 R5, RZ, RZ, -0x80000 ;  /* 0xfff80000ff057424 */ /* 0x000fe200078e00ff */
[----:B------:R-:W-:-:S11]  /*40e0*/  MOV R4, 0x0 ;  /* 0x0000000000047802 */ /* 0x000fd60000000f00 */
[----:B------:R-:W-:Y:S05]  /*40f0*/  @!P0 BRA `(.L_x_3471) ;  /* 0x0000000000408947 */ /* 0x000fea0003800000 */
[----:B------:R-:W-:Y:S02]  /*4100*/  ISETP.NE.AND P0, PT, R2, 0x7ff00000, PT ;  /* 0x7ff000000200780c */ /* 0x000fe40003f05270 */
[----:B------:R-:W-:Y:S02]  /*4110*/  LOP3.LUT R3, R55, 0x80000000, R43, 0x48, !PT ;  /* 0x8000000037037812 */ /* 0x000fe400078e482b */
[----:B------:R-:W-:-:S13]  /*4120*/  ISETP.EQ.OR P0, PT, R7, RZ, !P0 ;  /* 0x000000ff0700720c */ /* 0x000fda0004702670 */
[----:B------:R-:W-:Y:S01]  /*4130*/  @P0 LOP3.LUT R2, R3, 0x7ff00000, RZ, 0xfc, !PT ;  /* 0x7ff0000003020812 */ /* 0x000fe200078efcff */
[----:B------:R-:W-:Y:S01]  /*4140*/  @!P0 IMAD.MOV.U32 R4, RZ, RZ, RZ ;  /* 0x000000ffff048224 */ /* 0x000fe200078e00ff */
[----:B------:R-:W-:Y:S01]  /*4150*/  @!P0 MOV R5, R3 ;  /* 0x0000000300058202 */ /* 0x000fe20000000f00 */
[----:B------:R-:W-:Y:S02]  /*4160*/  @P0 IMAD.MOV.U32 R4, RZ, RZ, RZ ;  /* 0x000000ffff040224 */ /* 0x000fe400078e00ff */
[----:B------:R-:W-:Y:S01]  /*4170*/  @P0 IMAD.MOV.U32 R5, RZ, RZ, R2 ;  /* 0x000000ffff050224 */ /* 0x000fe200078e0002 */
[----:B------:R-:W-:Y:S06]  /*4180*/  BRA `(.L_x_3471) ;  /* 0x00000000001c7947 */ /* 0x000fec0003800000 */
.L_x_3473:
[----:B------:R-:W-:Y:S02]  /*4190*/  LOP3.LUT R3, R43, 0x80000, RZ, 0xfc, !PT ;  /* 0x000800002b037812 */ /* 0x000fe400078efcff */
[----:B------:R-:W-:-:S03]  /*41a0*/  MOV R4, R42 ;  /* 0x0000002a00047202 */ /* 0x000fc60000000f00 */
[----:B------:R-:W-:Y:S01]  /*41b0*/  IMAD.MOV.U32 R5, RZ, RZ, R3 ;  /* 0x000000ffff057224 */ /* 0x000fe200078e0003 */
[----:B------:R-:W-:Y:S06]  /*41c0*/  BRA `(.L_x_3471) ;  /* 0x00000000000c7947 */ /* 0x000fec0003800000 */
.L_x_3472:
[----:B------:R-:W-:Y:S01]  /*41d0*/  LOP3.LUT R3, R55, 0x80000, RZ, 0xfc, !PT ;  /* 0x0008000037037812 */ /* 0x000fe200078efcff */
[----:B------:R-:W-:-:S03]  /*41e0*/  IMAD.MOV.U32 R4, RZ, RZ, R54 ;  /* 0x000000ffff047224 */ /* 0x000fc600078e0036 */
[----:B------:R-:W-:-:S07]  /*41f0*/  MOV R5, R3 ;  /* 0x0000000300057202 */ /* 0x000fce0000000f00 */
.L_x_3471:
[----:B------:R-:W-:Y:S05]  /*4200*/  BSYNC B0 ;  /* 0x0000000000007941 */ /* 0x000fea0003800000 */
.L_x_3469:
[----:B------:R-:W-:Y:S01]  /*4210*/  IMAD.MOV.U32 R2, RZ, RZ, R4 ;  /* 0x000000ffff027224 */ /* 0x000fe200078e0004 */
[----:B------:R-:W-:Y:S01]  /*4220*/  MOV R4, R0 ;  /* 0x0000000000047202 */ /* 0x000fe20000000f00 */
[----:B------:R-:W-:Y:S02]  /*4230*/  IMAD.MOV.U32 R3, RZ, RZ, R5 ;  /* 0x000000ffff037224 */ /* 0x000fe400078e0005 */
[----:B------:R-:W-:-:S04]  /*4240*/  IMAD.MOV.U32 R5, RZ, RZ, 0x0 ;  /* 0x00000000ff057424 */ /* 0x000fc800078e00ff */
[----:B------:R-:W-:Y:S05]  /*4250*/  RET.REL.NODEC R4 `(_ZN2at6native61_GLOBAL__N__44eb8e94_28_ForeachBinaryOpScalarList_cu_dda10a6925multi_tensor_apply_kernelINS1_28TensorListScalarListMetadataIN3c107complexIdEELi2EEENS1_25BinaryOpScalarListFunctorIS6_Li2ELi1ELi1EEEJSt7dividesIS6_EEEEvT_T0_DpT1_) ;  /* 0xffffffbc04687950 */ /* 0x000fea0003c3ffff */
.L_x_3474:
        /* <DEDUP_REMOVED lines=10> */
.L_x_4020:


//--------------------- .text._ZN2at6native61_GLOBAL__N__44eb8e94_28_ForeachBinaryOpScalarList_cu_dda10a6925multi_tensor_apply_kernelINS1_28TensorListScalarListMetadataIfLi2EEENS1_25BinaryOpScalarListFunctorIfLi2ELi1ELi1EEEJSt7dividesIfEEEEvT_T0_DpT1_ --------------------------
	.section	.text._ZN2at6native61_GLOBAL__N__44eb8e94_28_ForeachBinaryOpScalarList_cu_dda10a6925multi_tensor_apply_kernelINS1_28TensorListScalarListMetadataIfLi2EEENS1_25BinaryOpScalarListFunctorIfLi2ELi1ELi1EEEJSt7dividesIfEEEEvT_T0_DpT1_,"ax",@progbits
	.align	128
.text._ZN2at6native61_GLOBAL__N__44eb8e94_28_ForeachBinaryOpScalarList_cu_dda10a6925multi_tensor_apply_kernelINS1_28TensorListScalarListMetadataIfLi2EEENS1_25BinaryOpScalarListFunctorIfLi2ELi1ELi1EEEJSt7dividesIfEEEEvT_T0_DpT1_:
        .type           _ZN2at6native61_GLOBAL__N__44eb8e94_28_ForeachBinaryOpScalarList_cu_dda10a6925multi_tensor_apply_kernelINS1_28TensorListScalarListMetadataIfLi2EEENS1_25BinaryOpScalarListFunctorIfLi2ELi1ELi1EEEJSt7dividesIfEEEEvT_T0_DpT1_,@function
        .size           _ZN2at6native61_GLOBAL__N__44eb8e94_28_ForeachBinaryOpScalarList_cu_dda10a6925multi_tensor_apply_kernelINS1_28TensorListScalarListMetadataIfLi2EEENS1_25BinaryOpScalarListFunctorIfLi2ELi1ELi1EEEJSt7dividesIfEEEEvT_T0_DpT1_,(.L_x_4023 - _ZN2at6native61_GLOBAL__N__44eb8e94_28_ForeachBinaryOpScalarList_cu_dda10a6925multi_tensor_apply_kernelINS1_28TensorListScalarListMetadataIfLi2EEENS1_25BinaryOpScalarListFunctorIfLi2ELi1ELi1EEEJSt7dividesIfEEEEvT_T0_DpT1_)
        .other          _ZN2at6native61_GLOBAL__N__44eb8e94_28_ForeachBinaryOpScalarList_cu_dda10a6925multi_tensor_apply_kernelINS1_28TensorListScalarListMetadataIfLi2EEENS1_25BinaryOpScalarListFunctorIfLi2ELi1ELi1EEEJSt7dividesIfEEEEvT_T0_DpT1_,@"STO_CUDA_ENTRY STV_DEFAULT"
_ZN2at6native61_GLOBAL__N__44eb8e94_28_ForeachBinaryOpScalarList_cu_dda10a6925multi_tensor_apply_kernelINS1_28TensorListScalarListMetadataIfLi2EEENS1_25BinaryOpScalarListFunctorIfLi2ELi1ELi1EEEJSt7dividesIfEEEEvT_T0_DpT1_:
        /* <DEDUP_REMOVED lines=29> */
.L_x_3476:
        /* <DEDUP_REMOVED lines=16> */
[----:B------:R-:W-:Y:S02]  /*02d0*/  ISETP.GE.U32.AND P3, PT, R19, 0x10000, PT ;  /* 0x000100001300780c */ /* 0x000fe40003f66070 */
[-C--:B------:R-:W-:Y:S01]  /*02e0*/  ISETP.LT.AND.EX P0, PT, R17, R3.reuse, !P2, P0 ;  /* 0x000000031100720c */ /* 0x080fe20005701300 */
[----:B------:R-:W-:Y:S01]  /*02f0*/  IMAD.X R22, RZ, RZ, R16, P5 ;  /* 0x000000ffff167224 */ /* 0x000fe200028e0610 */
        /* <DEDUP_REMOVED lines=9> */
[-C--:B------:R-:W-:Y:S01]  /*0390*/  @P0 LEA R14, P5, R7, R10.reuse, 0x2 ;  /* 0x0000000a070e0211 */ /* 0x080fe200078a10ff */
[----:B------:R-:W-:Y:S01]  /*03a0*/  IMAD.MOV.U32 R23, RZ, RZ, RZ ;  /* 0x000000ffff177224 */ /* 0x000fe200078e00ff */
[----:B------:R-:W-:-:S02]  /*03b0*/  @P4 LEA R26, P3, R19, R10, 0x2 ;  /* 0x0000000a131a4211 */ /* 0x000fc400078610ff */
[----:B------:R-:W-:Y:S02]  /*03c0*/  CS2R R20, SRZ ;  /* 0x0000000000147805 */ /* 0x000fe4000001ff00 */
[-C--:B------:R-:W-:Y:S01]  /*03d0*/  @P0 LEA.HI.X R15, R7, R11.reuse, R17, 0x2, P5 ;  /* 0x0000000b070f0211 */ /* 0x080fe200028f1411 */
[----:B------:R-:W2:Y:S01]  /*03e0*/  @P1 LDG.E R6, desc[UR4][R28.64] ;  /* 0x000000041c061981 */ /* 0x000ea2000c1e1900 */
[----:B------:R-:W-:-:S03]  /*03f0*/  @P4 LEA.HI.X R27, R19, R11, R25, 0x2, P3 ;  /* 0x0000000b131b4211 */ /* 0x000fc600018f1419 */
[----:B------:R1:W3:Y:S04]  /*0400*/  @P0 LDG.E R23, desc[UR4][R14.64] ;  /* 0x000000040e170981 */ /* 0x0002e8000c1e1900 */
[----:B------:R0:W4:Y:S01]  /*0410*/  @P4 LDG.E R21, desc[UR4][R26.64] ;  /* 0x000000041a154981 */ /* 0x000122000c1e1900 */
[----:B-1----:R-:W-:-:S04]  /*0420*/  @P2 LEA R14, P3, R24, R10, 0x2 ;  /* 0x0000000a180e2211 */ /* 0x002fc800078610ff */
[----:B------:R-:W-:-:S05]  /*0430*/  @P2 LEA.HI.X R15, R24, R11, R22, 0x2, P3 ;  /* 0x0000000b180f2211 */ /* 0x000fca00018f1416 */
[----:B------:R1:W5:Y:S01]  /*0440*/  @P2 LDG.E R20, desc[UR4][R14.64] ;  /* 0x000000040e142981 */ /* 0x000362000c1e1900 */
[----:B0-----:R-:W2:Y:S01]  /*0450*/  MUFU.RCP R26, R0 ;  /* 0x00000000001a7308 */ /* 0x001ea20000001000 */
[----:B-1----:R-:W-:-:S04]  /*0460*/  @P1 LEA R14, P3, R18, R12, 0x2 ;  /* 0x0000000c120e1211 */ /* 0x002fc800078610ff */
[-C--:B------:R-:W-:Y:S02]  /*0470*/  @P1 LEA.HI.X R15, R18, R13.reuse, R16, 0x2, P3 ;  /* 0x0000000d120f1211 */ /* 0x080fe400018f1410 */
[-C--:B------:R-:W-:Y:S02]  /*0480*/  @P0 LEA R16, P3, R7, R12.reuse, 0x2 ;  /* 0x0000000c07100211 */ /* 0x080fe400078610ff */
[-C--:B------:R-:W-:Y:S02]  /*0490*/  @P4 LEA R18, P5, R19, R12.reuse, 0x2 ;  /* 0x0000000c13124211 */ /* 0x080fe400078a10ff */
[-C--:B------:R-:W-:Y:S02]  /*04a0*/  @P0 LEA.HI.X R17, R7, R13.reuse, R17, 0x2, P3 ;  /* 0x0000000d07110211 */ /* 0x080fe400018f1411 */
[C---:B------:R-:W-:Y:S02]  /*04b0*/  @P2 LEA R28, P3, R24.reuse, R12, 0x2 ;  /* 0x0000000c181c2211 */ /* 0x040fe400078610ff */
[-C--:B------:R-:W-:Y:S01]  /*04c0*/  @P4 LEA.HI.X R19, R19, R13.reuse, R25, 0x2, P5 ;  /* 0x0000000d13134211 */ /* 0x080fe200028f1419 */
[----:B------:R-:W-:Y:S01]  /*04d0*/  IMAD.WIDE.U32 R8, R5, 0x4, R8 ;  /* 0x0000000405087825 */ /* 0x000fe200078e0008 */
[----:B------:R-:W-:-:S03]  /*04e0*/  @P2 LEA.HI.X R29, R24, R13, R22, 0x2, P3 ;  /* 0x0000000d181d2211 */ /* 0x000fc600018f1416 */
[C---:B--2---:R-:W-:Y:S01]  /*04f0*/  FMUL.FTZ R7, R26.reuse, R6 ;  /* 0x000000061a077220 */ /* 0x044fe20000410000 */
[----:B---3--:R-:W-:-:S04]  /*0500*/  FMUL.FTZ R23, R26, R23 ;  /* 0x000000171a177220 */ /* 0x008fc80000410000 */
[----:B------:R3:W-:Y:S01]  /*0510*/  @P1 STG.E desc[UR4][R14.64], R7 ;  /* 0x000000070e001986 */ /* 0x0007e2000c101904 */
[----:B----4-:R-:W-:-:S03]  /*0520*/  FMUL.FTZ R21, R26, R21 ;  /* 0x000000151a157220 */ /* 0x010fc60000410000 */
[----:B------:R3:W-:Y:S01]  /*0530*/  @P0 STG.E desc[UR4][R16.64], R23 ;  /* 0x0000001710000986 */ /* 0x0007e2000c101904 */
[----:B------:R-:W-:-:S03]  /*0540*/  ISETP.GE.U32.AND P0, PT, R8, 0x10000, PT ;  /* 0x000100000800780c */ /* 0x000fc60003f06070 */
[----:B------:R3:W-:Y:S01]  /*0550*/  @P4 STG.E desc[UR4][R18.64], R21 ;  /* 0x0000001512004986 */ /* 0x0007e2000c101904 */
[----:B------:R-:W-:Y:S01]  /*0560*/  ISETP.LT.U32.AND P1, PT, R8, R2, PT ;  /* 0x000000020800720c */ /* 0x000fe20003f21070 */
[----:B-----5:R-:W-:-:S05]  /*0570*/  FMUL.FTZ R25, R26, R20 ;  /* 0x000000141a197220 */ /* 0x020fca0000410000 */
[----:B------:R3:W-:Y:S01]  /*0580*/  @P2 STG.E desc[UR4][R28.64], R25 ;  /* 0x000000191c002986 */ /* 0x0007e2000c101904 */
[C---:B------:R-:W-:Y:S02]  /*0590*/  ISETP.GE.U32.AND.EX P0, PT, R9.reuse, RZ, PT, P0 ;  /* 0x000000ff0900720c */ /* 0x040fe40003f06100 */
[----:B------:R-:W-:-:S13]  /*05a0*/  ISETP.LT.AND.EX P1, PT, R9, R3, PT, P1 ;  /* 0x000000030900720c */ /* 0x000fda0003f21310 */
[----:B---3--:R-:W-:Y:S05]  /*05b0*/  @!P0 BRA P1, `(.L_x_3476) ;  /* 0xfffffffc00048947 */ /* 0x008fea000083ffff */
[----:B------:R-:W-:Y:S05]  /*05c0*/  EXIT ;  /* 0x000000000000794d */ /* 0x000fea0003800000 */
.L_x_3475:
[----:B------:R-:W1:Y:S02]  /*05d0*/  S2R R16, SR_TID.X ;  /* 0x0000000000107919 */ /* 0x000e640000002100 */
[----:B-1----:R-:W-:-:S03]  /*05e0*/  IMAD.WIDE.U32 R4, R16, 0x4, RZ ;  /* 0x0000000410047825 */ /* 0x002fc600078e00ff */
[----:B------:R-:W-:-:S04]  /*05f0*/  ISETP.GE.U32.AND P0, PT, R4, R2, PT ;  /* 0x000000020400720c */ /* 0x000fc80003f06070 */
[----:B------:R-:W-:-:S04]  /*0600*/  ISETP.GE.AND.EX P0, PT, R5, R3, PT, P0 ;  /* 0x000000030500720c */ /* 0x000fc80003f06300 */
[----:B------:R-:W-:-:S13]  /*0610*/  ISETP.GT.U32.OR P0, PT, R16, 0x3fff, P0 ;  /* 0x00003fff1000780c */ /* 0x000fda0000704470 */
[----:B------:R-:W-:Y:S05]  /*0620*/  @P0 EXIT ;  /* 0x000000000000094d */ /* 0x000fea0003800000 */
[----:B0-----:R0:W1:Y:S01]  /*0630*/  MUFU.RCP R18, R0 ;  /* 0x0000000000127308 */ /* 0x0010620000001000 */
[----:B------:R-:W-:Y:S01]  /*0640*/  IMAD.MOV.U32 R19, RZ, RZ, RZ ;  /* 0x000000ffff137224 */ /* 0x000fe200078e00ff */
[----:B------:R-:W-:-:S06]  /*0650*/  ULDC UR6, c[0x0][0x0] ;  /* 0x0000000000067ab9 */ /* 0x000fcc0000000800 */
.L_x_3477:
[C---:B--2---:R-:W-:Y:S01]  /*0660*/  IMAD.SHL.U32 R15, R16.reuse, 0x10, RZ ;  /* 0x00000010100f7824 */ /* 0x044fe200078e00ff */
[----:B------:R-:W-:-:S04]  /*0670*/  SHF.L.U64.HI R17, R16, 0x4, R19 ;  /* 0x0000000410117819 */ /* 0x000fc80000010213 */
[----:B------:R-:W-:-:S05]  /*0680*/  IADD3 R8, P0, R10, R15, RZ ;  /* 0x0000000f0a087210 */ /* 0x000fca0007f1e0ff */
[----:B------:R-:W-:-:S05]  /*0690*/  IMAD.X R9, R11, 0x1, R17, P0 ;  /* 0x000000010b097824 */ /* 0x000fca00000e0611 */
[----:B------:R-:W1:Y:S01]  /*06a0*/  LDG.E.128 R4, desc[UR4][R8.64] ;  /* 0x0000000408047981 */ /* 0x000e62000c1e1d00 */
[----:B------:R-:W-:-:S05]  /*06b0*/  IADD3 R14, P0, R12, R15, RZ ;  /* 0x0000000f0c0e7210 */ /* 0x000fca0007f1e0ff */
[----:B------:R-:W-:Y:S01]  /*06c0*/  IMAD.X R15, R13, 0x1, R17, P0 ;  /* 0x000000010d0f7824 */ /* 0x000fe200000e0611 */
[----:B------:R-:W-:-:S04]  /*06d0*/  IADD3 R16, P0, R16, UR6, RZ ;  /* 0x0000000610107c10 */ /* 0x000fc8000ff1e0ff */
[C---:B------:R-:W-:Y:S01]  /*06e0*/  ISETP.LT.U32.AND P1, PT, R16.reuse, 0x4000, PT ;  /* 0x000040001000780c */ /* 0x040fe20003f21070 */
[----:B------:R-:W-:Y:S02]  /*06f0*/  IMAD.SHL.U32 R17, R16, 0x4, RZ ;  /* 0x0000000410117824 */ /* 0x000fe400078e00ff */
[----:B------:R-:W-:-:S03]  /*0700*/  IMAD.X R19, RZ, RZ, R19, P0 ;  /* 0x000000ffff137224 */ /* 0x000fc600000e0613 */
[----:B------:R-:W-:Y:S02]  /*0710*/  ISETP.GE.U32.AND P0, PT, R17, R2, PT ;  /* 0x000000021100720c */ /* 0x000fe40003f06070 */
[----:B0-----:R-:W-:Y:S02]  /*0720*/  SHF.L.U64.HI R0, R16, 0x2, R19 ;  /* 0x0000000210007819 */ /* 0x001fe40000010213 */
[----:B------:R-:W-:Y:S02]  /*0730*/  ISETP.LT.U32.AND.EX P1, PT, R19, RZ, PT, P1 ;  /* 0x000000ff1300720c */ /* 0x000fe40003f21110 */
[----:B------:R-:W-:Y:S01]  /*0740*/  ISETP.GE.AND.EX P0, PT, R0, R3, PT, P0 ;  /* 0x000000030000720c */ /* 0x000fe20003f06300 */
[-C--:B-1----:R-:W-:Y:S01]  /*0750*/  FMUL.FTZ R7, R7, R18.reuse ;  /* 0x0000001207077220 */ /* 0x082fe20000410000 */
[-C--:B------:R-:W-:Y:S01]  /*0760*/  FMUL.FTZ R6, R6, R18.reuse ;  /* 0x0000001206067220 */ /* 0x080fe20000410000 */
[-C--:B------:R-:W-:Y:S01]  /*0770*/  FMUL.FTZ R5, R5, R18.reuse ;  /* 0x0000001205057220 */ /* 0x080fe20000410000 */
[----:B------:R-:W-:-:S05]  /*0780*/  FMUL.FTZ R4, R4, R18 ;  /* 0x0000001204047220 */ /* 0x000fca0000410000 */
[----:B------:R2:W-:Y:S04]  /*0790*/  STG.E.128 desc[UR4][R14.64], R4 ;  /* 0x000000040e007986 */ /* 0x0005e8000c101d04 */
[----:B------:R-:W-:Y:S05]  /*07a0*/  @!P0 BRA P1, `(.L_x_3477) ;  /* 0xfffffffc00ac8947 */ /* 0x000fea000083ffff */
[----:B------:R-:W-:Y:S05]  /*07b0*/  EXIT ;  /* 0x000000000000794d */ /* 0x000fea0003800000 */
.L_x_3478:
        /* <DEDUP_REMOVED lines=12> */
.L_x_4023:


//--------------------- .text._ZN2at6native61_GLOBAL__N__44eb8e94_28_ForeachBinaryOpScalarList_cu_dda10a6925multi_tensor_apply_kernelINS1_28TensorListScalarListMetadataIdLi2EEENS1_25BinaryOpScalarListFunctorIdLi2ELi1ELi1EEEJSt7dividesIdEEEEvT_T0_DpT1_ --------------------------
	.section	.text._ZN2at6native61_GLOBAL__N__44eb8e94_28_ForeachBinaryOpScalarList_cu_dda10a6925multi_tensor_apply_kernelINS1_28TensorListScalarListMetadataIdLi2EEENS1_25BinaryOpScalarListFunctorIdLi2ELi1ELi1EEEJSt7dividesIdEEEEvT_T0_DpT1_,"ax",@progbits
	.align	128
.text._ZN2at6native61_GLOBAL__N__44eb8e94_28_ForeachBinaryOpScalarList_cu_dda10a6925multi_tensor_apply_kernelINS1_28TensorListScalarListMetadataIdLi2EEENS1_25BinaryOpScalarListFunctorIdLi2ELi1ELi1EEEJSt7dividesIdEEEEvT_T0_DpT1_:
        .type           _ZN2at6native61_GLOBAL__N__44eb8e94_28_ForeachBinaryOpScalarList_cu_dda10a6925multi_tensor_apply_kernelINS1_28TensorListScalarListMetadataIdLi2EEENS1_25BinaryOpScalarListFunctorIdLi2ELi1ELi1EEEJSt7dividesIdEEEEvT_T0_DpT1_,@function
        .size           _ZN2at6native61_GLOBAL__N__44eb8e94_28_ForeachBinaryOpScalarList_cu_dda10a6925multi_tensor_apply_kernelINS1_28TensorListScalarListMetadataIdLi2EEENS1_25BinaryOpScalarListFunctorIdLi2ELi1ELi1EEEJSt7dividesIdEEEEvT_T0_DpT1_,(.L_x_4024 - _ZN2at6native61_GLOBAL__N__44eb8e94_28_ForeachBinaryOpScalarList_cu_dda10a6925multi_tensor_apply_kernelINS1_28TensorListScalarListMetadataIdLi2EEENS1_25BinaryOpScalarListFunctorIdLi2ELi1ELi1EEEJSt7dividesIdEEEEvT_T0_DpT1_)
        .other          _ZN2at6native61_GLOBAL__N__44eb8e94_28_ForeachBinaryOpScalarList_cu_dda10a6925multi_tensor_apply_kernelINS1_28TensorListScalarListMetadataIdLi2EEENS1_25BinaryOpScalarListFunctorIdLi2ELi1ELi1EEEJSt7dividesIdEEEEvT_T0_DpT1_,@"STO_CUDA_ENTRY STV_DEFAULT"
_ZN2at6native61_GLOBAL__N__44eb8e94_28_ForeachBinaryOpScalarList_cu_dda10a6925multi_tensor_apply_kernelINS1_28TensorListScalarListMetadataIdLi2EEENS1_25BinaryOpScalarListFunctorIdLi2ELi1ELi1EEEJSt7dividesIdEEEEvT_T0_DpT1_:
        /* <DEDUP_REMOVED lines=17> */
[----:B------:R-:W-:Y:S01]  /*0110*/  ULOP3.LUT UP0, URZ, UR4, 0x3, UR16, 0xf8, !UPT ;  /* 0x00000003043f7892 */ /* 0x000fe2000f80f810 */
[----:B------:R-:W-:-:S03]  /*0120*/  ULDC.64 UR10, c[0x0][UR12+0x810] ;  /* 0x000204000c0a7abb */ /* 0x000fc60008000a00 */
        /* <DEDUP_REMOVED lines=11> */
.L_x_3488:
[----:B01----:R-:W-:Y:S02]  /*01e0*/  IADD3 R6, P1, R37, UR4, RZ ;  /* 0x0000000425067c10 */ /* 0x003fe4000ff3e0ff */
[----:B------:R-:W-:Y:S01]  /*01f0*/  CS2R R8, SRZ ;  /* 0x0000000000087805 */ /* 0x000fe2000001ff00 */
[----:B------:R-:W-:Y:S01]  /*0200*/  IMAD.U32 R5, RZ, RZ, UR12 ;  /* 0x0000000cff057e24 */ /* 0x000fe2000f8e00ff */
[C---:B------:R-:W-:Y:S01]  /*0210*/  ISETP.GE.U32.AND P0, PT, R6.reuse, 0x10000, PT ;  /* 0x000100000600780c */ /* 0x040fe20003f06070 */
[----:B------:R-:W-:Y:S01]  /*0220*/  IMAD.X R7, RZ, RZ, UR5, P1 ;  /* 0x00000005ff077e24 */ /* 0x000fe200088e06ff */
[----:B------:R-:W-:Y:S01]  /*0230*/  ISETP.LT.U32.AND P1, PT, R6, UR16, PT ;  /* 0x0000001006007c0c */ /* 0x000fe2000bf21070 */
[----:B------:R-:W-:-:S03]  /*0240*/  IMAD.U32 R11, RZ, RZ, UR12 ;  /* 0x0000000cff0b7e24 */ /* 0x000fc6000f8e00ff */
[----:B------:R-:W-:-:S04]  /*0250*/  ISETP.GE.U32.AND.EX P0, PT, R7, RZ, PT, P0 ;  /* 0x000000ff0700720c */ /* 0x000fc80003f06100 */
[----:B------:R-:W-:-:S13]  /*0260*/  ISETP.LT.AND.EX P0, PT, R7, UR13, !P0, P1 ;  /* 0x0000000d07007c0c */ /* 0x000fda000c701310 */
[----:B------:R-:W-:-:S04]  /*0270*/  @P0 LEA R2, P1, R6, UR6, 0x3 ;  /* 0x0000000606020c11 */ /* 0x000fc8000f8218ff */
[----:B------:R-:W-:-:S05]  /*0280*/  @P0 LEA.HI.X R3, R6, UR7, R7, 0x3, P1 ;  /* 0x0000000706030c11 */ /* 0x000fca00088f1c07 */
[----:B------:R0:W2:Y:S01]  /*0290*/  @P0 LDG.E.64 R8, desc[UR14][R2.64] ;  /* 0x0000000e02080981 */ /* 0x0000a2000c1e1b00 */
[----:B------:R-:W-:Y:S01]  /*02a0*/  IADD3 R10, P1, R6, UR12, RZ ;  /* 0x0000000c060a7c10 */ /* 0x000fe2000ff3e0ff */
[----:B------:R-:W-:Y:S01]  /*02b0*/  IMAD R5, R5, 0x3, RZ ;  /* 0x0000000305057824 */ /* 0x000fe200078e02ff */
[-C--:B------:R-:W-:Y:S02]  /*02c0*/  LEA R11, P2, R11, R6.reuse, 0x1 ;  /* 0x000000060b0b7211 */ /* 0x080fe400078408ff */
[----:B------:R-:W-:Y:S02]  /*02d0*/  CS2R R16, SRZ ;  /* 0x0000000000107805 */ /* 0x000fe4000001ff00 */
[C---:B------:R-:W-:Y:S01]  /*02e0*/  ISETP.GE.U32.AND P5, PT, R10.reuse, 0x10000, PT ;  /* 0x000100000a00780c */ /* 0x040fe20003fa6070 */
[--C-:B------:R-:W-:Y:S01]  /*02f0*/  IMAD.X R33, RZ, RZ, R7.reuse, P1 ;  /* 0x000000ffff217224 */ /* 0x100fe200008e0607 */
[----:B------:R-:W-:Y:S01]  /*0300*/  IADD3 R20, P6, R5, R6, RZ ;  /* 0x0000000605147210 */ /* 0x000fe20007fde0ff */
[----:B------:R-:W-:Y:S01]  /*0310*/  IMAD.X R32, RZ, RZ, R7, P2 ;  /* 0x000000ffff207224 */ /* 0x000fe200010e0607 */
[----:B------:R-:W-:-:S02]  /*0320*/  ISETP.LT.U32.AND P4, PT, R10, UR16, PT ;  /* 0x000000100a007c0c */ /* 0x000fc4000bf81070 */
[----:B------:R-:W-:Y:S02]  /*0330*/  CS2R R4, SRZ ;  /* 0x0000000000047805 */ /* 0x000fe4000001ff00 */
[----:B------:R-:W-:Y:S01]  /*0340*/  ISETP.GE.U32.AND.EX P5, PT, R33, RZ, PT, P5 ;  /* 0x000000ff2100720c */ /* 0x000fe20003fa6150 */
[----:B------:R-:W-:Y:S01]  /*0350*/  IMAD.X R21, RZ, RZ, R7, P6 ;  /* 0x000000ffff157224 */ /* 0x000fe200030e0607 */
[----:B------:R-:W-:Y:S02]  /*0360*/  ISETP.GE.U32.AND P3, PT, R11, 0x10000, PT ;  /* 0x000100000b00780c */ /* 0x000fe40003f66070 */
[----:B------:R-:W-:Y:S02]  /*0370*/  CS2R R18, SRZ ;  /* 0x0000000000127805 */ /* 0x000fe4000001ff00 */
        /* <DEDUP_REMOVED lines=8> */
[----:B------:R-:W-:-:S04]  /*0400*/  @P4 LEA R14, P2, R10, UR6, 0x3 ;  /* 0x000000060a0e4c11 */ /* 0x000fc8000f8418ff */
[----:B------:R-:W-:-:S05]  /*0410*/  @P4 LEA.HI.X R15, R10, UR7, R33, 0x3, P2 ;  /* 0x000000070a0f4c11 */ /* 0x000fca00090f1c21 */
[C---:B------:R-:W-:Y:S01]  /*0420*/  @P1 LEA R22, P3, R11.reuse, UR6, 0x3 ;  /* 0x000000060b161c11 */ /* 0x040fe2000f8618ff */
[----:B------:R1:W5:Y:S01]  /*0430*/  @P4 LDG.E.64 R4, desc[UR14][R14.64] ;  /* 0x0000000e0e044981 */ /* 0x000362000c1e1b00 */
[C---:B------:R-:W-:Y:S02]  /*0440*/  @P5 LEA R24, P2, R20.reuse, UR6, 0x3 ;  /* 0x0000000614185c11 */ /* 0x040fe4000f8418ff */
[----:B------:R-:W-:Y:S02]  /*0450*/  @P1 LEA.HI.X R23, R11, UR7, R32, 0x3, P3 ;  /* 0x000000070b171c11 */ /* 0x000fe400098f1c20 */
[----:B------:R-:W-:-:S03]  /*0460*/  @P5 LEA.HI.X R25, R20, UR7, R21, 0x3, P2 ;  /* 0x0000000714195c11 */ /* 0x000fc600090f1c15 */
[----:B------:R1:W5:Y:S04]  /*0470*/  @P1 LDG.E.64 R16, desc[UR14][R22.64] ;  /* 0x0000000e16101981 */ /* 0x000368000c1e1b00 */
[----:B------:R1:W5:Y:S01]  /*0480*/  @P5 LDG.E.64 R18, desc[UR14][R24.64] ;  /* 0x0000000e18125981 */ /* 0x000362000c1e1b00 */
[----:B0-----:R-:W0:Y:S01]  /*0490*/  MUFU.RCP64H R3, UR11 ;  /* 0x0000000b00037d08 */ /* 0x001e220008001800 */
[----:B------:R-:W-:Y:S01]  /*04a0*/  MOV R12, UR10 ;  /* 0x0000000a000c7c02 */ /* 0x000fe20008000f00 */
[----:B------:R-:W-:Y:S02]  /*04b0*/  IMAD.U32 R13, RZ, RZ, UR11 ;  /* 0x0000000bff0d7e24 */ /* 0x000fe4000f8e00ff */
[----:B------:R-:W-:-:S06]  /*04c0*/  IMAD.MOV.U32 R2, RZ, RZ, 0x1 ;  /* 0x00000001ff027424 */ /* 0x000fcc00078e00ff */
[----:B0-----:R-:W-:-:S08]  /*04d0*/  DFMA R12, R2, -R12, 1 ;  /* 0x3ff00000020c742b */ /* 0x001fd0000000080c */
[----:B------:R-:W-:-:S08]  /*04e0*/  DFMA R12, R12, R12, R12 ;  /* 0x0000000c0c0c722b */ /* 0x000fd0000000000c */
[----:B------:R-:W-:Y:S01]  /*04f0*/  DFMA R12, R2, R12, R2 ;  /* 0x0000000c020c722b */ /* 0x000fe20000000002 */
[----:B------:R-:W-:Y:S02]  /*0500*/  IMAD.U32 R2, RZ, RZ, UR10 ;  /* 0x0000000aff027e24 */ /* 0x000fe4000f8e00ff */
[----:B------:R-:W-:-:S06]  /*0510*/  IMAD.U32 R3, RZ, RZ, UR11 ;  /* 0x0000000bff037e24 */ /* 0x000fcc000f8e00ff */
[----:B------:R-:W-:-:S08]  /*0520*/  DFMA R2, R12, -R2, 1 ;  /* 0x3ff000000c02742b */ /* 0x000fd00000000802 */
[----:B------:R-:W-:Y:S01]  /*0530*/  DFMA R2, R12, R2, R12 ;  /* 0x000000020c02722b */ /* 0x000fe2000000000c */
[----:B------:R-:W-:Y:S07]  /*0540*/  BSSY B0, `(.L_x_3480) ;  /* 0x0000013000007945 */ /* 0x000fee0003800000 */
[----:B--2---:R-:W-:-:S08]  /*0550*/  DMUL R28, R2, R8 ;  /* 0x00000008021c7228 */ /* 0x004fd00000000000 */
[----:B------:R-:W-:-:S08]  /*0560*/  DFMA R12, R28, -UR10, R8 ;  /* 0x8000000a1c0c7c2b */ /* 0x000fd00008000008 */
[----:B------:R-:W-:Y:S01]  /*0570*/  DFMA R28, R2, R12, R28 ;  /* 0x0000000c021c722b */ /* 0x000fe2000000001c */
[----:B------:R-:W-:-:S09]  /*0580*/  FSETP.GEU.AND P3, PT, |R9|, 6.5827683646048100446e-37, PT ;  /* 0x036000000900780b */ /* 0x000fd20003f6e200 */
[----:B------:R-:W-:-:S05]  /*0590*/  FFMA R0, RZ, UR11, R29 ;  /* 0x0000000bff007c23 */ /* 0x000fca000800001d */
[----:B------:R-:W-:-:S13]  /*05a0*/  FSETP.GT.AND P2, PT, |R0|, 1.469367938527859385e-39, PT ;  /* 0x001000000000780b */ /* 0x000fda0003f44200 */
[----:B-1----:R-:W-:Y:S05]  /*05b0*/  @P2 BRA P3, `(.L_x_3481) ;  /* 0x00000000002c2947 */ /* 0x002fea0001800000 */
[----:B------:R-:W-:Y:S01]  /*05c0*/  IMAD.U32 R2, RZ, RZ, UR10 ;  /* 0x0000000aff027e24 */ /* 0x000fe2000f8e00ff */
[----:B------:R-:W-:Y:S01]  /*05d0*/  MOV R3, UR11 ;  /* 0x0000000b00037c02 */ /* 0x000fe20008000f00 */
[----:B------:R-:W-:Y:S01]  /*05e0*/  IMAD.U32 R15, RZ, RZ, UR11 ;  /* 0x0000000bff0f7e24 */ /* 0x000fe2000f8e00ff */
[----:B------:R-:W-:Y:S01]  /*05f0*/  MOV R0, 0x650 ;  /* 0x0000065000007802 */ /* 0x000fe20000000f00 */
[----:B------:R-:W-:Y:S02]  /*0600*/  IMAD.MOV.U32 R13, RZ, RZ, R9 ;  /* 0x000000ffff0d7224 */ /* 0x000fe400078e0009 */
[----:B------:R-:W-:Y:S02]  /*0610*/  IMAD.U32 R14, RZ, RZ, UR10 ;  /* 0x0000000aff0e7e24 */ /* 0x000fe4000f8e00ff */
[----:B------:R-:W-:Y:S02]  /*0620*/  IMAD.MOV.U32 R9, RZ, RZ, R2 ;  /* 0x000000ffff097224 */ /* 0x000fe400078e0002 */
[----:B------:R-:W-:-:S07]  /*0630*/  IMAD.MOV.U32 R12, RZ, RZ, R15 ;  /* 0x000000ffff0c7224 */ /* 0x000fce00078e000f */
[----:B-----5:R-:W-:Y:S05]  /*0640*/  CALL.REL.NOINC `($__internal_6_$__cuda_sm20_div_rn_f64_full) ;  /* 0x0000001000507944 */ /* 0x020fea0003c00000 */
[----:B------:R-:W-:Y:S01]  /*0650*/  MOV R28, R12 ;  /* 0x0000000c001c7202 */ /* 0x000fe20000000f00 */
[----:B------:R-:W-:-:S07]  /*0660*/  IMAD.MOV.U32 R29, RZ, RZ, R13 ;  /* 0x000000ffff1d7224 */ /* 0x000fce00078e000d */
.L_x_3481:
[----:B------:R-:W-:Y:S05]  /*0670*/  BSYNC B0 ;  /* 0x0000000000007941 */ /* 0x000fea0003800000 */
.L_x_3480:
[----:B------:R-:W0:Y:S01]  /*0680*/  MUFU.RCP64H R3, UR11 ;  /* 0x0000000b00037d08 */ /* 0x000e220008001800 */
[----:B------:R-:W-:Y:S01]  /*0690*/  IMAD.U32 R8, RZ, RZ, UR10 ;  /* 0x0000000aff087e24 */ /* 0x000fe2000f8e00ff */
[----:B-----5:R-:W-:Y:S01]  /*06a0*/  FSETP.GEU.AND P3, PT, |R5|, 6.5827683646048100446e-37, PT ;  /* 0x036000000500780b */ /* 0x020fe20003f6e200 */
[----:B------:R-:W-:Y:S01]  /*06b0*/  IMAD.U32 R9, RZ, RZ, UR11 ;  /* 0x0000000bff097e24 */ /* 0x000fe2000f8e00ff */
[----:B------:R-:W-:Y:S01]  /*06c0*/  BSSY B0, `(.L_x_3482) ;  /* 0x000001b000007945 */ /* 0x000fe20003800000 */
[----:B------:R-:W-:-:S06]  /*06d0*/  IMAD.MOV.U32 R2, RZ, RZ, 0x1 ;  /* 0x00000001ff027424 */ /* 0x000fcc00078e00ff */
[----:B0-----:R-:W-:-:S08]  /*06e0*/  DFMA R8, R2, -R8, 1 ;  /* 0x3ff000000208742b */ /* 0x001fd00000000808 */
[----:B------:R-:W-:-:S08]  /*06f0*/  DFMA R8, R8, R8, R8 ;  /* 0x000000080808722b */ /* 0x000fd00000000008 */
[----:B------:R-:W-:Y:S01]  /*0700*/  DFMA R8, R2, R8, R2 ;  /* 0x000000080208722b */ /* 0x000fe20000000002 */
[----:B------:R-:W-:Y:S01]  /*0710*/  IMAD.U32 R2, RZ, RZ, UR10 ;  /* 0x0000000aff027e24 */ /* 0x000fe2000f8e00ff */
[----:B------:R-:W-:-:S06]  /*0720*/  MOV R3, UR11 ;  /* 0x0000000b00037c02 */ /* 0x000fcc0008000f00 */
[----:B------:R-:W-:-:S08]  /*0730*/  DFMA R2, R8, -R2, 1 ;  /* 0x3ff000000802742b */ /* 0x000fd00000000802 */
[----:B------:R-:W-:-:S08]  /*0740*/  DFMA R12, R8, R2, R8 ;  /* 0x00000002080c722b */ /* 0x000fd00000000008 */
[----:B------:R-:W-:-:S08]  /*0750*/  DMUL R2, R12, R4 ;  /* 0x000000040c027228 */ /* 0x000fd00000000000 */
[----:B------:R-:W-:-:S08]  /*0760*/  DFMA R8, R2, -UR10, R4 ;  /* 0x8000000a02087c2b */ /* 0x000fd00008000004 */
[----:B------:R-:W-:-:S10]  /*0770*/  DFMA R2, R12, R8, R2 ;  /* 0x000000080c02722b */ /* 0x000fd40000000002 */
[----:B------:R-:W-:-:S05]  /*0780*/  FFMA R0, RZ, UR11, R3 ;  /* 0x0000000bff007c23 */ /* 0x000fca0008000003 */
[----:B------:R-:W-:-:S13]  /*0790*/  FSETP.GT.AND P2, PT, |R0|, 1.469367938527859385e-39, PT ;  /* 0x001000000000780b */ /* 0x000fda0003f44200 */
[----:B------:R-:W-:Y:S05]  /*07a0*/  @P2 BRA P3, `(.L_x_3483) ;  /* 0x0000000000302947 */ /* 0x000fea0001800000 */
[----:B------:R-:W-:Y:S01]  /*07b0*/  IMAD.U32 R2, RZ, RZ, UR10 ;  /* 0x0000000aff027e24 */ /* 0x000fe2000f8e00ff */
[----:B------:R-:W-:Y:S01]  /*07c0*/  MOV R13, R5 ;  /* 0x00000005000d7202 */ /* 0x000fe20000000f00 */
[----:B------:R-:W-:Y:S01]  /*07d0*/  IMAD.U32 R15, RZ, RZ, UR11 ;  /* 0x0000000bff0f7e24 */ /* 0x000fe2000f8e00ff */
[----:B------:R-:W-:Y:S01]  /*07e0*/  MOV R0, 0x850 ;  /* 0x0000085000007802 */ /* 0x000fe20000000f00 */
[----:B------:R-:W-:Y:S02]  /*07f0*/  IMAD.U32 R3, RZ, RZ, UR11 ;  /* 0x0000000bff037e24 */ /* 0x000fe4000f8e00ff */
[----:B------:R-:W-:Y:S02]  /*0800*/  IMAD.U32 R14, RZ, RZ, UR10 ;  /* 0x0000000aff0e7e24 */ /* 0x000fe4000f8e00ff */
[----:B------:R-:W-:Y:S02]  /*0810*/  IMAD.MOV.U32 R8, RZ, RZ, R4 ;  /* 0x000000ffff087224 */ /* 0x000fe400078e0004 */
[----:B------:R-:W-:-:S02]  /*0820*/  IMAD.MOV.U32 R9, RZ, RZ, R2 ;  /* 0x000000ffff097224 */ /* 0x000fc400078e0002 */
[----:B------:R-:W-:-:S07]  /*0830*/  IMAD.MOV.U32 R12, RZ, RZ, R15 ;  /* 0x000000ffff0c7224 */ /* 0x000fce00078e000f */
[----:B------:R-:W-:Y:S05]  /*0840*/  CALL.REL.NOINC `($__internal_6_$__cuda_sm20_div_rn_f64_full) ;  /* 0x0000000c00d07944 */ /* 0x000fea0003c00000 */
[----:B------:R-:W-:Y:S02]  /*0850*/  IMAD.MOV.U32 R2, RZ, RZ, R12 ;  /* 0x000000ffff027224 */ /* 0x000fe400078e000c */
[----:B------:R-:W-:-:S07]  /*0860*/  IMAD.MOV.U32 R3, RZ, RZ, R13 ;  /* 0x000000ffff037224 */ /* 0x000fce00078e000d */
.L_x_3483:
[----:B------:R-:W-:Y:S05]  /*0870*/  BSYNC B0 ;  /* 0x0000000000007941 */ /* 0x000fea0003800000 */
.L_x_3482:
[----:B------:R-:W0:Y:S01]  /*0880*/  MUFU.RCP64H R5, UR11 ;  /* 0x0000000b00057d08 */ /* 0x000e220008001800 */
[----:B------:R-:W-:Y:S01]  /*0890*/  IMAD.U32 R8, RZ, RZ, UR10 ;  /* 0x0000000aff087e24 */ /* 0x000fe2000f8e00ff */
[----:B------:R-:W-:Y:S01]  /*08a0*/  MOV R9, UR11 ;  /* 0x0000000b00097c02 */ /* 0x000fe20008000f00 */
[----:B------:R-:W-:Y:S01]  /*08b0*/  IMAD.MOV.U32 R4, RZ, RZ, 0x1 ;  /* 0x00000001ff047424 */ /* 0x000fe200078e00ff */
[----:B------:R-:W-:Y:S01]  /*08c0*/  FSETP.GEU.AND P3, PT, |R17|, 6.5827683646048100446e-37, PT ;  /* 0x036000001100780b */ /* 0x000fe20003f6e200 */
[----:B------:R-:W-:Y:S04]  /*08d0*/  BSSY B0, `(.L_x_3484) ;  /* 0x000001a000007945 */ /* 0x000fe80003800000 */
[----:B0-----:R-:W-:-:S08]  /*08e0*/  DFMA R8, R4, -R8, 1 ;  /* 0x3ff000000408742b */ /* 0x001fd00000000808 */
[----:B------:R-:W-:-:S08]  /*08f0*/  DFMA R8, R8, R8, R8 ;  /* 0x000000080808722b */ /* 0x000fd00000000008 */
[----:B------:R-:W-:Y:S01]  /*0900*/  DFMA R8, R4, R8, R4 ;  /* 0x000000080408722b */ /* 0x000fe20000000004 */
[----:B------:R-:W-:Y:S02]  /*0910*/  IMAD.U32 R4, RZ, RZ, UR10 ;  /* 0x0000000aff047e24 */ /* 0x000fe4000f8e00ff */
[----:B------:R-:W-:-:S06]  /*0920*/  IMAD.U32 R5, RZ, RZ, UR11 ;  /* 0x0000000bff057e24 */ /* 0x000fcc000f8e00ff */
        /* <DEDUP_REMOVED lines=9> */
[----:B------:R-:W-:Y:S01]  /*09c0*/  MOV R14, UR10 ;  /* 0x0000000a000e7c02 */ /* 0x000fe20008000f00 */
[----:B------:R-:W-:Y:S01]  /*09d0*/  IMAD.U32 R15, RZ, RZ, UR11 ;  /* 0x0000000bff0f7e24 */ /* 0x000fe2000f8e00ff */
[----:B------:R-:W-:Y:S01]  /*09e0*/  MOV R0, 0xa50 ;  /* 0x00000a5000007802 */ /* 0x000fe20000000f00 */
[----:B------:R-:W-:Y:S02]  /*09f0*/  IMAD.U32 R5, RZ, RZ, UR11 ;  /* 0x0000000bff057e24 */ /* 0x000fe4000f8e00ff */
[----:B------:R-:W-:Y:S02]  /*0a00*/  IMAD.MOV.U32 R8, RZ, RZ, R16 ;  /* 0x000000ffff087224 */ /* 0x000fe400078e0010 */
[----:B------:R-:W-:Y:S02]  /*0a10*/  IMAD.MOV.U32 R13, RZ, RZ, R17 ;  /* 0x000000ffff0d7224 */ /* 0x000fe400078e0011 */
[----:B------:R-:W-:-:S02]  /*0a20*/  IMAD.MOV.U32 R9, RZ, RZ, R4 ;  /* 0x000000ffff097224 */ /* 0x000fc400078e0004 */
[----:B------:R-:W-:-:S07]  /*0a30*/  IMAD.MOV.U32 R12, RZ, RZ, R15 ;  /* 0x000000ffff0c7224 */ /* 0x000fce00078e000f */
[----:B------:R-:W-:Y:S05]  /*0a40*/  CALL.REL.NOINC `($__internal_6_$__cuda_sm20_div_rn_f64_full) ;  /* 0x0000000c00507944 */ /* 0x000fea0003c00000 */
[----:B------:R-:W-:Y:S01]  /*0a50*/  MOV R4, R12 ;  /* 0x0000000c00047202 */ /* 0x000fe20000000f00 */
[----:B------:R-:W-:-:S07]  /*0a60*/  IMAD.MOV.U32 R5, RZ, RZ, R13 ;  /* 0x000000ffff057224 */ /* 0x000fce00078e000d */
.L_x_3485:
[----:B------:R-:W-:Y:S05]  /*0a70*/  BSYNC B0 ;  /* 0x0000000000007941 */ /* 0x000fea0003800000 */
.L_x_3484:
[----:B------:R-:W0:Y:S01]  /*0a80*/  MUFU.RCP64H R9, UR11 ;  /* 0x0000000b00097d08 */ /* 0x000e220008001800 */
[----:B------:R-:W-:Y:S01]  /*0a90*/  IMAD.U32 R12, RZ, RZ, UR10 ;  /* 0x0000000aff0c7e24 */ /* 0x000fe2000f8e00ff */
[----:B------:R-:W-:Y:S01]  /*0aa0*/  FSETP.GEU.AND P3, PT, |R19|, 6.5827683646048100446e-37, PT ;  /* 0x036000001300780b */ /* 0x000fe20003f6e200 */
        /* <DEDUP_REMOVED lines=17> */
[----:B------:R-:W-:Y:S01]  /*0bc0*/  MOV R0, 0xc50 ;  /* 0x00000c5000007802 */ /* 0x000fe20000000f00 */
[----:B------:R-:W-:Y:S02]  /*0bd0*/  IMAD.U32 R15, RZ, RZ, UR11 ;  /* 0x0000000bff0f7e24 */ /* 0x000fe4000f8e00ff */
[----:B------:R-:W-:Y:S01]  /*0be0*/  IMAD.U32 R13, RZ, RZ, UR11 ;  /* 0x0000000bff0d7e24 */ /* 0x000fe2000f8e00ff */
[----:B------:R-:W-:Y:S01]  /*0bf0*/  MOV R13, R19 ;  /* 0x00000013000d7202 */ /* 0x000fe20000000f00 */
[----:B------:R-:W-:Y:S02]  /*0c00*/  IMAD.MOV.U32 R9, RZ, RZ, R12 ;  /* 0x000000ffff097224 */ /* 0x000fe400078e000c */
[----:B------:R-:W-:Y:S02]  /*0c10*/  IMAD.U32 R14, RZ, RZ, UR10 ;  /* 0x0000000aff0e7e24 */ /* 0x000fe4000f8e00ff */
[----:B------:R-:W-:-:S02]  /*0c20*/  IMAD.MOV.U32 R8, RZ, RZ, R18 ;  /* 0x000000ffff087224 */ /* 0x000fc400078e0012 */
[----:B------:R-:W-:-:S07]  /*0c30*/  IMAD.MOV.U32 R12, RZ, RZ, R15 ;  /* 0x000000ffff0c7224 */ /* 0x000fce00078e000f */
[----:B------:R-:W-:Y:S05]  /*0c40*/  CALL.REL.NOINC `($__internal_6_$__cuda_sm20_div_rn_f64_full) ;  /* 0x0000000800d07944 */ /* 0x000fea0003c00000 */
.L_x_3487:
[----:B------:R-:W-:Y:S05]  /*0c50*/  BSYNC B0 ;  /* 0x0000000000007941 */ /* 0x000fea0003800000 */
.L_x_3486:
[----:B------:R-:W-:Y:S01]  /*0c60*/  @P0 LEA R8, P6, R6, UR8, 0x3 ;  /* 0x0000000806080c11 */ /* 0x000fe2000f8c18ff */
[----:B------:R-:W-:Y:S01]  /*0c70*/  UIMAD.WIDE.U32 UR4, UR12, 0x4, UR4 ;  /* 0x000000040c0478a5 */ /* 0x000fe2000f8e0004 */
[----:B------:R-:W-:Y:S02]  /*0c80*/  @P4 LEA R14, P3, R10, UR8, 0x3 ;  /* 0x000000080a0e4c11 */ /* 0x000fe4000f8618ff */
[C---:B------:R-:W-:Y:S01]  /*0c90*/  @P1 LEA R16, P2, R11.reuse, UR8, 0x3 ;  /* 0x000000080b101c11 */ /* 0x040fe2000f8418ff */
        /* <DEDUP_REMOVED lines=19> */
.L_x_3479:
        /* <DEDUP_REMOVED lines=8> */
.L_x_3497:
[C---:B------:R-:W-:Y:S02]  /*0e50*/  SHF.L.U32 R28, R2.reuse, 0x5, RZ ;  /* 0x00000005021c7819 */ /* 0x040fe400000006ff */
[----:B------:R-:W-:Y:S02]  /*0e60*/  SHF.L.U64.HI R0, R2, 0x5, R3 ;  /* 0x0000000502007819 */ /* 0x000fe40000010203 */
[----:B------:R-:W-:-:S04]  /*0e70*/  IADD3 R4, P0, R28, UR6, RZ ;  /* 0x000000061c047c10 */ /* 0x000fc8000ff1e0ff */
[----:B------:R-:W-:-:S05]  /*0e80*/  IADD3.X R5, R0, UR7, RZ, P0, !PT ;  /* 0x0000000700057c10 */ /* 0x000fca00087fe4ff */
[----:B------:R-:W2:Y:S01]  /*0e90*/  LDG.E.128 R20, desc[UR14][R4.64] ;  /* 0x0000000e04147981 */ /* 0x000ea2000c1e1d00 */
[----:B------:R-:W0:Y:S01]  /*0ea0*/  MUFU.RCP64H R7, UR11 ;  /* 0x0000000b00077d08 */ /* 0x000e220008001800 */
[----:B------:R-:W-:Y:S02]  /*0eb0*/  IMAD.U32 R8, RZ, RZ, UR10 ;  /* 0x0000000aff087e24 */ /* 0x000fe4000f8e00ff */
[----:B------:R-:W-:Y:S01]  /*0ec0*/  IMAD.U32 R9, RZ, RZ, UR11 ;  /* 0x0000000bff097e24 */ /* 0x000fe2000f8e00ff */
[----:B------:R1:W5:Y:S01]  /*0ed0*/  LDG.E.128 R16, desc[UR14][R4.64+0x10] ;  /* 0x0000100e04107981 */ /* 0x000362000c1e1d00 */
[----:B------:R-:W-:Y:S01]  /*0ee0*/  IMAD.MOV.U32 R6, RZ, RZ, 0x1 ;  /* 0x00000001ff067424 */ /* 0x000fe200078e00ff */
[----:B------:R-:W-:Y:S01]  /*0ef0*/  IADD3 R28, P1, R28, UR8, RZ ;  /* 0x000000081c1c7c10 */ /* 0x000fe2000ff3e0ff */
[----:B------:R-:W-:Y:S03]  /*0f00*/  BSSY B0, `(.L_x_3489) ;  /* 0x000001c000007945 */ /* 0x000fe60003800000 */
[----:B------:R-:W-:Y:S01]  /*0f10*/  IADD3.X R29, R0, UR9, RZ, P1, !PT ;  /* 0x00000009001d7c10 */ /* 0x000fe20008ffe4ff */
[----:B0-----:R-:W-:-:S08]  /*0f20*/  DFMA R8, R6, -R8, 1 ;  /* 0x3ff000000608742b */ /* 0x001fd00000000808 */
[----:B------:R-:W-:-:S08]  /*0f30*/  DFMA R8, R8, R8, R8 ;  /* 0x000000080808722b */ /* 0x000fd00000000008 */
[----:B------:R-:W-:Y:S01]  /*0f40*/  DFMA R8, R6, R8, R6 ;  /* 0x000000080608722b */ /* 0x000fe20000000006 */
[----:B------:R-:W-:Y:S02]  /*0f50*/  IMAD.U32 R6, RZ, RZ, UR10 ;  /* 0x0000000aff067e24 */ /* 0x000fe4000f8e00ff */
[----:B------:R-:W-:-:S06]  /*0f60*/  IMAD.U32 R7, RZ, RZ, UR11 ;  /* 0x0000000bff077e24 */ /* 0x000fcc000f8e00ff */
[----:B------:R-:W-:-:S08]  /*0f70*/  DFMA R6, R8, -R6, 1 ;  /* 0x3ff000000806742b */ /* 0x000fd00000000806 */
[----:B------:R-:W-:-:S08]  /*0f80*/  DFMA R8, R8, R6, R8 ;  /* 0x000000060808722b */ /* 0x000fd00000000008 */
[----:B--2---:R-:W-:Y:S01]  /*0f90*/  DMUL R6, R8, R22 ;  /* 0x0000001608067228 */ /* 0x004fe20000000000 */
[----:B------:R-:W-:-:S07]  /*0fa0*/  FSETP.GEU.AND P2, PT, |R23|, 6.5827683646048100446e-37, PT ;  /* 0x036000001700780b */ /* 0x000fce0003f4e200 */
[----:B-1----:R-:W-:-:S08]  /*0fb0*/  DFMA R4, R6, -UR10, R22 ;  /* 0x8000000a06047c2b */ /* 0x002fd00008000016 */
[----:B------:R-:W-:-:S10]  /*0fc0*/  DFMA R6, R8, R4, R6 ;  /* 0x000000040806722b */ /* 0x000fd40000000006 */
[----:B------:R-:W-:-:S05]  /*0fd0*/  FFMA R4, RZ, UR11, R7 ;  /* 0x0000000bff047c23 */ /* 0x000fca0008000007 */
[----:B------:R-:W-:-:S13]  /*0fe0*/  FSETP.GT.AND P0, PT, |R4|, 1.469367938527859385e-39, PT ;  /* 0x001000000400780b */ /* 0x000fda0003f04200 */
[----:B------:R-:W-:Y:S05]  /*0ff0*/  @P0 BRA P2, `(.L_x_3490) ;  /* 0x0000000000300947 */ /* 0x000fea0001000000 */
[----:B------:R-:W-:Y:S01]  /*1000*/  MOV R4, UR10 ;  /* 0x0000000a00047c02 */ /* 0x000fe20008000f00 */
[----:B------:R-:W-:Y:S01]  /*1010*/  IMAD.U32 R7, RZ, RZ, UR11 ;  /* 0x0000000bff077e24 */ /* 0x000fe2000f8e00ff */
[----:B------:R-:W-:Y:S01]  /*1020*/  MOV R0, 0x10a0 ;  /* 0x000010a000007802 */ /* 0x000fe20000000f00 */
[----:B------:R-:W-:Y:S01]  /*1030*/  IMAD.U32 R5, RZ, RZ, UR11 ;  /* 0x0000000bff057e24 */ /* 0x000fe2000f8e00ff */
[----:B------:R-:W-:Y:S01]  /*1040*/  MOV R9, R4 ;  /* 0x0000000400097202 */ /* 0x000fe20000000f00 */
[----:B------:R-:W-:Y:S02]  /*1050*/  IMAD.U32 R6, RZ, RZ, UR10 ;  /* 0x0000000aff067e24 */ /* 0x000fe4000f8e00ff */
[----:B------:R-:W-:Y:S02]  /*1060*/  IMAD.MOV.U32 R8, RZ, RZ, R22 ;  /* 0x000000ffff087224 */ /* 0x000fe400078e0016 */
[----:B------:R-:W-:Y:S02]  /*1070*/  IMAD.MOV.U32 R13, RZ, RZ, R23 ;  /* 0x000000ffff0d7224 */ /* 0x000fe400078e0017 */
[----:B------:R-:W-:-:S07]  /*1080*/  IMAD.MOV.U32 R12, RZ, RZ, R7 ;  /* 0x000000ffff0c7224 */ /* 0x000fce00078e0007 */
[----:B-----5:R-:W-:Y:S05]  /*1090*/  CALL.REL.NOINC `($__internal_6_$__cuda_sm20_div_rn_f64_full) ;  /* 0x0000000400bc7944 */ /* 0x020fea0003c00000 */
[----:B------:R-:W-:Y:S02]  /*10a0*/  IMAD.MOV.U32 R6, RZ, RZ, R12 ;  /* 0x000000ffff067224 */ /* 0x000fe400078e000c */
[----:B------:R-:W-:-:S07]  /*10b0*/  IMAD.MOV.U32 R7, RZ, RZ, R13 ;  /* 0x000000ffff077224 */ /* 0x000fce00078e000d */
.L_x_3490:
[----:B------:R-:W-:Y:S05]  /*10c0*/  BSYNC B0 ;  /* 0x0000000000007941 */ /* 0x000fea0003800000 */
.L_x_3489:
[----:B------:R-:W0:Y:S01]  /*10d0*/  MUFU.RCP64H R5, UR11 ;  /* 0x0000000b00057d08 */ /* 0x000e220008001800 */
[----:B------:R-:W-:Y:S01]  /*10e0*/  IMAD.U32 R8, RZ, RZ, UR10 ;  /* 0x0000000aff087e24 */ /* 0x000fe2000f8e00ff */
[----:B------:R-:W-:Y:S01]  /*10f0*/  MOV R4, 0x1 ;  /* 0x0000000100047802 */ /* 0x000fe20000000f00 */
[----:B------:R-:W-:Y:S01]  /*1100*/  IMAD.U32 R9, RZ, RZ, UR11 ;  /* 0x0000000bff097e24 */ /* 0x000fe2000f8e00ff */
        /* <DEDUP_REMOVED lines=15> */
[----:B------:R-:W-:Y:S01]  /*1200*/  MOV R11, UR11 ;  /* 0x0000000b000b7c02 */ /* 0x000fe20008000f00 */
[----:B------:R-:W-:Y:S01]  /*1210*/  IMAD.U32 R4, RZ, RZ, UR10 ;  /* 0x0000000aff047e24 */ /* 0x000fe2000f8e00ff */
[----:B------:R-:W-:Y:S01]  /*1220*/  MOV R0, 0x12a0 ;  /* 0x000012a000007802 */ /* 0x000fe20000000f00 */
[----:B------:R-:W-:Y:S02]  /*1230*/  IMAD.U32 R5, RZ, RZ, UR11 ;  /* 0x0000000bff057e24 */ /* 0x000fe4000f8e00ff */
[----:B------:R-:W-:Y:S02]  /*1240*/  IMAD.U32 R10, RZ, RZ, UR10 ;  /* 0x0000000aff0a7e24 */ /* 0x000fe4000f8e00ff */
[----:B------:R-:W-:Y:S02]  /*1250*/  IMAD.MOV.U32 R8, RZ, RZ, R20 ;  /* 0x000000ffff087224 */ /* 0x000fe400078e0014 */
[----:B------:R-:W-:Y:S02]  /*1260*/  IMAD.MOV.U32 R13, RZ, RZ, R21 ;  /* 0x000000ffff0d7224 */ /* 0x000fe400078e0015 */
[----:B------:R-:W-:-:S02]  /*1270*/  IMAD.MOV.U32 R9, RZ, RZ, R4 ;  /* 0x000000ffff097224 */ /* 0x000fc400078e0004 */
[----:B------:R-:W-:-:S07]  /*1280*/  IMAD.MOV.U32 R12, RZ, RZ, R11 ;  /* 0x000000ffff0c7224 */ /* 0x000fce00078e000b */
[----:B-----5:R-:W-:Y:S05]  /*1290*/  CALL.REL.NOINC `($__internal_6_$__cuda_sm20_div_rn_f64_full) ;  /* 0x00000004003c7944 */ /* 0x020fea0003c00000 */
[----:B------:R-:W-:Y:S01]  /*12a0*/  IMAD.MOV.U32 R4, RZ, RZ, R12 ;  /* 0x000000ffff047224 */ /* 0x000fe200078e000c */
[----:B------:R-:W-:-:S07]  /*12b0*/  MOV R5, R13 ;  /* 0x0000000d00057202 */ /* 0x000fce0000000f00 */
.L_x_3492:
[----:B------:R-:W-:Y:S05]  /*12c0*/  BSYNC B0 ;  /* 0x0000000000007941 */ /* 0x000fea0003800000 */
.L_x_3491:
[----:B------:R-:W0:Y:S01]  /*12d0*/  MUFU.RCP64H R9, UR11 ;  /* 0x0000000b00097d08 */ /* 0x000e220008001800 */
[----:B------:R-:W-:Y:S01]  /*12e0*/  IMAD.U32 R10, RZ, RZ, UR10 ;  /* 0x0000000aff0a7e24 */ /* 0x000fe2000f8e00ff */
[----:B------:R1:W-:Y:S01]  /*12f0*/  STG.E.128 desc[UR14][R28.64], R4 ;  /* 0x000000041c007986 */ /* 0x0003e2000c101d0e */
[----:B------:R-:W-:Y:S01]  /*1300*/  IMAD.U32 R11, RZ, RZ, UR11 ;  /* 0x0000000bff0b7e24 */ /* 0x000fe2000f8e00ff */
[----:B-----5:R-:W-:Y:S01]  /*1310*/  FSETP.GEU.AND P1, PT, |R19|, 6.5827683646048100446e-37, PT ;  /* 0x036000001300780b */ /* 0x020fe20003f2e200 */
[----:B------:R-:W-:Y:S01]  /*1320*/  IMAD.MOV.U32 R8, RZ, RZ, 0x1 ;  /* 0x00000001ff087424 */ /* 0x000fe200078e00ff */
[----:B------:R-:W-:Y:S05]  /*1330*/  BSSY B0, `(.L_x_3493) ;  /* 0x000001a000007945 */ /* 0x000fea0003800000 */
        /* <DEDUP_REMOVED lines=12> */
[----:B-1----:R-:W-:Y:S05]  /*1400*/  @P0 BRA P1, `(.L_x_3494) ;  /* 0x0000000000300947 */ /* 0x002fea0000800000 */
        /* <DEDUP_REMOVED lines=9> */
[----:B------:R-:W-:Y:S05]  /*14a0*/  CALL.REL.NOINC `($__internal_6_$__cuda_sm20_div_rn_f64_full) ;  /* 0x0000000000b87944 */ /* 0x000fea0003c00000 */
[----:B------:R-:W-:Y:S02]  /*14b0*/  IMAD.MOV.U32 R10, RZ, RZ, R12 ;  /* 0x000000ffff0a7224 */ /* 0x000fe400078e000c */
[----:B------:R-:W-:-:S07]  /*14c0*/  IMAD.MOV.U32 R11, RZ, RZ, R13 ;  /* 0x000000ffff0b7224 */ /* 0x000fce00078e000d */
.L_x_3494:
[----:B------:R-:W-:Y:S05]  /*14d0*/  BSYNC B0 ;  /* 0x0000000000007941 */ /* 0x000fea0003800000 */
.L_x_3493:
        /* <DEDUP_REMOVED lines=28> */
[----:B------:R-:W-:Y:S05]  /*16a0*/  CALL.REL.NOINC `($__internal_6_$__cuda_sm20_div_rn_f64_full) ;  /* 0x0000000000387944 */ /* 0x000fea0003c00000 */
[----:B------:R-:W-:Y:S01]  /*16b0*/  IMAD.MOV.U32 R8, RZ, RZ, R12 ;  /* 0x000000ffff087224 */ /* 0x000fe200078e000c */
[----:B------:R-:W-:-:S07]  /*16c0*/  MOV R9, R13 ;  /* 0x0000000d00097202 */ /* 0x000fce0000000f00 */
.L_x_3496:
[----:B------:R-:W-:Y:S05]  /*16d0*/  BSYNC B0 ;  /* 0x0000000000007941 */ /* 0x000fea0003800000 */
.L_x_3495:
[----:B------:R-:W-:Y:S01]  /*16e0*/  IADD3 R2, P0, R2, UR4, RZ ;  /* 0x0000000402027c10 */ /* 0x000fe2000ff1e0ff */
[----:B------:R0:W-:Y:S03]  /*16f0*/  STG.E.128 desc[UR14][R28.64+0x10], R8 ;  /* 0x000010081c007986 */ /* 0x0001e6000c101d0e */
[C---:B------:R-:W-:Y:S01]  /*1700*/  ISETP.LT.U32.AND P1, PT, R2.reuse, 0x4000, PT ;  /* 0x000040000200780c */ /* 0x040fe20003f21070 */
[----:B------:R-:W-:Y:S02]  /*1710*/  IMAD.SHL.U32 R0, R2, 0x4, RZ ;  /* 0x0000000402007824 */ /* 0x000fe400078e00ff */
[----:B------:R-:W-:-:S03]  /*1720*/  IMAD.X R3, RZ, RZ, R3, P0 ;  /* 0x000000ffff037224 */ /* 0x000fc600000e0603 */
[----:B------:R-:W-:Y:S02]  /*1730*/  ISETP.GE.U32.AND P0, PT, R0, UR16, PT ;  /* 0x0000001000007c0c */ /* 0x000fe4000bf06070 */
[----:B------:R-:W-:Y:S02]  /*1740*/  SHF.L.U64.HI R0, R2, 0x2, R3 ;  /* 0x0000000202007819 */ /* 0x000fe40000010203 */
[----:B------:R-:W-:Y:S02]  /*1750*/  ISETP.LT.U32.AND.EX P1, PT, R3, RZ, PT, P1 ;  /* 0x000000ff0300720c */ /* 0x000fe40003f21110 */
[----:B------:R-:W-:-:S13]  /*1760*/  ISETP.GE.AND.EX P0, PT, R0, UR13, PT, P0 ;  /* 0x0000000d00007c0c */ /* 0x000fda000bf06300 */
[----:B0-----:R-:W-:Y:S05]  /*1770*/  @!P0 BRA P1, `(.L_x_3497) ;  /* 0xfffffff400b48947 */ /* 0x001fea000083ffff */
[----:B------:R-:W-:Y:S05]  /*1780*/  EXIT ;  /* 0x000000000000794d */ /* 0x000fea0003800000 */
        .weak           $__internal_6_$__cuda_sm20_div_rn_f64_full
        .type           $__internal_6_$__cuda_sm20_div_rn_f64_full,@function
        .size           $__internal_6_$__cuda_sm20_div_rn_f64_full,(.L_x_4024 - $__internal_6_$__cuda_sm20_div_rn_f64_full)
$__internal_6_$__cuda_sm20_div_rn_f64_full:
[C---:B------:R-:W-:Y:S01]  /*1790*/  FSETP.GEU.AND P2, PT, |R12|.reuse, 1.469367938527859385e-39, PT ;  /* 0x001000000c00780b */ /* 0x040fe20003f4e200 */
[----:B------:R-:W-:Y:S01]  /*17a0*/  IMAD.MOV.U32 R14, RZ, RZ, R9 ;  /* 0x000000ffff0e7224 */ /* 0x000fe200078e0009 */
[----:B------:R-:W-:Y:S01]  /*17b0*/  LOP3.LUT R22, R12, 0x800fffff, RZ, 0xc0, !PT ;  /* 0x800fffff0c167812 */ /* 0x000fe200078ec0ff */
[----:B------:R-:W-:Y:S01]  /*17c0*/  IMAD.MOV.U32 R15, RZ, RZ, R12 ;  /* 0x000000ffff0f7224 */ /* 0x000fe200078e000c */
[----:B------:R-:W-:Y:S01]  /*17d0*/  MOV R26, R8 ;  /* 0x00000008001a7202 */ /* 0x000fe20000000f00 */
[----:B------:R-:W-:Y:S01]  /*17e0*/  IMAD.MOV.U32 R27, RZ, RZ, R13 ;  /* 0x000000ffff1b7224 */ /* 0x000fe200078e000d */
[----:B------:R-:W-:Y:S01]  /*17f0*/  LOP3.LUT R23, R22, 0x3ff00000, RZ, 0xfc, !PT ;  /* 0x3ff0000016177812 */ /* 0x000fe200078efcff */
[----:B------:R-:W-:Y:S01]  /*1800*/  IMAD.MOV.U32 R22, RZ, RZ, R9 ;  /* 0x000000ffff167224 */ /* 0x000fe200078e0009 */
[----:B------:R-:W-:Y:S01]  /*1810*/  LOP3.LUT R34, R12, 0x7ff00000, RZ, 0xc0, !PT ;  /* 0x7ff000000c227812 */ /* 0x000fe200078ec0ff */
[----:B------:R-:W-:Y:S01]  /*1820*/  IMAD.MOV.U32 R8, RZ, RZ, 0x1 ;  /* 0x00000001ff087424 */ /* 0x000fe200078e00ff */
[C---:B------:R-:W-:Y:S01]  /*1830*/  FSETP.GEU.AND P3, PT, |R27|.reuse, 1.469367938527859385e-39, PT ;  /* 0x001000001b00780b */ /* 0x040fe20003f6e200 */
[----:B------:R-:W-:Y:S01]  /*1840*/  IMAD.MOV.U32 R36, RZ, RZ, 0x1ca00000 ;  /* 0x1ca00000ff247424 */ /* 0x000fe200078e00ff */
[----:B------:R-:W-:Y:S01]  /*1850*/  LOP3.LUT R35, R27, 0x7ff00000, RZ, 0xc0, !PT ;  /* 0x7ff000001b237812 */ /* 0x000fe200078ec0ff */
[----:B------:R-:W-:Y:S01]  /*1860*/  @!P2 DMUL R22, R14, 8.98846567431157953865e+307 ;  /* 0x7fe000000e16a828 */ /* 0x000fe20000000000 */
[----:B------:R-:W-:Y:S05]  /*1870*/  BSSY B1, `(.L_x_3498) ;  /* 0x0000053000017945 */ /* 0x000fea0003800000 */
[----:B------:R-:W0:Y:S04]  /*1880*/  MUFU.RCP64H R9, R23 ;  /* 0x0000001700097308 */ /* 0x000e280000001800 */
[----:B------:R-:W-:-:S04]  /*1890*/  @!P3 LOP3.LUT R13, R15, 0x7ff00000, RZ, 0xc0, !PT ;  /* 0x7ff000000f0db812 */ /* 0x000fc800078ec0ff */
[----:B------:R-:W-:-:S04]  /*18a0*/  @!P3 ISETP.GE.U32.AND P6, PT, R35, R13, PT ;  /* 0x0000000d2300b20c */ /* 0x000fc80003fc6070 */
[----:B------:R-:W-:Y:S02]  /*18b0*/  @!P3 SEL R13, R36, 0x63400000, !P6 ;  /* 0x63400000240db807 */ /* 0x000fe40007000000 */
[----:B------:R-:W-:Y:S01]  /*18c0*/  ISETP.GE.U32.AND P6, PT, R35, R34, PT ;  /* 0x000000222300720c */ /* 0x000fe20003fc6070 */
[----:B0-----:R-:W-:-:S03]  /*18d0*/  DFMA R24, R8, -R22, 1 ;  /* 0x3ff000000818742b */ /* 0x001fc60000000816 */
[----:B------:R-:W-:-:S05]  /*18e0*/  SEL R12, R36, 0x63400000, !P6 ;  /* 0x63400000240c7807 */ /* 0x000fca0007000000 */
[----:B------:R-:W-:-:S08]  /*18f0*/  DFMA R24, R24, R24, R24 ;  /* 0x000000181818722b */ /* 0x000fd00000000018 */
[----:B------:R-:W-:Y:S01]  /*1900*/  DFMA R24, R8, R24, R8 ;  /* 0x000000180818722b */ /* 0x000fe20000000008 */
[--C-:B------:R-:W-:Y:S02]  /*1910*/  @!P3 LOP3.LUT R8, R13, 0x80000000, R27.reuse, 0xf8, !PT ;  /* 0x800000000d08b812 */ /* 0x100fe400078ef81b */
[----:B------:R-:W-:Y:S01]  /*1920*/  LOP3.LUT R13, R12, 0x800fffff, R27, 0xf8, !PT ;  /* 0x800fffff0c0d7812 */ /* 0x000fe200078ef81b */
[----:B------:R-:W-:Y:S01]  /*1930*/  IMAD.MOV.U32 R12, RZ, RZ, R26 ;  /* 0x000000ffff0c7224 */ /* 0x000fe200078e001a */
[----:B------:R-:W-:Y:S01]  /*1940*/  @!P3 LOP3.LUT R9, R8, 0x100000, RZ, 0xfc, !PT ;  /* 0x001000000809b812 */ /* 0x000fe200078efcff */
[----:B------:R-:W-:Y:S02]  /*1950*/  @!P3 IMAD.MOV.U32 R8, RZ, RZ, RZ ;  /* 0x000000ffff08b224 */ /* 0x000fe400078e00ff */
[----:B------:R-:W-:-:S04]  /*1960*/  DFMA R30, R24, -R22, 1 ;  /* 0x3ff00000181e742b */ /* 0x000fc80000000816 */
[----:B------:R-:W-:-:S04]  /*1970*/  @!P3 DFMA R12, R12, 2, -R8 ;  /* 0x400000000c0cb82b */ /* 0x000fc80000000808 */
[----:B------:R-:W-:-:S08]  /*1980*/  DFMA R24, R24, R30, R24 ;  /* 0x0000001e1818722b */ /* 0x000fd00000000018 */
[----:B------:R-:W-:-:S08]  /*1990*/  DMUL R8, R24, R12 ;  /* 0x0000000c18087228 */ /* 0x000fd00000000000 */
[----:B------:R-:W-:-:S08]  /*19a0*/  DFMA R30, R8, -R22, R12 ;  /* 0x80000016081e722b */ /* 0x000fd0000000000c */
[----:B------:R-:W-:Y:S01]  /*19b0*/  DFMA R8, R24, R30, R8 ;  /* 0x0000001e1808722b */ /* 0x000fe20000000008 */
[----:B------:R-:W-:Y:S01]  /*19c0*/  MOV R30, R35 ;  /* 0x00000023001e7202 */ /* 0x000fe20000000f00 */
[----:B------:R-:W-:Y:S01]  /*19d0*/  IMAD.MOV.U32 R31, RZ, RZ, R34 ;  /* 0x000000ffff1f7224 */ /* 0x000fe200078e0022 */
[----:B------:R-:W-:Y:S02]  /*19e0*/  @!P3 LOP3.LUT R30, R13, 0x7ff00000, RZ, 0xc0, !PT ;  /* 0x7ff000000d1eb812 */ /* 0x000fe400078ec0ff */
[----:B------:R-:W-:-:S03]  /*19f0*/  @!P2 LOP3.LUT R31, R23, 0x7ff00000, RZ, 0xc0, !PT ;  /* 0x7ff00000171fa812 */ /* 0x000fc600078ec0ff */
[----:B------:R-:W-:Y:S02]  /*1a00*/  VIADD R25, R30, 0xffffffff ;  /* 0xffffffff1e197836 */ /* 0x000fe40000000000 */
[----:B------:R-:W-:-:S03]  /*1a10*/  VIADD R24, R31, 0xffffffff ;  /* 0xffffffff1f187836 */ /* 0x000fc60000000000 */
[----:B------:R-:W-:-:S04]  /*1a20*/  ISETP.GT.U32.AND P2, PT, R25, 0x7feffffe, PT ;  /* 0x7feffffe1900780c */ /* 0x000fc80003f44070 */
        /* <DEDUP_REMOVED lines=31> */
.L_x_3499:
        /* <DEDUP_REMOVED lines=12> */
[----:B------:R-:W-:Y:S02]  /*1ce0*/  @!P2 IMAD.MOV.U32 R24, RZ, RZ, RZ ;  /* 0x000000ffff18a224 */ /* 0x000fe400078e00ff */
[----:B------:R-:W-:Y:S01]  /*1cf0*/  @!P2 IMAD.MOV.U32 R25, RZ, RZ, R14 ;  /* 0x000000ffff19a224 */ /* 0x000fe200078e000e */
[----:B------:R-:W-:Y:S01]  /*1d00*/  @P2 MOV R25, R8 ;  /* 0x0000000800192202 */ /* 0x000fe20000000f00 */
[----:B------:R-:W-:Y:S01]  /*1d10*/  @P2 IMAD.MOV.U32 R24, RZ, RZ, RZ ;  /* 0x000000ffff182224 */ /* 0x000fe200078e00ff */
[----:B------:R-:W-:Y:S06]  /*1d20*/  BRA `(.L_x_3500) ;  /* 0x00000000001c7947 */ /* 0x000fec0003800000 */
.L_x_3502:
[----:B------:R-:W-:-:S05]  /*1d30*/  LOP3.LUT R24, R15, 0x80000, RZ, 0xfc, !PT ;  /* 0x000800000f187812 */ /* 0x000fca00078efcff */
[----:B------:R-:W-:Y:S02]  /*1d40*/  IMAD.MOV.U32 R25, RZ, RZ, R24 ;  /* 0x000000ffff197224 */ /* 0x000fe400078e0018 */
[----:B------:R-:W-:Y:S01]  /*1d50*/  IMAD.MOV.U32 R24, RZ, RZ, R14 ;  /* 0x000000ffff187224 */ /* 0x000fe200078e000e */
[----:B------:R-:W-:Y:S06]  /*1d60*/  BRA `(.L_x_3500) ;  /* 0x00000000000c7947 */ /* 0x000fec0003800000 */
.L_x_3501:
[----:B------:R-:W-:-:S05]  /*1d70*/  LOP3.LUT R24, R27, 0x80000, RZ, 0xfc, !PT ;  /* 0x000800001b187812 */ /* 0x000fca00078efcff */
[----:B------:R-:W-:Y:S02]  /*1d80*/  IMAD.MOV.U32 R25, RZ, RZ, R24 ;  /* 0x000000ffff197224 */ /* 0x000fe400078e0018 */
[----:B------:R-:W-:-:S07]  /*1d90*/  IMAD.MOV.U32 R24, RZ, RZ, R26 ;  /* 0x000000ffff187224 */ /* 0x000fce00078e001a */
.L_x_3500:
[----:B------:R-:W-:Y:S05]  /*1da0*/  BSYNC B1 ;  /* 0x0000000000017941 */ /* 0x000fea0003800000 */
.L_x_3498:
[----:B------:R-:W-:Y:S01]  /*1db0*/  IMAD.MOV.U32 R8, RZ, RZ, R0 ;  /* 0x000000ffff087224 */ /* 0x000fe200078e0000 */
[----:B------:R-:W-:Y:S01]  /*1dc0*/  MOV R12, R24 ;  /* 0x00000018000c7202 */ /* 0x000fe20000000f00 */
[----:B------:R-:W-:Y:S02]  /*1dd0*/  IMAD.MOV.U32 R9, RZ, RZ, 0x0 ;  /* 0x00000000ff097424 */ /* 0x000fe400078e00ff */
[----:B------:R-:W-:Y:S02]  /*1de0*/  IMAD.MOV.U32 R13, RZ, RZ, R25 ;  /* 0x000000ffff0d7224 */ /* 0x000fe400078e0019 */
[----:B------:R-:W-:Y:S05]  /*1df0*/  RET.REL.NODEC R8 `(_ZN2at6native61_GLOBAL__N__44eb8e94_28_ForeachBinaryOpScalarList_cu_dda10a6925multi_tensor_apply_kernelINS1_28TensorListScalarListMetadataIdLi2EEENS1_25BinaryOpScalarListFunctorIdLi2ELi1ELi1EEEJSt7dividesIdEEEEvT_T0_DpT1_) ;  /* 0xffffffe008807950 */ /* 0x000fea0003c3ffff */
.L_x_3503:
        /* <DEDUP_REMOVED lines=16> */
.L_x_4024:


//--------------------- .text._ZN2at6native61_GLOBAL__N__44eb8e94_28_ForeachBinaryOpScalarList_cu_dda10a6925multi_tensor_apply_kernelINS1_28TensorListScalarListMetadataIsLi2EEENS1_25BinaryOpScalarListFunctorIsLi2ELi1ELi1EEEJSt7dividesIsEEEEvT_T0_DpT1_ --------------------------
	.section	.text._ZN2at6native61_GLOBAL__N__44eb8e94_28_ForeachBinaryOpScalarList_cu_dda10a6925multi_tensor_apply_kernelINS1_28TensorListScalarListMetadataIsLi2EEENS1_25BinaryOpScalarListFunctorIsLi2ELi1ELi1EEEJSt7dividesIsEEEEvT_T0_DpT1_,"ax",@progbits
	.align	128
.text._ZN2at6native61_GLOBAL__N__44eb8e94_28_ForeachBinaryOpScalarList_cu_dda10a6925multi_tensor_apply_kernelINS1_28TensorListScalarListMetadataIsLi2EEENS1_25BinaryOpScalarListFunctorIsLi2ELi1ELi1EEEJSt7dividesIsEEEEvT_T0_DpT1_:
        .type           _ZN2at6native61_GLOBAL__N__44eb8e94_28_ForeachBinaryOpScalarList_cu_dda10a6925multi_tensor_apply_kernelINS1_28TensorListScalarListMetadataIsLi2EEENS1_25BinaryOpScalarListFunctorIsLi2ELi1ELi1EEEJSt7dividesIsEEEEvT_T0_DpT1_,@function
        .size           _ZN2at6native61_GLOBAL__N__44eb8e94_28_ForeachBinaryOpScalarList_cu_dda10a6925multi_tensor_apply_kernelINS1_28TensorListScalarListMetadataIsLi2EEENS1_25BinaryOpScalarListFunctorIsLi2ELi1ELi1EEEJSt7dividesIsEEEEvT_T0_DpT1_,(.L_x_4026 - _ZN2at6native61_GLOBAL__N__44eb8e94_28_ForeachBinaryOpScalarList_cu_dda10a6925multi_tensor_apply_kernelINS1_28TensorListScalarListMetadataIsLi2EEENS1_25BinaryOpScalarListFunctorIsLi2ELi1ELi1EEEJSt7dividesIsEEEEvT_T0_DpT1_)
        .other          _ZN2at6native61_GLOBAL__N__44eb8e94_28_ForeachBinaryOpScalarList_cu_dda10a6925multi_tensor_apply_kernelINS1_28TensorListScalarListMetadataIsLi2EEENS1_25BinaryOpScalarListFunctorIsLi2ELi1ELi1EEEJSt7dividesIsEEEEvT_T0_DpT1_,@"STO_CUDA_ENTRY STV_DEFAULT"
_ZN2at6native61_GLOBAL__N__44eb8e94_28_ForeachBinaryOpScalarList_cu_dda10a6925multi_tensor_apply_kernelINS1_28TensorListScalarListMetadataIsLi2EEENS1_25BinaryOpScalarListFunctorIsLi2ELi1ELi1EEEJSt7dividesIsEEEEvT_T0_DpT1_:
        /* <DEDUP_REMOVED lines=17> */
[----:B------:R-:W-:Y:S02]  /*0110*/  ULDC.64 UR10, c[0x0][0x208] ;  /* 0x00008200000a7ab9 */ /* 0x000fe40000000a00 */
[----:B------:R-:W-:Y:S01]  /*0120*/  UMOV UR4, 0x600 ;  /* 0x0000060000047882 */ /* 0x000fe20000000000 */
[----:B------:R-:W-:-:S02]  /*0130*/  ULOP3.LUT UP0, URZ, URZ, URZ, URZ, 0xfc, UP0 ;  /* 0x0000003f3f3f7292 */ /* 0x000fc4000800fc3f */
[----:B------:R-:W-:-:S04]  /*0140*/  ULEA UR12, UR12, UR4, 0x1 ;  /* 0x000000040c0c7291 */ /* 0x000fc8000f8e083f */
        /* <DEDUP_REMOVED lines=9> */
[----:B------:R-:W-:Y:S01]  /*01e0*/  CS2R R8, SRZ ;  /* 0x0000000000087805 */ /* 0x000fe2000001ff00 */
[----:B------:R-:W-:-:S12]  /*01f0*/  UPRMT UR4, UR12, 0x9910, URZ ;  /* 0x000099100c047896 */ /* 0x000fd8000800003f */
.L_x_3505:
[----:B0-----:R-:W-:Y:S02]  /*0200*/  IADD3 R13, P1, R0, R8, RZ ;  /* 0x00000008000d7210 */ /* 0x001fe40007f3e0ff */
[----:B------:R-:W-:Y:S02]  /*0210*/  PRMT R2, RZ, 0x7610, R2 ;  /* 0x00007610ff027816 */ /* 0x000fe40000000002 */
[C---:B------:R-:W-:Y:S01]  /*0220*/  ISETP.GE.U32.AND P0, PT, R13.reuse, 0x10000, PT ;  /* 0x000100000d00780c */ /* 0x040fe20003f06070 */
[----:B------:R-:W-:Y:S01]  /*0230*/  IMAD.X R4, RZ, RZ, R9, P1 ;  /* 0x000000ffff047224 */ /* 0x000fe200008e0609 */
[----:B------:R-:W-:Y:S02]  /*0240*/  ISETP.LT.U32.AND P1, PT, R13, UR14, PT ;  /* 0x0000000e0d007c0c */ /* 0x000fe4000bf21070 */
[----:B-1----:R-:W-:Y:S02]  /*0250*/  IADD3 R5, P2, R6, R13, RZ ;  /* 0x0000000d06057210 */ /* 0x002fe40007f5e0ff */
[----:B------:R-:W-:-:S03]  /*0260*/  ISETP.GE.U32.AND.EX P0, PT, R4, RZ, PT, P0 ;  /* 0x000000ff0400720c */ /* 0x000fc60003f06100 */
[----:B------:R-:W-:Y:S01]  /*0270*/  IMAD.X R14, RZ, RZ, R4, P2 ;  /* 0x000000ffff0e7224 */ /* 0x000fe200010e0604 */
[----:B------:R-:W-:Y:S02]  /*0280*/  ISETP.LT.AND.EX P0, PT, R4, UR5, !P0, P1 ;  /* 0x0000000504007c0c */ /* 0x000fe4000c701310 */
[C---:B------:R-:W-:Y:S02]  /*0290*/  ISETP.GE.U32.AND P1, PT, R5.reuse, 0x10000, PT ;  /* 0x000100000500780c */ /* 0x040fe40003f26070 */
[----:B------:R-:W-:Y:S02]  /*02a0*/  ISETP.LT.U32.AND P2, PT, R5, UR14, PT ;  /* 0x0000000e05007c0c */ /* 0x000fe4000bf41070 */
[----:B------:R-:W-:-:S04]  /*02b0*/  ISETP.GE.U32.AND.EX P1, PT, R14, RZ, PT, P1 ;  /* 0x000000ff0e00720c */ /* 0x000fc80003f26110 */
[----:B------:R-:W-:-:S03]  /*02c0*/  ISETP.LT.AND.EX P1, PT, R14, UR5, !P1, P2 ;  /* 0x000000050e007c0c */ /* 0x000fc6000cf21320 */
[----:B------:R-:W-:-:S04]  /*02d0*/  @P0 LEA R16, P3, R13, UR6, 0x1 ;  /* 0x000000060d100c11 */ /* 0x000fc8000f8608ff */
[----:B------:R-:W-:Y:S02]  /*02e0*/  @P0 LEA.HI.X R17, R13, UR7, R4, 0x1, P3 ;  /* 0x000000070d110c11 */ /* 0x000fe400098f0c04 */
[----:B------:R-:W-:-:S03]  /*02f0*/  LEA R12, P3, R6, R13, 0x1 ;  /* 0x0000000d060c7211 */ /* 0x000fc600078608ff */
[----:B------:R0:W2:Y:S01]  /*0300*/  @P0 LDG.E.U16 R2, desc[UR10][R16.64] ;  /* 0x0000000a10020981 */ /* 0x0000a2000c1e1500 */
[----:B------:R-:W-:Y:S01]  /*0310*/  ISETP.GE.U32.AND P2, PT, R12, 0x10000, PT ;  /* 0x000100000c00780c */ /* 0x000fe20003f46070 */
[----:B------:R-:W-:Y:S01]  /*0320*/  IMAD.X R11, RZ, RZ, R4, P3 ;  /* 0x000000ffff0b7224 */ /* 0x000fe200018e0604 */
[----:B------:R-:W-:Y:S01]  /*0330*/  @P1 LEA R24, P4, R5, UR6, 0x1 ;  /* 0x0000000605181c11 */ /* 0x000fe2000f8808ff */
[----:B------:R-:W-:Y:S01]  /*0340*/  IMAD R10, R6, 0x3, RZ ;  /* 0x00000003060a7824 */ /* 0x000fe200078e02ff */
[----:B------:R-:W-:Y:S02]  /*0350*/  ISETP.LT.U32.AND P3, PT, R12, UR14, PT ;  /* 0x0000000e0c007c0c */ /* 0x000fe4000bf61070 */
[----:B------:R-:W-:Y:S02]  /*0360*/  ISETP.GE.U32.AND.EX P2, PT, R11, RZ, PT, P2 ;  /* 0x000000ff0b00720c */ /* 0x000fe40003f46120 */
[----:B------:R-:W-:Y:S02]  /*0370*/  PRMT R20, RZ, 0x7610, R20 ;  /* 0x00007610ff147816 */ /* 0x000fe40000000014 */
[----:B------:R-:W-:-:S02]  /*0380*/  @P1 LEA.HI.X R25, R5, UR7, R14, 0x1, P4 ;  /* 0x0000000705191c11 */ /* 0x000fc4000a0f0c0e */
[----:B------:R-:W-:Y:S02]  /*0390*/  ISETP.LT.AND.EX P2, PT, R11, UR5, !P2, P3 ;  /* 0x000000050b007c0c */ /* 0x000fe4000d741330 */
[----:B------:R-:W-:Y:S01]  /*03a0*/  IADD3 R7, P4, R10, R13, RZ ;  /* 0x0000000d0a077210 */ /* 0x000fe20007f9e0ff */
[----:B------:R-:W3:Y:S01]  /*03b0*/  @P1 LDG.E.U16 R20, desc[UR10][R24.64] ;  /* 0x0000000a18141981 */ /* 0x000ee2000c1e1500 */
[----:B------:R-:W-:Y:S02]  /*03c0*/  PRMT R22, RZ, 0x7610, R22 ;  /* 0x00007610ff167816 */ /* 0x000fe40000000016 */
[C---:B------:R-:W-:Y:S01]  /*03d0*/  ISETP.GE.U32.AND P3, PT, R7.reuse, 0x10000, PT ;  /* 0x000100000700780c */ /* 0x040fe20003f66070 */
[----:B------:R-:W-:Y:S01]  /*03e0*/  IMAD.X R10, RZ, RZ, R4, P4 ;  /* 0x000000ffff0a7224 */ /* 0x000fe200020e0604 */
[----:B------:R-:W-:-:S04]  /*03f0*/  ISETP.LT.U32.AND P4, PT, R7, UR14, PT ;  /* 0x0000000e07007c0c */ /* 0x000fc8000bf81070 */
[----:B------:R-:W-:Y:S02]  /*0400*/  ISETP.GE.U32.AND.EX P3, PT, R10, RZ, PT, P3 ;  /* 0x000000ff0a00720c */ /* 0x000fe40003f66130 */
[----:B------:R-:W-:Y:S02]  /*0410*/  @P2 LEA R18, P5, R12, UR6, 0x1 ;  /* 0x000000060c122c11 */ /* 0x000fe4000f8a08ff */
[----:B------:R-:W-:Y:S02]  /*0420*/  ISETP.LT.AND.EX P3, PT, R10, UR5, !P3, P4 ;  /* 0x000000050a007c0c */ /* 0x000fe4000df61340 */
[----:B------:R-:W-:-:S05]  /*0430*/  @P2 LEA.HI.X R19, R12, UR7, R11, 0x1, P5 ;  /* 0x000000070c132c11 */ /* 0x000fca000a8f0c0b */
[----:B------:R1:W4:Y:S01]  /*0440*/  @P2 LDG.E.U16 R22, desc[UR10][R18.64] ;  /* 0x0000000a12162981 */ /* 0x000322000c1e1500 */
[----:B------:R-:W-:-:S05]  /*0450*/  PRMT R21, RZ, 0x7610, R21 ;  /* 0x00007610ff157816 */ /* 0x000fca0000000015 */
[----:B0-----:R-:W-:-:S04]  /*0460*/  @P3 LEA R16, P4, R7, UR6, 0x1 ;  /* 0x0000000607103c11 */ /* 0x001fc8000f8808ff */
[----:B------:R-:W-:-:S05]  /*0470*/  @P3 LEA.HI.X R17, R7, UR7, R10, 0x1, P4 ;  /* 0x0000000707113c11 */ /* 0x000fca000a0f0c0a */
[----:B------:R0:W5:Y:S01]  /*0480*/  @P3 LDG.E.U16 R21, desc[UR10][R16.64] ;  /* 0x0000000a10153981 */ /* 0x000162000c1e1500 */
[----:B------:R-:W-:Y:S01]  /*0490*/  IABS R15, UR4 ;  /* 0x00000004000f7c13 */ /* 0x000fe20008000000 */
[----:B------:R-:W-:-:S03]  /*04a0*/  IMAD.WIDE.U32 R8, R6, 0x4, R8 ;  /* 0x0000000406087825 */ /* 0x000fc600078e0008 */
[----:B------:R-:W1:Y:S08]  /*04b0*/  I2F.RP R23, R15 ;  /* 0x0000000f00177306 */ /* 0x000e700000209400 */
[----:B-1----:R-:W1:Y:S02]  /*04c0*/  MUFU.RCP R23, R23 ;  /* 0x0000001700177308 */ /* 0x002e640000001000 */
[----:B-1----:R-:W-:-:S06]  /*04d0*/  VIADD R3, R23, 0xffffffe ;  /* 0x0ffffffe17037836 */ /* 0x002fcc0000000000 */
[----:B------:R-:W1:Y:S02]  /*04e0*/  F2I.FTZ.U32.TRUNC.NTZ R3, R3 ;  /* 0x0000000300037305 */ /* 0x000e64000021f000 */
[----:B-1----:R-:W-:Y:S01]  /*04f0*/  IMAD.MOV R19, RZ, RZ, -R3 ;  /* 0x000000ffff137224 */ /* 0x002fe200078e0a03 */
[----:B--2---:R-:W-:-:S03]  /*0500*/  PRMT R18, R2, 0x9910, RZ ;  /* 0x0000991002127816 */ /* 0x004fc600000000ff */
[----:B------:R-:W-:Y:S01]  /*0510*/  IMAD.MOV.U32 R2, RZ, RZ, R19 ;  /* 0x000000ffff027224 */ /* 0x000fe200078e0013 */
[----:B------:R-:W-:Y:S02]  /*0520*/  IABS R19, UR4 ;  /* 0x0000000400137c13 */ /* 0x000fe40008000000 */
[----:B0-----:R-:W-:Y:S01]  /*0530*/  IABS R16, R18 ;  /* 0x0000001200107213 */ /* 0x001fe20000000000 */
[----:B------:R-:W-:Y:S01]  /*0540*/  IMAD R17, R2, R15, RZ ;  /* 0x0000000f02117224 */ /* 0x000fe200078e02ff */
[----:B------:R-:W-:Y:S01]  /*0550*/  LOP3.LUT R18, R18, UR4, RZ, 0x3c, !PT ;  /* 0x0000000412127c12 */ /* 0x000fe2000f8e3cff */
[----:B------:R-:W-:-:S04]  /*0560*/  IMAD.MOV.U32 R2, RZ, RZ, RZ ;  /* 0x000000ffff027224 */ /* 0x000fc800078e00ff */
[----:B------:R-:W-:-:S04]  /*0570*/  IMAD.HI.U32 R17, R3, R17, R2 ;  /* 0x0000001103117227 */ /* 0x000fc800078e0002 */
[----:B------:R-:W-:Y:S01]  /*0580*/  IMAD.MOV.U32 R3, RZ, RZ, R16 ;  /* 0x000000ffff037224 */ /* 0x000fe200078e0010 */
[----:B---3--:R-:W-:Y:S01]  /*0590*/  PRMT R23, R20, 0x9910, RZ ;  /* 0x0000991014177816 */ /* 0x008fe200000000ff */
[----:B------:R-:W-:Y:S02]  /*05a0*/  IMAD.MOV R2, RZ, RZ, -R19 ;  /* 0x000000ffff027224 */ /* 0x000fe400078e0a13 */
[----:B------:R-:W-:Y:S01]  /*05b0*/  IMAD.HI.U32 R16, R17, R3, RZ ;  /* 0x0000000311107227 */ /* 0x000fe200078e00ff */
[----:B------:R-:W-:Y:S02]  /*05c0*/  IABS R24, R23 ;  /* 0x0000001700187213 */ /* 0x000fe40000000000 */
[----:B------:R-:W-:Y:S01]  /*05d0*/  LOP3.LUT R23, R23, UR4, RZ, 0x3c, !PT ;  /* 0x0000000417177c12 */ /* 0x000fe2000f8e3cff */
[----:B------:R-:W-:Y:S02]  /*05e0*/  IMAD R26, R16, R2, R3 ;  /* 0x00000002101a7224 */ /* 0x000fe400078e0203 */
[----:B------:R-:W-:-:S03]  /*05f0*/  IMAD.HI.U32 R3, R17, R24, RZ ;  /* 0x0000001811037227 */ /* 0x000fc600078e00ff */
[----:B------:R-:W-:Y:S01]  /*0600*/  ISETP.GT.U32.AND P5, PT, R15, R26, PT ;  /* 0x0000001a0f00720c */ /* 0x000fe20003fa4070 */
[----:B------:R-:W-:-:S05]  /*0610*/  IMAD R24, R3, R2, R24 ;  /* 0x0000000203187224 */ /* 0x000fca00078e0218 */
[----:B------:R-:W-:Y:S02]  /*0620*/  ISETP.GT.U32.AND P6, PT, R15, R24, PT ;  /* 0x000000180f00720c */ /* 0x000fe40003fc4070 */
[----:B----4-:R-:W-:-:S04]  /*0630*/  PRMT R20, R22, 0x9910, RZ ;  /* 0x0000991016147816 */ /* 0x010fc800000000ff */
[----:B------:R-:W-:Y:S01]  /*0640*/  IABS R22, R20 ;  /* 0x0000001400167213 */ /* 0x000fe20000000000 */
[----:B------:R-:W-:Y:S01]  /*0650*/  @!P5 IMAD.IADD R26, R26, 0x1, -R15 ;  /* 0x000000011a1ad824 */ /* 0x000fe200078e0a0f */
[----:B------:R-:W-:Y:S01]  /*0660*/  LOP3.LUT R20, R20, UR4, RZ, 0x3c, !PT ;  /* 0x0000000414147c12 */ /* 0x000fe2000f8e3cff */
[----:B------:R-:W-:Y:S01]  /*0670*/  @!P5 VIADD R16, R16, 0x1 ;  /* 0x000000011010d836 */ /* 0x000fe20000000000 */
[----:B------:R-:W-:Y:S01]  /*0680*/  ISETP.GE.AND P5, PT, R18, RZ, PT ;  /* 0x000000ff1200720c */ /* 0x000fe20003fa6270 */
[----:B------:R-:W-:Y:S01]  /*0690*/  IMAD.HI.U32 R19, R17, R22, RZ ;  /* 0x0000001611137227 */ /* 0x000fe200078e00ff */
[----:B------:R-:W-:-:S03]  /*06a0*/  ISETP.GE.U32.AND P4, PT, R26, R15, PT ;  /* 0x0000000f1a00720c */ /* 0x000fc60003f86070 */
[----:B------:R-:W-:Y:S02]  /*06b0*/  @!P6 IMAD.IADD R24, R24, 0x1, -R15 ;  /* 0x000000011818e824 */ /* 0x000fe400078e0a0f */
[----:B------:R-:W-:Y:S01]  /*06c0*/  IMAD R22, R19, R2, R22 ;  /* 0x0000000213167224 */ /* 0x000fe200078e0216 */
[----:B-----5:R-:W-:Y:S01]  /*06d0*/  PRMT R18, R21, 0x9910, RZ ;  /* 0x0000991015127816 */ /* 0x020fe200000000ff */
[----:B------:R-:W-:Y:S01]  /*06e0*/  @!P6 VIADD R3, R3, 0x1 ;  /* 0x000000010303e836 */ /* 0x000fe20000000000 */
[----:B------:R-:W-:-:S05]  /*06f0*/  ISETP.GE.AND P6, PT, R23, RZ, PT ;  /* 0x000000ff1700720c */ /* 0x000fca0003fc6270 */
[----:B------:R-:W-:Y:S01]  /*0700*/  @P4 VIADD R16, R16, 0x1 ;  /* 0x0000000110104836 */ /* 0x000fe20000000000 */
[----:B------:R-:W-:Y:S02]  /*0710*/  ISETP.GE.U32.AND P4, PT, R24, R15, PT ;  /* 0x0000000f1800720c */ /* 0x000fe40003f86070 */
[----:B------:R-:W-:Y:S01]  /*0720*/  IABS R24, R18 ;  /* 0x0000001200187213 */ /* 0x000fe20000000000 */
[----:B------:R-:W-:Y:S01]  /*0730*/  @!P5 IMAD.MOV R16, RZ, RZ, -R16 ;  /* 0x000000ffff10d224 */ /* 0x000fe200078e0a10 */
[----:B------:R-:W-:Y:S02]  /*0740*/  ISETP.GT.U32.AND P5, PT, R15, R22, PT ;  /* 0x000000160f00720c */ /* 0x000fe40003fa4070 */
[----:B------:R-:W-:Y:S01]  /*0750*/  LOP3.LUT R18, R18, UR4, RZ, 0x3c, !PT ;  /* 0x0000000412127c12 */ /* 0x000fe2000f8e3cff */
[----:B------:R-:W-:-:S04]  /*0760*/  IMAD.HI.U32 R17, R17, R24, RZ ;  /* 0x0000001811117227 */ /* 0x000fc800078e00ff */
[----:B------:R-:W-:Y:S02]  /*0770*/  IMAD R24, R17, R2, R24 ;  /* 0x0000000211187224 */ /* 0x000fe400078e0218 */
[----:B------:R-:W-:Y:S01]  /*0780*/  @P4 VIADD R3, R3, 0x1 ;  /* 0x0000000103034836 */ /* 0x000fe20000000000 */
[----:B------:R-:W-:-:S03]  /*0790*/  @P0 LEA R2, P4, R13, UR8, 0x1 ;  /* 0x000000080d020c11 */ /* 0x000fc6000f8808ff */
[----:B------:R-:W-:Y:S02]  /*07a0*/  @!P5 IMAD.IADD R22, R22, 0x1, -R15 ;  /* 0x000000011616d824 */ /* 0x000fe400078e0a0f */
[----:B------:R-:W-:Y:S01]  /*07b0*/  IMAD.MOV.U32 R21, RZ, RZ, R3 ;  /* 0x000000ffff157224 */ /* 0x000fe200078e0003 */
[----:B------:R-:W-:Y:S01]  /*07c0*/  @P0 LEA.HI.X R3, R13, UR9, R4, 0x1, P4 ;  /* 0x000000090d030c11 */ /* 0x000fe2000a0f0c04 */
[----:B------:R-:W-:Y:S01]  /*07d0*/  @!P5 VIADD R19, R19, 0x1 ;  /* 0x000000011313d836 */ /* 0x000fe20000000000 */
[----:B------:R-:W-:Y:S01]  /*07e0*/  ISETP.GE.U32.AND P4, PT, R22, R15, PT ;  /* 0x0000000f1600720c */ /* 0x000fe20003f86070 */
[----:B------:R-:W-:Y:S01]  /*07f0*/  @!P6 IMAD.MOV R21, RZ, RZ, -R21 ;  /* 0x000000ffff15e224 */ /* 0x000fe200078e0a15 */
[----:B------:R-:W-:Y:S02]  /*0800*/  ISETP.GT.U32.AND P6, PT, R15, R24, PT ;  /* 0x000000180f00720c */ /* 0x000fe40003fc4070 */
[----:B------:R-:W-:-:S09]  /*0810*/  ISETP.GE.AND P5, PT, R20, RZ, PT ;  /* 0x000000ff1400720c */ /* 0x000fd20003fa6270 */
[----:B------:R-:W-:Y:S01]  /*0820*/  @P4 VIADD R19, R19, 0x1 ;  /* 0x0000000113134836 */ /* 0x000fe20000000000 */
[C---:B------:R-:W-:Y:S01]  /*0830*/  @P1 LEA R4, P4, R5.reuse, UR8, 0x1 ;  /* 0x0000000805041c11 */ /* 0x040fe2000f8808ff */
[----:B------:R-:W-:Y:S02]  /*0840*/  @!P6 IMAD.IADD R24, R24, 0x1, -R15 ;  /* 0x000000011818e824 */ /* 0x000fe400078e0a0f */
[----:B------:R-:W-:Y:S01]  /*0850*/  @!P5 IMAD.MOV R19, RZ, RZ, -R19 ;  /* 0x000000ffff13d224 */ /* 0x000fe200078e0a13 */
[----:B------:R-:W-:Y:S01]  /*0860*/  @P1 LEA.HI.X R5, R5, UR9, R14, 0x1, P4 ;  /* 0x0000000905051c11 */ /* 0x000fe2000a0f0c0e */
[----:B------:R-:W-:Y:S01]  /*0870*/  @!P6 VIADD R17, R17, 0x1 ;  /* 0x000000011111e836 */ /* 0x000fe20000000000 */
[----:B------:R-:W-:Y:S02]  /*0880*/  @P2 LEA R14, P5, R12, UR8, 0x1 ;  /* 0x000000080c0e2c11 */ /* 0x000fe4000f8a08ff */
[----:B------:R-:W-:Y:S02]  /*0890*/  ISETP.GE.U32.AND P4, PT, R24, R15, PT ;  /* 0x0000000f1800720c */ /* 0x000fe40003f86070 */
[----:B------:R-:W-:-:S02]  /*08a0*/  @P2 LEA.HI.X R15, R12, UR9, R11, 0x1, P5 ;  /* 0x000000090c0f2c11 */ /* 0x000fc4000a8f0c0b */
[----:B------:R-:W-:Y:S02]  /*08b0*/  ISETP.GE.AND P5, PT, R18, RZ, PT ;  /* 0x000000ff1200720c */ /* 0x000fe40003fa6270 */
[----:B------:R-:W-:Y:S02]  /*08c0*/  ISETP.NE.AND P6, PT, RZ, UR12, PT ;  /* 0x0000000cff007c0c */ /* 0x000fe4000bfc5270 */
[----:B------:R-:W-:-:S04]  /*08d0*/  LOP3.LUT R18, RZ, UR4, RZ, 0x33, !PT ;  /* 0x00000004ff127c12 */ /* 0x000fc8000f8e33ff */
[C---:B------:R-:W-:Y:S01]  /*08e0*/  SEL R11, R18.reuse, R16, !P6 ;  /* 0x00000010120b7207 */ /* 0x040fe20007000000 */
[----:B------:R-:W-:Y:S01]  /*08f0*/  @P4 VIADD R17, R17, 0x1 ;  /* 0x0000000111114836 */ /* 0x000fe20000000000 */
[C---:B------:R-:W-:Y:S02]  /*0900*/  @P3 LEA R12, P4, R7.reuse, UR8, 0x1 ;  /* 0x00000008070c3c11 */ /* 0x040fe4000f8808ff */
[C---:B------:R-:W-:Y:S01]  /*0910*/  SEL R21, R18.reuse, R21, !P6 ;  /* 0x0000001512157207 */ /* 0x040fe20007000000 */
[----:B------:R-:W-:Y:S01]  /*0920*/  @!P5 IMAD.MOV R17, RZ, RZ, -R17 ;  /* 0x000000ffff11d224 */ /* 0x000fe200078e0a11 */
[C---:B------:R-:W-:Y:S01]  /*0930*/  SEL R19, R18.reuse, R19, !P6 ;  /* 0x0000001312137207 */ /* 0x040fe20007000000 */
[----:B------:R2:W-:Y:S01]  /*0940*/  @P0 STG.E.U16 desc[UR10][R2.64], R11 ;  /* 0x0000000b02000986 */ /* 0x0005e2000c10150a */
[----:B------:R-:W-:Y:S02]  /*0950*/  @P3 LEA.HI.X R13, R7, UR9, R10, 0x1, P4 ;  /* 0x00000009070d3c11 */ /* 0x000fe4000a0f0c0a */
[----:B------:R-:W-:Y:S01]  /*0960*/  SEL R17, R18, R17, !P6 ;  /* 0x0000001112117207 */ /* 0x000fe20007000000 */
[----:B------:R2:W-:Y:S01]  /*0970*/  @P1 STG.E.U16 desc[UR10][R4.64], R21 ;  /* 0x0000001504001986 */ /* 0x0005e2000c10150a */
[----:B------:R-:W-:-:S02]  /*0980*/  ISETP.GE.U32.AND P0, PT, R8, 0x10000, PT ;  /* 0x000100000800780c */ /* 0x000fc40003f06070 */
[----:B------:R-:W-:Y:S01]  /*0990*/  ISETP.LT.U32.AND P1, PT, R8, UR14, PT ;  /* 0x0000000e08007c0c */ /* 0x000fe2000bf21070 */
[----:B------:R2:W-:Y:S01]  /*09a0*/  @P2 STG.E.U16 desc[UR10][R14.64], R19 ;  /* 0x000000130e002986 */ /* 0x0005e2000c10150a */
[C---:B------:R-:W-:Y:S02]  /*09b0*/  ISETP.GE.U32.AND.EX P0, PT, R9.reuse, RZ, PT, P0 ;  /* 0x000000ff0900720c */ /* 0x040fe40003f06100 */
[----:B------:R-:W-:Y:S01]  /*09c0*/  ISETP.LT.AND.EX P1, PT, R9, UR5, PT, P1 ;  /* 0x0000000509007c0c */ /* 0x000fe2000bf21310 */
[----:B------:R2:W-:-:S12]  /*09d0*/  @P3 STG.E.U16 desc[UR10][R12.64], R17 ;  /* 0x000000110c003986 */ /* 0x0005d8000c10150a */
[----:B--2---:R-:W-:Y:S05]  /*09e0*/  @!P0 BRA P1, `(.L_x_3505) ;  /* 0xfffffff800048947 */ /* 0x004fea000083ffff */
[----:B------:R-:W-:Y:S05]  /*09f0*/  EXIT ;  /* 0x000000000000794d */ /* 0x000fea0003800000 */
.L_x_3504:
[----:B------:R-:W0:Y:S02]  /*0a00*/  S2R R5, SR_TID.X ;  /* 0x0000000000057919 */ /* 0x000e240000002100 */
[----:B0-----:R-:W-:-:S03]  /*0a10*/  IMAD.WIDE.U32 R2, R5, 0x4, RZ ;  /* 0x0000000405027825 */ /* 0x001fc600078e00ff */
[----:B------:R-:W-:-:S04]  /*0a20*/  ISETP.GE.U32.AND P0, PT, R2, UR14, PT ;  /* 0x0000000e02007c0c */ /* 0x000fc8000bf06070 */
[----:B------:R-:W-:-:S04]  /*0a30*/  ISETP.GE.AND.EX P0, PT, R3, UR5, PT, P0 ;  /* 0x0000000503007c0c */ /* 0x000fc8000bf06300 */
[----:B------:R-:W-:-:S13]  /*0a40*/  ISETP.GT.U32.OR P0, PT, R5, 0x3fff, P0 ;  /* 0x00003fff0500780c */ /* 0x000fda0000704470 */
[----:B------:R-:W-:Y:S05]  /*0a50*/  @P0 EXIT ;  /* 0x000000000000094d */ /* 0x000fea0003800000 */
[----:B------:R-:W-:Y:S01]  /*0a60*/  UPRMT UR4, UR12, 0x9910, URZ ;  /* 0x000099100c047896 */ /* 0x000fe2000800003f */
[----:B------:R-:W-:Y:S01]  /*0a70*/  IMAD.MOV.U32 R2, RZ, RZ, RZ ;  /* 0x000000ffff027224 */ /* 0x000fe200078e00ff */
[----:B------:R-:W-:Y:S01]  /*0a80*/  ULDC UR13, c[0x0][0x0] ;  /* 0x00000000000d7ab9 */ /* 0x000fe20000000800 */
[----:B------:R-:W-:-:S03]  /*0a90*/  IMAD.MOV.U32 R4, RZ, RZ, RZ ;  /* 0x000000ffff047224 */ /* 0x000fc600078e00ff */
[----:B------:R-:W-:-:S04]  /*0aa0*/  IABS R0, UR4 ;  /* 0x0000000400007c13 */ /* 0x000fc80008000000 */
[----:B------:R-:W0:Y:S08]  /*0ab0*/  I2F.RP R6, R0 ;  /* 0x0000000000067306 */ /* 0x000e300000209400 */
[----:B0-----:R-:W0:Y:S02]  /*0ac0*/  MUFU.RCP R6, R6 ;  /* 0x0000000600067308 */ /* 0x001e240000001000 */
[----:B0-----:R-:W-:-:S06]  /*0ad0*/  VIADD R3, R6, 0xffffffe ;  /* 0x0ffffffe06037836 */ /* 0x001fcc0000000000 */
[----:B------:R-:W0:Y:S02]  /*0ae0*/  F2I.FTZ.U32.TRUNC.NTZ R3, R3 ;  /* 0x0000000300037305 */ /* 0x000e24000021f000 */
[----:B0-----:R-:W-:-:S04]  /*0af0*/  IMAD.MOV R7, RZ, RZ, -R3 ;  /* 0x000000ffff077224 */ /* 0x001fc800078e0a03 */
[----:B------:R-:W-:-:S04]  /*0b00*/  IMAD R7, R7, R0, RZ ;  /* 0x0000000007077224 */ /* 0x000fc800078e02ff */
[----:B------:R-:W-:-:S07]  /*0b10*/  IMAD.HI.U32 R2, R3, R7, R2 ;  /* 0x0000000703027227 */ /* 0x000fce00078e0002 */
.L_x_3506:
[C---:B------:R-:W-:Y:S01]  /*0b20*/  IMAD.SHL.U32 R7, R5.reuse, 0x8, RZ ;  /* 0x0000000805077824 */ /* 0x040fe200078e00ff */
[----:B------:R-:W-:-:S04]  /*0b30*/  SHF.L.U64.HI R16, R5, 0x3, R4 ;  /* 0x0000000305107819 */ /* 0x000fc80000010204 */
[----:B------:R-:W-:-:S04]  /*0b40*/  IADD3 R10, P0, R7, UR6, RZ ;  /* 0x00000006070a7c10 */ /* 0x000fc8000ff1e0ff */
[----:B------:R-:W-:-:S06]  /*0b50*/  IADD3.X R11, R16, UR7, RZ, P0, !PT ;  /* 0x00000007100b7c10 */ /* 0x000fcc00087fe4ff */
[----:B------:R-:W2:Y:S01]  /*0b60*/  LDG.E.64 R10, desc[UR10][R10.64] ;  /* 0x0000000a0a0a7981 */ /* 0x000ea2000c1e1b00 */
[----:B------:R-:W-:Y:S02]  /*0b70*/  IABS R8, UR4 ;  /* 0x0000000400087c13 */ /* 0x000fe40008000000 */
[----:B------:R-:W-:Y:S02]  /*0b80*/  IABS R6, UR4 ;  /* 0x0000000400067c13 */ /* 0x000fe40008000000 */
[----:B------:R-:W0:Y:S03]  /*0b90*/  I2F.RP R14, R8 ;  /* 0x00000008000e7306 */ /* 0x000e260000209400 */
[----:B------:R-:W-:-:S05]  /*0ba0*/  IMAD.MOV R13, RZ, RZ, -R6 ;  /* 0x000000ffff0d7224 */ /* 0x000fca00078e0a06 */
[----:B0-----:R-:W0:Y:S02]  /*0bb0*/  MUFU.RCP R14, R14 ;  /* 0x0000000e000e7308 */ /* 0x001e240000001000 */
[----:B0-----:R-:W-:-:S06]  /*0bc0*/  VIADD R3, R14, 0xffffffe ;  /* 0x0ffffffe0e037836 */ /* 0x001fcc0000000000 */
[----:B------:R-:W0:Y:S02]  /*0bd0*/  F2I.FTZ.U32.TRUNC.NTZ R3, R3 ;  /* 0x0000000300037305 */ /* 0x000e24000021f000 */
[----:B0-----:R-:W-:-:S04]  /*0be0*/  IMAD.MOV R17, RZ, RZ, -R3 ;  /* 0x000000ffff117224 */ /* 0x001fc800078e0a03 */
[----:B------:R-:W-:Y:S01]  /*0bf0*/  IMAD R17, R17, R8, RZ ;  /* 0x0000000811117224 */ /* 0x000fe200078e02ff */
[C---:B--2---:R-:W-:Y:S02]  /*0c00*/  PRMT R12, R10.reuse, 0x9910, RZ ;  /* 0x000099100a0c7816 */ /* 0x044fe400000000ff */
[----:B------:R-:W-:Y:S02]  /*0c10*/  PRMT R14, R10, 0xbb32, RZ ;  /* 0x0000bb320a0e7816 */ /* 0x000fe400000000ff */
[----:B------:R-:W-:Y:S02]  /*0c20*/  IABS R9, R12 ;  /* 0x0000000c00097213 */ /* 0x000fe40000000000 */
[----:B------:R-:W-:Y:S02]  /*0c30*/  IABS R10, R14 ;  /* 0x0000000e000a7213 */ /* 0x000fe40000000000 */
[C---:B------:R-:W-:Y:S01]  /*0c40*/  PRMT R15, R11.reuse, 0x9910, RZ ;  /* 0x000099100b0f7816 */ /* 0x040fe200000000ff */
[----:B------:R-:W-:Y:S01]  /*0c50*/  IMAD.HI.U32 R6, R2, R9, RZ ;  /* 0x0000000902067227 */ /* 0x000fe200078e00ff */
[----:B------:R-:W-:-:S02]  /*0c60*/  PRMT R11, R11, 0xbb32, RZ ;  /* 0x0000bb320b0b7816 */ /* 0x000fc400000000ff */
[----:B------:R-:W-:Y:S01]  /*0c70*/  IABS R18, R15 ;  /* 0x0000000f00127213 */ /* 0x000fe20000000000 */
[----:B------:R-:W-:Y:S01]  /*0c80*/  IMAD R9, R6, R13, R9 ;  /* 0x0000000d06097224 */ /* 0x000fe200078e0209 */
[----:B------:R-:W-:Y:S01]  /*0c90*/  IABS R20, R11 ;  /* 0x0000000b00147213 */ /* 0x000fe20000000000 */
[----:B------:R-:W-:Y:S01]  /*0ca0*/  IMAD.MOV.U32 R2, RZ, RZ, RZ ;  /* 0x000000ffff027224 */ /* 0x000fe200078e00ff */
[----:B------:R-:W-:Y:S02]  /*0cb0*/  LOP3.LUT R12, R12, UR4, RZ, 0x3c, !PT ;  /* 0x000000040c0c7c12 */ /* 0x000fe4000f8e3cff */
[----:B------:R-:W-:Y:S01]  /*0cc0*/  ISETP.GT.U32.AND P3, PT, R0, R9, PT ;  /* 0x000000090000720c */ /* 0x000fe20003f64070 */
[----:B------:R-:W-:Y:S01]  /*0cd0*/  IMAD.HI.U32 R2, R3, R17, R2 ;  /* 0x0000001103027227 */ /* 0x000fe200078e0002 */
[----:B------:R-:W-:Y:S02]  /*0ce0*/  LOP3.LUT R14, R14, UR4, RZ, 0x3c, !PT ;  /* 0x000000040e0e7c12 */ /* 0x000fe4000f8e3cff */
[----:B------:R-:W-:Y:S01]  /*0cf0*/  LOP3.LUT R15, R15, UR4, RZ, 0x3c, !PT ;  /* 0x000000040f0f7c12 */ /* 0x000fe2000f8e3cff */
[----:B------:R-:W-:Y:S01]  /*0d00*/  IMAD.MOV.U32 R17, RZ, RZ, R10 ;  /* 0x000000ffff117224 */ /* 0x000fe200078e000a */
[----:B------:R-:W-:Y:S01]  /*0d10*/  LOP3.LUT R11, R11, UR4, RZ, 0x3c, !PT ;  /* 0x000000040b0b7c12 */ /* 0x000fe2000f8e3cff */
[----:B------:R-:W-:Y:S01]  /*0d20*/  IMAD.HI.U32 R3, R2, R20, RZ ;  /* 0x0000001402037227 */ /* 0x000fe200078e00ff */
[----:B------:R-:W-:-:S03]  /*0d30*/  ISETP.GE.AND P1, PT, R12, RZ, PT ;  /* 0x000000ff0c00720c */ /* 0x000fc60003f26270 */
[----:B------:R-:W-:-:S04]  /*0d40*/  IMAD.HI.U32 R10, R2, R17, RZ ;  /* 0x00000011020a7227 */ /* 0x000fc800078e00ff */
[--C-:B------:R-:W-:Y:S02]  /*0d50*/  @!P3 IMAD.IADD R9, R9, 0x1, -R8.reuse ;  /* 0x000000010909b824 */ /* 0x100fe400078e0a08 */
[----:B------:R-:W-:Y:S02]  /*0d60*/  IMAD R17, R10, R13, R17 ;  /* 0x0000000d0a117224 */ /* 0x000fe400078e0211 */
[----:B------:R-:W-:Y:S01]  /*0d70*/  @!P3 VIADD R6, R6, 0x1 ;  /* 0x000000010606b836 */ /* 0x000fe20000000000 */
[----:B------:R-:W-:Y:S01]  /*0d80*/  ISETP.GE.U32.AND P0, PT, R9, R0, PT ;  /* 0x000000000900720c */ /* 0x000fe20003f06070 */
[----:B------:R-:W-:Y:S02]  /*0d90*/  IMAD.MOV.U32 R0, RZ, RZ, R8 ;  /* 0x000000ffff007224 */ /* 0x000fe400078e0008 */
[----:B------:R-:W-:-:S03]  /*0da0*/  IMAD.HI.U32 R9, R2, R18, RZ ;  /* 0x0000001202097227 */ /* 0x000fc600078e00ff */
[----:B------:R-:W-:Y:S01]  /*0db0*/  ISETP.GT.U32.AND P6, PT, R0, R17, PT ;  /* 0x000000110000720c */ /* 0x000fe20003fc4070 */
[-C--:B------:R-:W-:Y:S02]  /*0dc0*/  IMAD R19, R9, R13.reuse, R18 ;  /* 0x0000000d09137224 */ /* 0x080fe400078e0212 */
[----:B------:R-:W-:-:S03]  /*0dd0*/  IMAD R13, R3, R13, R20 ;  /* 0x0000000d030d7224 */ /* 0x000fc600078e0214 */
[----:B------:R-:W-:Y:S01]  /*0de0*/  ISETP.GT.U32.AND P5, PT, R0, R19, PT ;  /* 0x000000130000720c */ /* 0x000fe20003fa4070 */
[----:B------:R-:W-:Y:S01]  /*0df0*/  @P0 VIADD R6, R6, 0x1 ;  /* 0x0000000106060836 */ /* 0x000fe20000000000 */
[----:B------:R-:W-:-:S03]  /*0e00*/  ISETP.GT.U32.AND P2, PT, R0, R13, PT ;  /* 0x0000000d0000720c */ /* 0x000fc60003f44070 */
[----:B------:R-:W-:Y:S02]  /*0e10*/  @!P1 IMAD.MOV R6, RZ, RZ, -R6 ;  /* 0x000000ffff069224 */ /* 0x000fe400078e0a06 */
[--C-:B------:R-:W-:Y:S02]  /*0e20*/  @!P6 IMAD.IADD R17, R17, 0x1, -R8.reuse ;  /* 0x000000011111e824 */ /* 0x100fe400078e0a08 */
[----:B------:R-:W-:Y:S01]  /*0e30*/  @!P6 VIADD R10, R10, 0x1 ;  /* 0x000000010a0ae836 */ /* 0x000fe20000000000 */
[----:B------:R-:W-:Y:S02]  /*0e40*/  ISETP.GE.AND P6, PT, R14, RZ, PT ;  /* 0x000000ff0e00720c */ /* 0x000fe40003fc6270 */
[----:B------:R-:W-:Y:S01]  /*0e50*/  ISETP.GE.U32.AND P4, PT, R17, R0, PT ;  /* 0x000000001100720c */ /* 0x000fe20003f86070 */
[--C-:B------:R-:W-:Y:S02]  /*0e60*/  @!P5 IMAD.IADD R19, R19, 0x1, -R8.reuse ;  /* 0x000000011313d824 */ /* 0x100fe400078e0a08 */
[----:B------:R-:W-:-:S02]  /*0e70*/  @!P2 IMAD.IADD R13, R13, 0x1, -R8 ;  /* 0x000000010d0da824 */ /* 0x000fc400078e0a08 */
[----:B------:R-:W-:Y:S01]  /*0e80*/  @!P5 VIADD R9, R9, 0x1 ;  /* 0x000000010909d836 */ /* 0x000fe20000000000 */
[-C--:B------:R-:W-:Y:S01]  /*0e90*/  ISETP.GE.U32.AND P3, PT, R19, R0.reuse, PT ;  /* 0x000000001300720c */ /* 0x080fe20003f66070 */
[----:B------:R-:W-:Y:S01]  /*0ea0*/  @!P2 VIADD R3, R3, 0x1 ;  /* 0x000000010303a836 */ /* 0x000fe20000000000 */
[----:B------:R-:W-:Y:S02]  /*0eb0*/  ISETP.GE.U32.AND P0, PT, R13, R0, PT ;  /* 0x000000000d00720c */ /* 0x000fe40003f06070 */
[----:B------:R-:W-:Y:S02]  /*0ec0*/  ISETP.GE.AND P5, PT, R15, RZ, PT ;  /* 0x000000ff0f00720c */ /* 0x000fe40003fa6270 */
[----:B------:R-:W-:Y:S01]  /*0ed0*/  IADD3 R8, P2, R7, UR8, RZ ;  /* 0x0000000807087c10 */ /* 0x000fe2000ff5e0ff */
[----:B------:R-:W-:Y:S01]  /*0ee0*/  @P4 VIADD R10, R10, 0x1 ;  /* 0x000000010a0a4836 */ /* 0x000fe20000000000 */
[----:B------:R-:W-:Y:S02]  /*0ef0*/  ISETP.GE.AND P4, PT, R11, RZ, PT ;  /* 0x000000ff0b00720c */ /* 0x000fe40003f86270 */
[----:B------:R-:W-:Y:S01]  /*0f00*/  LOP3.LUT R11, RZ, UR4, RZ, 0x33, !PT ;  /* 0x00000004ff0b7c12 */ /* 0x000fe2000f8e33ff */
[----:B------:R-:W-:-:S02]  /*0f10*/  @!P6 IMAD.MOV R10, RZ, RZ, -R10 ;  /* 0x000000ffff0ae224 */ /* 0x000fc400078e0a0a */
[----:B------:R-:W-:Y:S01]  /*0f20*/  @P3 VIADD R9, R9, 0x1 ;  /* 0x0000000109093836 */ /* 0x000fe20000000000 */
[----:B------:R-:W-:Y:S01]  /*0f30*/  ISETP.NE.AND P3, PT, RZ, UR12, PT ;  /* 0x0000000cff007c0c */ /* 0x000fe2000bf65270 */
[----:B------:R-:W-:Y:S01]  /*0f40*/  @P0 VIADD R3, R3, 0x1 ;  /* 0x0000000103030836 */ /* 0x000fe20000000000 */
[----:B------:R-:W-:Y:S01]  /*0f50*/  IADD3 R5, P0, R5, UR13, RZ ;  /* 0x0000000d05057c10 */ /* 0x000fe2000ff1e0ff */
[----:B------:R-:W-:Y:S01]  /*0f60*/  @!P5 IMAD.MOV R9, RZ, RZ, -R9 ;  /* 0x000000ffff09d224 */ /* 0x000fe200078e0a09 */
[C---:B------:R-:W-:Y:S02]  /*0f70*/  SEL R6, R11.reuse, R6, !P3 ;  /* 0x000000060b067207 */ /* 0x040fe40005800000 */
[C---:B------:R-:W-:Y:S01]  /*0f80*/  SEL R7, R11.reuse, R10, !P3 ;  /* 0x0000000a0b077207 */ /* 0x040fe20005800000 */
[----:B------:R-:W-:Y:S01]  /*0f90*/  @!P4 IMAD.MOV R3, RZ, RZ, -R3 ;  /* 0x000000ffff03c224 */ /* 0x000fe200078e0a03 */
[----:B------:R-:W-:Y:S01]  /*0fa0*/  SEL R10, R11, R9, !P3 ;  /* 0x000000090b0a7207 */ /* 0x000fe20005800000 */
[----:B------:R-:W-:Y:S01]  /*0fb0*/  IMAD.X R4, RZ, RZ, R4, P0 ;  /* 0x000000ffff047224 */ /* 0x000fe200000e0604 */
[----:B------:R-:W-:-:S02]  /*0fc0*/  PRMT R6, R6, 0x5410, R7 ;  /* 0x0000541006067816 */ /* 0x000fc40000000007 */
[----:B------:R-:W-:Y:S02]  /*0fd0*/  SEL R3, R11, R3, !P3 ;  /* 0x000000030b037207 */ /* 0x000fe40005800000 */
[----:B------:R-:W-:Y:S02]  /*0fe0*/  IADD3.X R9, R16, UR9, RZ, P2, !PT ;  /* 0x0000000910097c10 */ /* 0x000fe400097fe4ff */
[----:B------:R-:W-:Y:S01]  /*0ff0*/  PRMT R7, R10, 0x5410, R3 ;  /* 0x000054100a077816 */ /* 0x000fe20000000003 */
[C---:B------:R-:W-:Y:S01]  /*1000*/  IMAD.SHL.U32 R3, R5.reuse, 0x4, RZ ;  /* 0x0000000405037824 */ /* 0x040fe200078e00ff */
[----:B------:R-:W-:-:S03]  /*1010*/  ISETP.LT.U32.AND P1, PT, R5, 0x4000, PT ;  /* 0x000040000500780c */ /* 0x000fc60003f21070 */
[----:B------:R0:W-:Y:S01]  /*1020*/  STG.E.64 desc[UR10][R8.64], R6 ;  /* 0x0000000608007986 */ /* 0x0001e2000c101b0a */
[----:B------:R-:W-:Y:S02]  /*1030*/  ISETP.GE.U32.AND P0, PT, R3, UR14, PT ;  /* 0x0000000e03007c0c */ /* 0x000fe4000bf06070 */
[----:B------:R-:W-:Y:S02]  /*1040*/  SHF.L.U64.HI R3, R5, 0x2, R4 ;  /* 0x0000000205037819 */ /* 0x000fe40000010204 */
[----:B------:R-:W-:Y:S02]  /*1050*/  ISETP.LT.U32.AND.EX P1, PT, R4, RZ, PT, P1 ;  /* 0x000000ff0400720c */ /* 0x000fe40003f21110 */
[----:B------:R-:W-:-:S13]  /*1060*/  ISETP.GE.AND.EX P0, PT, R3, UR5, PT, P0 ;  /* 0x0000000503007c0c */ /* 0x000fda000bf06300 */
[----:B0-----:R-:W-:Y:S05]  /*1070*/  @!P0 BRA P1, `(.L_x_3506) ;  /* 0xfffffff800a88947 */ /* 0x001fea000083ffff */
[----:B------:R-:W-:Y:S05]  /*1080*/  EXIT ;  /* 0x000000000000794d */ /* 0x000fea0003800000 */
.L_x_3507:
        /* <DEDUP_REMOVED lines=15> */
.L_x_4026:


//--------------------- .text._ZN2at6native61_GLOBAL__N__44eb8e94_28_ForeachBinaryOpScalarList_cu_dda10a6925multi_tensor_apply_kernelINS1_28TensorListScalarListMetadataIlLi2EEENS1_25BinaryOpScalarListFunctorIlLi2ELi1ELi1EEEJSt7dividesIlEEEEvT_T0_DpT1_ --------------------------
	.section	.text._ZN2at6native61_GLOBAL__N__44eb8e94_28_ForeachBinaryOpScalarList_cu_dda10a6925multi_tensor_apply_kernelINS1_28TensorListScalarListMetadataIlLi2EEENS1_25BinaryOpScalarListFunctorIlLi2ELi1ELi1EEEJSt7dividesIlEEEEvT_T0_DpT1_,"ax",@progbits
	.align	128
.text._ZN2at6native61_GLOBAL__N__44eb8e94_28_ForeachBinaryOpScalarList_cu_dda10a6925multi_tensor_apply_kernelINS1_28TensorListScalarListMetadataIlLi2EEENS1_25BinaryOpScalarListFunctorIlLi2ELi1ELi1EEEJSt7dividesIlEEEEvT_T0_DpT1_:
        .type           _ZN2at6native61_GLOBAL__N__44eb8e94_28_ForeachBinaryOpScalarList_cu_dda10a6925multi_tensor_apply_kernelINS1_28TensorListScalarListMetadataIlLi2EEENS1_25BinaryOpScalarListFunctorIlLi2ELi1ELi1EEEJSt7dividesIlEEEEvT_T0_DpT1_,@function
        .size           _ZN2at6native61_GLOBAL__N__44eb8e94_28_ForeachBinaryOpScalarList_cu_dda10a6925multi_tensor_apply_kernelINS1_28TensorListScalarListMetadataIlLi2EEENS1_25BinaryOpScalarListFunctorIlLi2ELi1ELi1EEEJSt7dividesIlEEEEvT_T0_DpT1_,(.L_x_4027 - _ZN2at6native61_GLOBAL__N__44eb8e94_28_ForeachBinaryOpScalarList_cu_dda10a6925multi_tensor_apply_kernelINS1_28TensorListScalarListMetadataIlLi2EEENS1_25BinaryOpScalarListFunctorIlLi2ELi1ELi1EEEJSt7dividesIlEEEEvT_T0_DpT1_)
        .other          _ZN2at6native61_GLOBAL__N__44eb8e94_28_ForeachBinaryOpScalarList_cu_dda10a6925multi_tensor_apply_kernelINS1_28TensorListScalarListMetadataIlLi2EEENS1_25BinaryOpScalarListFunctorIlLi2ELi1ELi1EEEJSt7dividesIlEEEEvT_T0_DpT1_,@"STO_CUDA_ENTRY STV_DEFAULT"
_ZN2at6native61_GLOBAL__N__44eb8e94_28_ForeachBinaryOpScalarList_cu_dda10a6925multi_tensor_apply_kernelINS1_28TensorListScalarListMetadataIlLi2EEENS1_25BinaryOpScalarListFunctorIlLi2ELi1ELi1EEEJSt7dividesIlEEEEvT_T0_DpT1_:
        /* <DEDUP_REMOVED lines=30> */
.L_x_3521:
[----:B01----:R-:W-:Y:S01]  /*01e0*/  IADD3 R13, P1, R10, UR4, RZ ;  /* 0x000000040a0d7c10 */ /* 0x003fe2000ff3e0ff */
[----:B------:R-:W-:Y:S01]  /*01f0*/  IMAD.U32 R2, RZ, RZ, UR12 ;  /* 0x0000000cff027e24 */ /* 0x000fe2000f8e00ff */
[----:B------:R-:W-:Y:S01]  /*0200*/  CS2R R16, SRZ ;  /* 0x0000000000107805 */ /* 0x000fe2000001ff00 */
[----:B------:R-:W-:Y:S01]  /*0210*/  IMAD.U32 R0, RZ, RZ, UR12 ;  /* 0x0000000cff007e24 */ /* 0x000fe2000f8e00ff */
[C---:B------:R-:W-:Y:S01]  /*0220*/  ISETP.GE.U32.AND P0, PT, R13.reuse, 0x10000, PT ;  /* 0x000100000d00780c */ /* 0x040fe20003f06070 */
[----:B------:R-:W-:Y:S01]  /*0230*/  IMAD.X R8, RZ, RZ, UR5, P1 ;  /* 0x00000005ff087e24 */ /* 0x000fe200088e06ff */
[C---:B------:R-:W-:Y:S01]  /*0240*/  ISETP.LT.U32.AND P3, PT, R13.reuse, UR16, PT ;  /* 0x000000100d007c0c */ /* 0x040fe2000bf61070 */
[----:B------:R-:W-:Y:S01]  /*0250*/  IMAD R2, R2, 0x3, RZ ;  /* 0x0000000302027824 */ /* 0x000fe200078e02ff */
[----:B------:R-:W-:Y:S02]  /*0260*/  IADD3 R11, P4, R13, UR12, RZ ;  /* 0x0000000c0d0b7c10 */ /* 0x000fe4000ff9e0ff */
[----:B------:R-:W-:-:S02]  /*0270*/  ISETP.GE.U32.AND.EX P0, PT, R8, RZ, PT, P0 ;  /* 0x000000ff0800720c */ /* 0x000fc40003f06100 */
[-C--:B------:R-:W-:Y:S01]  /*0280*/  IADD3 R2, P6, R2, R13.reuse, RZ ;  /* 0x0000000d02027210 */ /* 0x080fe20007fde0ff */
[--C-:B------:R-:W-:Y:S01]  /*0290*/  IMAD.X R4, RZ, RZ, R8.reuse, P4 ;  /* 0x000000ffff047224 */ /* 0x100fe200020e0608 */
[----:B------:R-:W-:Y:S02]  /*02a0*/  ISETP.LT.AND.EX P0, PT, R8, UR13, !P0, P3 ;  /* 0x0000000d08007c0c */ /* 0x000fe4000c701330 */
[----:B------:R-:W-:Y:S01]  /*02b0*/  LEA R0, P5, R0, R13, 0x1 ;  /* 0x0000000d00007211 */ /* 0x000fe200078a08ff */
[----:B------:R-:W-:Y:S01]  /*02c0*/  IMAD.X R9, RZ, RZ, R8, P6 ;  /* 0x000000ffff097224 */ /* 0x000fe200030e0608 */
[C---:B------:R-:W-:Y:S02]  /*02d0*/  ISETP.GE.U32.AND P2, PT, R11.reuse, 0x10000, PT ;  /* 0x000100000b00780c */ /* 0x040fe40003f46070 */
[----:B------:R-:W-:Y:S02]  /*02e0*/  ISETP.LT.U32.AND P1, PT, R11, UR16, PT ;  /* 0x000000100b007c0c */ /* 0x000fe4000bf21070 */
[----:B------:R-:W-:-:S02]  /*02f0*/  IADD3.X R3, RZ, R8, RZ, P5, !PT ;  /* 0x00000008ff037210 */ /* 0x000fc40002ffe4ff */
[----:B------:R-:W-:Y:S02]  /*0300*/  ISETP.GE.U32.AND.EX P2, PT, R4, RZ, PT, P2 ;  /* 0x000000ff0400720c */ /* 0x000fe40003f46120 */
[----:B------:R-:W-:Y:S02]  /*0310*/  ISETP.GE.U32.AND P3, PT, R0, 0x10000, PT ;  /* 0x000100000000780c */ /* 0x000fe40003f66070 */
[C---:B------:R-:W-:Y:S02]  /*0320*/  @P0 LEA R22, P6, R13.reuse, UR6, 0x3 ;  /* 0x000000060d160c11 */ /* 0x040fe4000f8c18ff */
[----:B------:R-:W-:Y:S02]  /*0330*/  ISETP.GE.U32.AND P5, PT, R2, 0x10000, PT ;  /* 0x000100000200780c */ /* 0x000fe40003fa6070 */
[----:B------:R-:W-:Y:S02]  /*0340*/  @P0 LEA.HI.X R23, R13, UR7, R8, 0x3, P6 ;  /* 0x000000070d170c11 */ /* 0x000fe4000b0f1c08 */
[----:B------:R-:W-:-:S02]  /*0350*/  ISETP.LT.AND.EX P1, PT, R4, UR13, !P2, P1 ;  /* 0x0000000d04007c0c */ /* 0x000fc4000d721310 */
[----:B------:R-:W-:Y:S01]  /*0360*/  ISETP.LT.U32.AND P4, PT, R0, UR16, PT ;  /* 0x0000001000007c0c */ /* 0x000fe2000bf81070 */
[----:B------:R-:W2:Y:S01]  /*0370*/  @P0 LDG.E.64 R16, desc[UR14][R22.64] ;  /* 0x0000000e16100981 */ /* 0x000ea2000c1e1b00 */
[----:B------:R-:W-:Y:S02]  /*0380*/  ISETP.GE.U32.AND.EX P3, PT, R3, RZ, PT, P3 ;  /* 0x000000ff0300720c */ /* 0x000fe40003f66130 */
[----:B------:R-:W-:Y:S02]  /*0390*/  ISETP.LT.U32.AND P2, PT, R2, UR16, PT ;  /* 0x0000001002007c0c */ /* 0x000fe4000bf41070 */
[----:B------:R-:W-:Y:S02]  /*03a0*/  ISETP.GE.U32.AND.EX P5, PT, R9, RZ, PT, P5 ;  /* 0x000000ff0900720c */ /* 0x000fe40003fa6150 */
[----:B------:R-:W-:Y:S02]  /*03b0*/  ISETP.LT.AND.EX P3, PT, R3, UR13, !P3, P4 ;  /* 0x0000000d03007c0c */ /* 0x000fe4000df61340 */
[----:B------:R-:W-:-:S02]  /*03c0*/  ISETP.LT.AND.EX P2, PT, R9, UR13, !P5, P2 ;  /* 0x0000000d09007c0c */ /* 0x000fc4000ef41320 */
[----:B------:R-:W-:-:S04]  /*03d0*/  @P1 LEA R20, P4, R11, UR6, 0x3 ;  /* 0x000000060b141c11 */ /* 0x000fc8000f8818ff */
[----:B------:R-:W-:Y:S02]  /*03e0*/  @P1 LEA.HI.X R21, R11, UR7, R4, 0x3, P4 ;  /* 0x000000070b151c11 */ /* 0x000fe4000a0f1c04 */
[----:B------:R-:W-:Y:S02]  /*03f0*/  CS2R R26, SRZ ;  /* 0x00000000001a7805 */ /* 0x000fe4000001ff00 */
[----:B------:R-:W-:Y:S02]  /*0400*/  CS2R R14, SRZ ;  /* 0x00000000000e7805 */ /* 0x000fe4000001ff00 */
[----:B------:R-:W-:Y:S02]  /*0410*/  @P3 LEA R18, P5, R0, UR6, 0x3 ;  /* 0x0000000600123c11 */ /* 0x000fe4000f8a18ff */
[----:B------:R-:W-:Y:S02]  /*0420*/  @P2 LEA R6, P4, R2, UR6, 0x3 ;  /* 0x0000000602062c11 */ /* 0x000fe4000f8818ff */
[----:B------:R-:W-:-:S02]  /*0430*/  CS2R R30, SRZ ;  /* 0x00000000001e7805 */ /* 0x000fc4000001ff00 */
[----:B------:R-:W-:Y:S01]  /*0440*/  @P3 LEA.HI.X R19, R0, UR7, R3, 0x3, P5 ;  /* 0x0000000700133c11 */ /* 0x000fe2000a8f1c03 */
[----:B------:R0:W5:Y:S01]  /*0450*/  @P1 LDG.E.64 R26, desc[UR14][R20.64] ;  /* 0x0000000e141a1981 */ /* 0x000162000c1e1b00 */
[----:B------:R-:W-:-:S03]  /*0460*/  @P2 LEA.HI.X R7, R2, UR7, R9, 0x3, P4 ;  /* 0x0000000702072c11 */ /* 0x000fc6000a0f1c09 */
[----:B------:R0:W5:Y:S04]  /*0470*/  @P3 LDG.E.64 R14, desc[UR14][R18.64] ;  /* 0x0000000e120e3981 */ /* 0x000168000c1e1b00 */
[----:B------:R0:W5:Y:S01]  /*0480*/  @P2 LDG.E.64 R30, desc[UR14][R6.64] ;  /* 0x0000000e061e2981 */ /* 0x000162000c1e1b00 */
[----:B------:R-:W-:Y:S01]  /*0490*/  BSSY B0, `(.L_x_3509) ;  /* 0x0000021000007945 */ /* 0x000fe20003800000 */
[----:B--2---:R-:W-:-:S04]  /*04a0*/  LOP3.LUT R5, R17, UR11, RZ, 0xfc, !PT ;  /* 0x0000000b11057c12 */ /* 0x004fc8000f8efcff */
[----:B------:R-:W-:-:S13]  /*04b0*/  ISETP.NE.U32.AND P4, PT, R5, RZ, PT ;  /* 0x000000ff0500720c */ /* 0x000fda0003f85070 */
[----:B0-----:R-:W-:Y:S05]  /*04c0*/  @!P4 BRA `(.L_x_3510) ;  /* 0x000000000028c947 */ /* 0x001fea0003800000 */
[----:B------:R-:W-:Y:S01]  /*04d0*/  IMAD.U32 R6, RZ, RZ, UR10 ;  /* 0x0000000aff067e24 */ /* 0x000fe2000f8e00ff */
[----:B------:R-:W-:Y:S01]  /*04e0*/  MOV R7, UR11 ;  /* 0x0000000b00077c02 */ /* 0x000fe20008000f00 */
[----:B------:R-:W-:Y:S01]  /*04f0*/  IMAD.MOV.U32 R6, RZ, RZ, R16 ;  /* 0x000000ffff067224 */ /* 0x000fe200078e0010 */
[----:B------:R-:W-:Y:S01]  /*0500*/  MOV R16, 0x540 ;  /* 0x0000054000107802 */ /* 0x000fe20000000f00 */
[----:B------:R-:W-:Y:S02]  /*0510*/  IMAD.U32 R20, RZ, RZ, UR10 ;  /* 0x0000000aff147e24 */ /* 0x000fe4000f8e00ff */
[----:B------:R-:W-:-:S07]  /*0520*/  IMAD.U32 R21, RZ, RZ, UR11 ;  /* 0x0000000bff157e24 */ /* 0x000fce000f8e00ff */
[----:B-----5:R-:W-:Y:S05]  /*0530*/  CALL.REL.NOINC `($__internal_7_$__cuda_sm20_div_s64) ;  /* 0x0000001400147944 */ /* 0x020fea0003c00000 */
[----:B------:R-:W-:Y:S02]  /*0540*/  IMAD.MOV.U32 R28, RZ, RZ, R6 ;  /* 0x000000ffff1c7224 */ /* 0x000fe400078e0006 */
[----:B------:R-:W-:Y:S01]  /*0550*/  IMAD.MOV.U32 R29, RZ, RZ, R7 ;  /* 0x000000ffff1d7224 */ /* 0x000fe200078e0007 */
[----:B------:R-:W-:Y:S06]  /*0560*/  BRA `(.L_x_3511) ;  /* 0x00000000004c7947 */ /* 0x000fec0003800000 */
.L_x_3510:
[----:B------:R-:W0:Y:S01]  /*0570*/  I2F.U32.RP R5, UR10 ;  /* 0x0000000a00057d06 */ /* 0x000e220008209000 */
[----:B------:R-:W-:Y:S01]  /*0580*/  IADD3 R17, RZ, -UR10, RZ ;  /* 0x8000000aff117c10 */ /* 0x000fe2000fffe0ff */
[----:B------:R-:W-:Y:S01]  /*0590*/  IMAD.MOV.U32 R29, RZ, RZ, RZ ;  /* 0x000000ffff1d7224 */ /* 0x000fe200078e00ff */
[----:B------:R-:W-:-:S05]  /*05a0*/  ISETP.NE.U32.AND P6, PT, RZ, UR10, PT ;  /* 0x0000000aff007c0c */ /* 0x000fca000bfc5070 */
[----:B0-----:R-:W0:Y:S02]  /*05b0*/  MUFU.RCP R5, R5 ;  /* 0x0000000500057308 */ /* 0x001e240000001000 */
[----:B0-----:R-:W-:-:S06]  /*05c0*/  VIADD R6, R5, 0xffffffe ;  /* 0x0ffffffe05067836 */ /* 0x001fcc0000000000 */
[----:B------:R0:W1:Y:S02]  /*05d0*/  F2I.FTZ.U32.TRUNC.NTZ R7, R6 ;  /* 0x0000000600077305 */ /* 0x000064000021f000 */
[----:B0-----:R-:W-:Y:S02]  /*05e0*/  IMAD.MOV.U32 R6, RZ, RZ, RZ ;  /* 0x000000ffff067224 */ /* 0x001fe400078e00ff */
[----:B-1----:R-:W-:-:S04]  /*05f0*/  IMAD R17, R17, R7, RZ ;  /* 0x0000000711117224 */ /* 0x002fc800078e02ff */
[----:B------:R-:W-:-:S06]  /*0600*/  IMAD.HI.U32 R7, R7, R17, R6 ;  /* 0x0000001107077227 */ /* 0x000fcc00078e0006 */
[----:B------:R-:W-:-:S04]  /*0610*/  IMAD.HI.U32 R28, R7, R16, RZ ;  /* 0x00000010071c7227 */ /* 0x000fc800078e00ff */
[----:B------:R-:W-:-:S04]  /*0620*/  IMAD.MOV R7, RZ, RZ, -R28 ;  /* 0x000000ffff077224 */ /* 0x000fc800078e0a1c */
[----:B------:R-:W-:-:S05]  /*0630*/  IMAD R16, R7, UR10, R16 ;  /* 0x0000000a07107c24 */ /* 0x000fca000f8e0210 */
[----:B------:R-:W-:-:S13]  /*0640*/  ISETP.GE.U32.AND P4, PT, R16, UR10, PT ;  /* 0x0000000a10007c0c */ /* 0x000fda000bf86070 */
[----:B------:R-:W-:Y:S02]  /*0650*/  @P4 VIADD R16, R16, -UR10 ;  /* 0x8000000a10104c36 */ /* 0x000fe40008000000 */
[----:B------:R-:W-:-:S03]  /*0660*/  @P4 VIADD R28, R28, 0x1 ;  /* 0x000000011c1c4836 */ /* 0x000fc60000000000 */
[----:B------:R-:W-:-:S13]  /*0670*/  ISETP.GE.U32.AND P5, PT, R16, UR10, PT ;  /* 0x0000000a10007c0c */ /* 0x000fda000bfa6070 */
[----:B------:R-:W-:Y:S02]  /*0680*/  @P5 IADD3 R28, R28, 0x1, RZ ;  /* 0x000000011c1c5810 */ /* 0x000fe40007ffe0ff */
[----:B------:R-:W-:-:S07]  /*0690*/  @!P6 LOP3.LUT R28, RZ, UR10, RZ, 0x33, !PT ;  /* 0x0000000aff1cec12 */ /* 0x000fce000f8e33ff */
.L_x_3511:
[----:B------:R-:W-:Y:S05]  /*06a0*/  BSYNC B0 ;  /* 0x0000000000007941 */ /* 0x000fea0003800000 */
.L_x_3509:
[----:B-----5:R-:W-:Y:S01]  /*06b0*/  LOP3.LUT R5, R27, UR11, RZ, 0xfc, !PT ;  /* 0x0000000b1b057c12 */ /* 0x020fe2000f8efcff */
[----:B------:R-:W-:Y:S03]  /*06c0*/  BSSY B0, `(.L_x_3512) ;  /* 0x0000022000007945 */ /* 0x000fe60003800000 */
[----:B------:R-:W-:-:S13]  /*06d0*/  ISETP.NE.U32.AND P4, PT, R5, RZ, PT ;  /* 0x000000ff0500720c */ /* 0x000fda0003f85070 */
[----:B------:R-:W-:Y:S05]  /*06e0*/  @!P4 BRA `(.L_x_3513) ;  /* 0x00000000002cc947 */ /* 0x000fea0003800000 */
[----:B------:R-:W-:Y:S01]  /*06f0*/  IMAD.U32 R6, RZ, RZ, UR10 ;  /* 0x0000000aff067e24 */ /* 0x000fe2000f8e00ff */
[----:B------:R-:W-:Y:S01]  /*0700*/  MOV R7, UR11 ;  /* 0x0000000b00077c02 */ /* 0x000fe20008000f00 */
[----:B------:R-:W-:Y:S01]  /*0710*/  IMAD.U32 R20, RZ, RZ, UR10 ;  /* 0x0000000aff147e24 */ /* 0x000fe2000f8e00ff */
[----:B------:R-:W-:Y:S01]  /*0720*/  MOV R16, 0x770 ;  /* 0x0000077000107802 */ /* 0x000fe20000000f00 */
[----:B------:R-:W-:Y:S02]  /*0730*/  IMAD.U32 R21, RZ, RZ, UR11 ;  /* 0x0000000bff157e24 */ /* 0x000fe4000f8e00ff */
[----:B------:R-:W-:Y:S02]  /*0740*/  IMAD.MOV.U32 R6, RZ, RZ, R26 ;  /* 0x000000ffff067224 */ /* 0x000fe400078e001a */
[----:B------:R-:W-:-:S07]  /*0750*/  IMAD.MOV.U32 R17, RZ, RZ, R27 ;  /* 0x000000ffff117224 */ /* 0x000fce00078e001b */
[----:B------:R-:W-:Y:S05]  /*0760*/  CALL.REL.NOINC `($__internal_7_$__cuda_sm20_div_s64) ;  /* 0x0000001000887944 */ /* 0x000fea0003c00000 */
[----:B------:R-:W-:Y:S02]  /*0770*/  IMAD.MOV.U32 R26, RZ, RZ, R6 ;  /* 0x000000ffff1a7224 */ /* 0x000fe400078e0006 */
[----:B------:R-:W-:Y:S01]  /*0780*/  IMAD.MOV.U32 R27, RZ, RZ, R7 ;  /* 0x000000ffff1b7224 */ /* 0x000fe200078e0007 */
[----:B------:R-:W-:Y:S06]  /*0790*/  BRA `(.L_x_3514) ;  /* 0x0000000000507947 */ /* 0x000fec0003800000 */
.L_x_3513:
[----:B------:R-:W0:Y:S01]  /*07a0*/  I2F.U32.RP R12, UR10 ;  /* 0x0000000a000c7d06 */ /* 0x000e220008209000 */
[----:B------:R-:W-:Y:S01]  /*07b0*/  IMAD R5, RZ, RZ, -UR10 ;  /* 0x8000000aff057e24 */ /* 0x000fe2000f8e02ff */
[----:B------:R-:W-:Y:S01]  /*07c0*/  ISETP.NE.U32.AND P6, PT, RZ, UR10, PT ;  /* 0x0000000aff007c0c */ /* 0x000fe2000bfc5070 */
[----:B------:R-:W-:-:S05]  /*07d0*/  IMAD.MOV.U32 R27, RZ, RZ, RZ ;  /* 0x000000ffff1b7224 */ /* 0x000fca00078e00ff */
[----:B0-----:R-:W0:Y:S02]  /*07e0*/  MUFU.RCP R12, R12 ;  /* 0x0000000c000c7308 */ /* 0x001e240000001000 */
[----:B0-----:R-:W-:-:S06]  /*07f0*/  IADD3 R6, R12, 0xffffffe, RZ ;  /* 0x0ffffffe0c067810 */ /* 0x001fcc0007ffe0ff */
        /* <DEDUP_REMOVED lines=8> */
[----:B------:R-:W-:Y:S01]  /*0880*/  @P4 VIADD R26, R26, -UR10 ;  /* 0x8000000a1a1a4c36 */ /* 0x000fe20008000000 */
[----:B------:R-:W-:-:S04]  /*0890*/  @P4 IADD3 R5, R5, 0x1, RZ ;  /* 0x0000000105054810 */ /* 0x000fc80007ffe0ff */
[----:B------:R-:W-:-:S13]  /*08a0*/  ISETP.GE.U32.AND P5, PT, R26, UR10, PT ;  /* 0x0000000a1a007c0c */ /* 0x000fda000bfa6070 */
[----:B------:R-:W-:Y:S01]  /*08b0*/  @P5 VIADD R5, R5, 0x1 ;  /* 0x0000000105055836 */ /* 0x000fe20000000000 */
[----:B------:R-:W-:-:S05]  /*08c0*/  @!P6 LOP3.LUT R5, RZ, UR10, RZ, 0x33, !PT ;  /* 0x0000000aff05ec12 */ /* 0x000fca000f8e33ff */
[----:B------:R-:W-:-:S07]  /*08d0*/  IMAD.MOV.U32 R26, RZ, RZ, R5 ;  /* 0x000000ffff1a7224 */ /* 0x000fce00078e0005 */
.L_x_3514:
[----:B------:R-:W-:Y:S05]  /*08e0*/  BSYNC B0 ;  /* 0x0000000000007941 */ /* 0x000fea0003800000 */
.L_x_3512:
[----:B------:R-:W-:Y:S01]  /*08f0*/  LOP3.LUT R5, R15, UR11, RZ, 0xfc, !PT ;  /* 0x0000000b0f057c12 */ /* 0x000fe2000f8efcff */
        /* <DEDUP_REMOVED lines=11> */
[----:B------:R-:W-:Y:S01]  /*09b0*/  MOV R14, R6 ;  /* 0x00000006000e7202 */ /* 0x000fe20000000f00 */
[----:B------:R-:W-:Y:S01]  /*09c0*/  IMAD.MOV.U32 R15, RZ, RZ, R7 ;  /* 0x000000ffff0f7224 */ /* 0x000fe200078e0007 */
[----:B------:R-:W-:Y:S06]  /*09d0*/  BRA `(.L_x_3517) ;  /* 0x0000000000507947 */ /* 0x000fec0003800000 */
.L_x_3516:
[----:B------:R-:W0:Y:S01]  /*09e0*/  I2F.U32.RP R12, UR10 ;  /* 0x0000000a000c7d06 */ /* 0x000e220008209000 */
[----:B------:R-:W-:Y:S01]  /*09f0*/  IMAD R5, RZ, RZ, -UR10 ;  /* 0x8000000aff057e24 */ /* 0x000fe2000f8e02ff */
[----:B------:R-:W-:Y:S01]  /*0a00*/  ISETP.NE.U32.AND P6, PT, RZ, UR10, PT ;  /* 0x0000000aff007c0c */ /* 0x000fe2000bfc5070 */
[----:B------:R-:W-:-:S05]  /*0a10*/  HFMA2.MMA R15, -RZ, RZ, 0, 0 ;  /* 0x00000000ff0f7435 */ /* 0x000fca00000001ff */
[----:B0-----:R-:W0:Y:S02]  /*0a20*/  MUFU.RCP R12, R12 ;  /* 0x0000000c000c7308 */ /* 0x001e240000001000 */
[----:B0-----:R-:W-:-:S06]  /*0a30*/  VIADD R6, R12, 0xffffffe ;  /* 0x0ffffffe0c067836 */ /* 0x001fcc0000000000 */
[----:B------:R0:W1:Y:S02]  /*0a40*/  F2I.FTZ.U32.TRUNC.NTZ R7, R6 ;  /* 0x0000000600077305 */ /* 0x000064000021f000 */
[----:B0-----:R-:W-:Y:S02]  /*0a50*/  IMAD.MOV.U32 R6, RZ, RZ, RZ ;  /* 0x000000ffff067224 */ /* 0x001fe400078e00ff */
[----:B-1----:R-:W-:-:S04]  /*0a60*/  IMAD R5, R5, R7, RZ ;  /* 0x0000000705057224 */ /* 0x002fc800078e02ff */
[----:B------:R-:W-:-:S06]  /*0a70*/  IMAD.HI.U32 R5, R7, R5, R6 ;  /* 0x0000000507057227 */ /* 0x000fcc00078e0006 */
[----:B------:R-:W-:-:S05]  /*0a80*/  IMAD.HI.U32 R5, R5, R14, RZ ;  /* 0x0000000e05057227 */ /* 0x000fca00078e00ff */
[----:B------:R-:W-:-:S05]  /*0a90*/  IADD3 R7, -R5, RZ, RZ ;  /* 0x000000ff05077210 */ /* 0x000fca0007ffe1ff */
[----:B------:R-:W-:-:S05]  /*0aa0*/  IMAD R14, R7, UR10, R14 ;  /* 0x0000000a070e7c24 */ /* 0x000fca000f8e020e */
[----:B------:R-:W-:-:S13]  /*0ab0*/  ISETP.GE.U32.AND P4, PT, R14, UR10, PT ;  /* 0x0000000a0e007c0c */ /* 0x000fda000bf86070 */
[----:B------:R-:W-:Y:S02]  /*0ac0*/  @P4 VIADD R14, R14, -UR10 ;  /* 0x8000000a0e0e4c36 */ /* 0x000fe40008000000 */
[----:B------:R-:W-:-:S03]  /*0ad0*/  @P4 VIADD R5, R5, 0x1 ;  /* 0x0000000105054836 */ /* 0x000fc60000000000 */
[----:B------:R-:W-:-:S13]  /*0ae0*/  ISETP.GE.U32.AND P5, PT, R14, UR10, PT ;  /* 0x0000000a0e007c0c */ /* 0x000fda000bfa6070 */
[----:B------:R-:W-:Y:S01]  /*0af0*/  @P5 VIADD R5, R5, 0x1 ;  /* 0x0000000105055836 */ /* 0x000fe20000000000 */
[----:B------:R-:W-:-:S05]  /*0b00*/  @!P6 LOP3.LUT R5, RZ, UR10, RZ, 0x33, !PT ;  /* 0x0000000aff05ec12 */ /* 0x000fca000f8e33ff */
[----:B------:R-:W-:-:S07]  /*0b10*/  IMAD.MOV.U32 R14, RZ, RZ, R5 ;  /* 0x000000ffff0e7224 */ /* 0x000fce00078e0005 */
.L_x_3517:
[----:B------:R-:W-:Y:S05]  /*0b20*/  BSYNC B0 ;  /* 0x0000000000007941 */ /* 0x000fea0003800000 */
.L_x_3515:
[----:B------:R-:W-:Y:S01]  /*0b30*/  LOP3.LUT R5, R31, UR11, RZ, 0xfc, !PT ;  /* 0x0000000b1f057c12 */ /* 0x000fe2000f8efcff */
[----:B------:R-:W-:Y:S03]  /*0b40*/  BSSY B0, `(.L_x_3518) ;  /* 0x0000021000007945 */ /* 0x000fe60003800000 */
[----:B------:R-:W-:-:S13]  /*0b50*/  ISETP.NE.U32.AND P4, PT, R5, RZ, PT ;  /* 0x000000ff0500720c */ /* 0x000fda0003f85070 */
[----:B------:R-:W-:Y:S05]  /*0b60*/  @!P4 BRA `(.L_x_3519) ;  /* 0x00000000002cc947 */ /* 0x000fea0003800000 */
[----:B------:R-:W-:Y:S01]  /*0b70*/  IMAD.U32 R6, RZ, RZ, UR10 ;  /* 0x0000000aff067e24 */ /* 0x000fe2000f8e00ff */
[----:B------:R-:W-:Y:S01]  /*0b80*/  MOV R6, R30 ;  /* 0x0000001e00067202 */ /* 0x000fe20000000f00 */
[----:B------:R-:W-:Y:S01]  /*0b90*/  IMAD.U32 R20, RZ, RZ, UR10 ;  /* 0x0000000aff147e24 */ /* 0x000fe2000f8e00ff */
[----:B------:R-:W-:Y:S01]  /*0ba0*/  MOV R16, 0xbf0 ;  /* 0x00000bf000107802 */ /* 0x000fe20000000f00 */
[----:B------:R-:W-:Y:S02]  /*0bb0*/  IMAD.U32 R21, RZ, RZ, UR11 ;  /* 0x0000000bff157e24 */ /* 0x000fe4000f8e00ff */
[----:B------:R-:W-:Y:S02]  /*0bc0*/  IMAD.U32 R7, RZ, RZ, UR11 ;  /* 0x0000000bff077e24 */ /* 0x000fe4000f8e00ff */
[----:B------:R-:W-:-:S07]  /*0bd0*/  IMAD.MOV.U32 R17, RZ, RZ, R31 ;  /* 0x000000ffff117224 */ /* 0x000fce00078e001f */
[----:B------:R-:W-:Y:S05]  /*0be0*/  CALL.REL.NOINC `($__internal_7_$__cuda_sm20_div_s64) ;  /* 0x0000000c00687944 */ /* 0x000fea0003c00000 */
[----:B------:R-:W-:Y:S02]  /*0bf0*/  IMAD.MOV.U32 R18, RZ, RZ, R6 ;  /* 0x000000ffff127224 */ /* 0x000fe400078e0006 */
[----:B------:R-:W-:Y:S01]  /*0c00*/  IMAD.MOV.U32 R19, RZ, RZ, R7 ;  /* 0x000000ffff137224 */ /* 0x000fe200078e0007 */
[----:B------:R-:W-:Y:S06]  /*0c10*/  BRA `(.L_x_3520) ;  /* 0x00000000004c7947 */ /* 0x000fec0003800000 */
.L_x_3519:
        /* <DEDUP_REMOVED lines=19> */
.L_x_3520:
[----:B------:R-:W-:Y:S05]  /*0d50*/  BSYNC B0 ;  /* 0x0000000000007941 */ /* 0x000fea0003800000 */
.L_x_3518:
[----:B------:R-:W-:Y:S01]  /*0d60*/  @P0 LEA R16, P6, R13, UR8, 0x3 ;  /* 0x000000080d100c11 */ /* 0x000fe2000f8c18ff */
[----:B------:R-:W-:Y:S01]  /*0d70*/  UIMAD.WIDE.U32 UR4, UR12, 0x4, UR4 ;  /* 0x000000040c0478a5 */ /* 0x000fe2000f8e0004 */
[----:B------:R-:W-:Y:S02]  /*0d80*/  @P1 LEA R6, P5, R11, UR8, 0x3 ;  /* 0x000000080b061c11 */ /* 0x000fe4000f8a18ff */
        /* <DEDUP_REMOVED lines=20> */
.L_x_3508:
        /* <DEDUP_REMOVED lines=8> */
.L_x_3534:
[C---:B------:R-:W-:Y:S02]  /*0f50*/  SHF.L.U32 R2, R0.reuse, 0x5, RZ ;  /* 0x0000000500027819 */ /* 0x040fe400000006ff */
[----:B------:R-:W-:Y:S02]  /*0f60*/  SHF.L.U64.HI R4, R0, 0x5, R3 ;  /* 0x0000000500047819 */ /* 0x000fe40000010203 */
[----:B------:R-:W-:-:S04]  /*0f70*/  IADD3 R6, P0, R2, UR6, RZ ;  /* 0x0000000602067c10 */ /* 0x000fc8000ff1e0ff */
[----:B------:R-:W-:-:S05]  /*0f80*/  IADD3.X R7, R4, UR7, RZ, P0, !PT ;  /* 0x0000000704077c10 */ /* 0x000fca00087fe4ff */
[----:B------:R-:W2:Y:S04]  /*0f90*/  LDG.E.128 R12, desc[UR14][R6.64] ;  /* 0x0000000e060c7981 */ /* 0x000ea8000c1e1d00 */
[----:B------:R0:W5:Y:S01]  /*0fa0*/  LDG.E.128 R8, desc[UR14][R6.64+0x10] ;  /* 0x0000100e06087981 */ /* 0x000162000c1e1d00 */
[----:B------:R-:W-:Y:S01]  /*0fb0*/  BSSY B0, `(.L_x_3522) ;  /* 0x0000023000007945 */ /* 0x000fe20003800000 */
[----:B--2---:R-:W-:-:S04]  /*0fc0*/  LOP3.LUT R5, R13, UR11, RZ, 0xfc, !PT ;  /* 0x0000000b0d057c12 */ /* 0x004fc8000f8efcff */
[----:B------:R-:W-:-:S13]  /*0fd0*/  ISETP.NE.U32.AND P0, PT, R5, RZ, PT ;  /* 0x000000ff0500720c */ /* 0x000fda0003f05070 */
[----:B0-----:R-:W-:Y:S05]  /*0fe0*/  @!P0 BRA `(.L_x_3523) ;  /* 0x00000000002c8947 */ /* 0x001fea0003800000 */
[----:B------:R-:W-:Y:S01]  /*0ff0*/  IMAD.U32 R6, RZ, RZ, UR10 ;  /* 0x0000000aff067e24 */ /* 0x000fe2000f8e00ff */
[----:B------:R-:W-:Y:S01]  /*1000*/  MOV R6, R12 ;  /* 0x0000000c00067202 */ /* 0x000fe20000000f00 */
[----:B------:R-:W-:Y:S01]  /*1010*/  IMAD.U32 R20, RZ, RZ, UR10 ;  /* 0x0000000aff147e24 */ /* 0x000fe2000f8e00ff */
[----:B------:R-:W-:Y:S01]  /*1020*/  MOV R16, 0x1070 ;  /* 0x0000107000107802 */ /* 0x000fe20000000f00 */
[----:B------:R-:W-:Y:S02]  /*1030*/  IMAD.U32 R21, RZ, RZ, UR11 ;  /* 0x0000000bff157e24 */ /* 0x000fe4000f8e00ff */
[----:B------:R-:W-:Y:S02]  /*1040*/  IMAD.U32 R7, RZ, RZ, UR11 ;  /* 0x0000000bff077e24 */ /* 0x000fe4000f8e00ff */
[----:B------:R-:W-:-:S07]  /*1050*/  IMAD.MOV.U32 R17, RZ, RZ, R13 ;  /* 0x000000ffff117224 */ /* 0x000fce00078e000d */
[----:B-----5:R-:W-:Y:S05]  /*1060*/  CALL.REL.NOINC `($__internal_7_$__cuda_sm20_div_s64) ;  /* 0x0000000800487944 */ /* 0x020fea0003c00000 */
[----:B------:R-:W-:Y:S02]  /*1070*/  IMAD.MOV.U32 R12, RZ, RZ, R6 ;  /* 0x000000ffff0c7224 */ /* 0x000fe400078e0006 */
[----:B------:R-:W-:Y:S01]  /*1080*/  IMAD.MOV.U32 R13, RZ, RZ, R7 ;  /* 0x000000ffff0d7224 */ /* 0x000fe200078e0007 */
[----:B------:R-:W-:Y:S06]  /*1090*/  BRA `(.L_x_3524) ;  /* 0x0000000000507947 */ /* 0x000fec0003800000 */
.L_x_3523:
[----:B------:R-:W0:Y:S01]  /*10a0*/  I2F.U32.RP R13, UR10 ;  /* 0x0000000a000d7d06 */ /* 0x000e220008209000 */
[----:B------:R-:W-:Y:S02]  /*10b0*/  IADD3 R5, RZ, -UR10, RZ ;  /* 0x8000000aff057c10 */ /* 0x000fe4000fffe0ff */
[----:B------:R-:W-:-:S05]  /*10c0*/  ISETP.NE.U32.AND P2, PT, RZ, UR10, PT ;  /* 0x0000000aff007c0c */ /* 0x000fca000bf45070 */
[----:B0-----:R-:W0:Y:S02]  /*10d0*/  MUFU.RCP R13, R13 ;  /* 0x0000000d000d7308 */ /* 0x001e240000001000 */
[----:B0-----:R-:W-:Y:S02]  /*10e0*/  VIADD R6, R13, 0xffffffe ;  /* 0x0ffffffe0d067836 */ /* 0x001fe40000000000 */
[----:B------:R-:W-:-:S04]  /*10f0*/  IMAD.MOV.U32 R13, RZ, RZ, RZ ;  /* 0x000000ffff0d7224 */ /* 0x000fc800078e00ff */
        /* <DEDUP_REMOVED lines=12> */
[----:B------:R-:W-:-:S05]  /*11c0*/  @!P2 LOP3.LUT R5, RZ, UR10, RZ, 0x33, !PT ;  /* 0x0000000aff05ac12 */ /* 0x000fca000f8e33ff */
[----:B------:R-:W-:-:S07]  /*11d0*/  IMAD.MOV.U32 R12, RZ, RZ, R5 ;  /* 0x000000ffff0c7224 */ /* 0x000fce00078e0005 */
.L_x_3524:
[----:B------:R-:W-:Y:S05]  /*11e0*/  BSYNC B0 ;  /* 0x0000000000007941 */ /* 0x000fea0003800000 */
.L_x_3522:
[----:B------:R-:W-:Y:S01]  /*11f0*/  LOP3.LUT R5, R15, UR11, RZ, 0xfc, !PT ;  /* 0x0000000b0f057c12 */ /* 0x000fe2000f8efcff */
[----:B------:R-:W-:Y:S03]  /*1200*/  BSSY B0, `(.L_x_3525) ;  /* 0x0000022000007945 */ /* 0x000fe60003800000 */
[----:B------:R-:W-:-:S13]  /*1210*/  ISETP.NE.U32.AND P0, PT, R5, RZ, PT ;  /* 0x000000ff0500720c */ /* 0x000fda0003f05070 */
[----:B------:R-:W-:Y:S05]  /*1220*/  @!P0 BRA `(.L_x_3526) ;  /* 0x00000000002c8947 */ /* 0x000fea0003800000 */
[----:B------:R-:W-:Y:S01]  /*1230*/  MOV R6, UR10 ;  /* 0x0000000a00067c02 */ /* 0x000fe20008000f00 */
[----:B------:R-:W-:Y:S01]  /*1240*/  IMAD.U32 R20, RZ, RZ, UR10 ;  /* 0x0000000aff147e24 */ /* 0x000fe2000f8e00ff */
[----:B------:R-:W-:Y:S01]  /*1250*/  MOV R16, 0x12b0 ;  /* 0x000012b000107802 */ /* 0x000fe20000000f00 */
[----:B------:R-:W-:Y:S02]  /*1260*/  IMAD.U32 R21, RZ, RZ, UR11 ;  /* 0x0000000bff157e24 */ /* 0x000fe4000f8e00ff */
[----:B------:R-:W-:Y:S02]  /*1270*/  IMAD.U32 R7, RZ, RZ, UR11 ;  /* 0x0000000bff077e24 */ /* 0x000fe4000f8e00ff */
[----:B------:R-:W-:Y:S02]  /*1280*/  IMAD.MOV.U32 R6, RZ, RZ, R14 ;  /* 0x000000ffff067224 */ /* 0x000fe400078e000e */
[----:B------:R-:W-:-:S07]  /*1290*/  IMAD.MOV.U32 R17, RZ, RZ, R15 ;  /* 0x000000ffff117224 */ /* 0x000fce00078e000f */
[----:B-----5:R-:W-:Y:S05]  /*12a0*/  CALL.REL.NOINC `($__internal_7_$__cuda_sm20_div_s64) ;  /* 0x0000000400b87944 */ /* 0x020fea0003c00000 */
[----:B------:R-:W-:Y:S01]  /*12b0*/  IMAD.MOV.U32 R14, RZ, RZ, R6 ;  /* 0x000000ffff0e7224 */ /* 0x000fe200078e0006 */
[----:B------:R-:W-:Y:S01]  /*12c0*/  MOV R15, R7 ;  /* 0x00000007000f7202 */ /* 0x000fe20000000f00 */
[----:B------:R-:W-:Y:S06]  /*12d0*/  BRA `(.L_x_3527) ;  /* 0x0000000000507947 */ /* 0x000fec0003800000 */
.L_x_3526:
[----:B------:R-:W0:Y:S01]  /*12e0*/  I2F.U32.RP R15, UR10 ;  /* 0x0000000a000f7d06 */ /* 0x000e220008209000 */
[----:B------:R-:W-:Y:S01]  /*12f0*/  IMAD R5, RZ, RZ, -UR10 ;  /* 0x8000000aff057e24 */ /* 0x000fe2000f8e02ff */
[----:B------:R-:W-:-:S06]  /*1300*/  ISETP.NE.U32.AND P2, PT, RZ, UR10, PT ;  /* 0x0000000aff007c0c */ /* 0x000fcc000bf45070 */
[----:B0-----:R-:W0:Y:S02]  /*1310*/  MUFU.RCP R15, R15 ;  /* 0x0000000f000f7308 */ /* 0x001e240000001000 */
[----:B0-----:R-:W-:Y:S02]  /*1320*/  VIADD R6, R15, 0xffffffe ;  /* 0x0ffffffe0f067836 */ /* 0x001fe40000000000 */
[----:B------:R-:W-:-:S04]  /*1330*/  IMAD.MOV.U32 R15, RZ, RZ, RZ ;  /* 0x000000ffff0f7224 */ /* 0x000fc800078e00ff */
        /* <DEDUP_REMOVED lines=12> */
[----:B------:R-:W-:-:S04]  /*1400*/  @!P2 LOP3.LUT R5, RZ, UR10, RZ, 0x33, !PT ;  /* 0x0000000aff05ac12 */ /* 0x000fc8000f8e33ff */
[----:B------:R-:W-:-:S07]  /*1410*/  MOV R14, R5 ;  /* 0x00000005000e7202 */ /* 0x000fce0000000f00 */
.L_x_3527:
[----:B------:R-:W-:Y:S05]  /*1420*/  BSYNC B0 ;  /* 0x0000000000007941 */ /* 0x000fea0003800000 */
.L_x_3525:
[----:B-----5:R-:W-:Y:S01]  /*1430*/  LOP3.LUT R5, R9, UR11, RZ, 0xfc, !PT ;  /* 0x0000000b09057c12 */ /* 0x020fe2000f8efcff */
        /* <DEDUP_REMOVED lines=10> */
[----:B------:R-:W-:Y:S05]  /*14e0*/  CALL.REL.NOINC `($__internal_7_$__cuda_sm20_div_s64) ;  /* 0x0000000400287944 */ /* 0x000fea0003c00000 */
[----:B------:R-:W-:Y:S01]  /*14f0*/  MOV R8, R6 ;  /* 0x0000000600087202 */ /* 0x000fe20000000f00 */
[----:B------:R-:W-:Y:S01]  /*1500*/  IMAD.MOV.U32 R9, RZ, RZ, R7 ;  /* 0x000000ffff097224 */ /* 0x000fe200078e0007 */
[----:B------:R-:W-:Y:S06]  /*1510*/  BRA `(.L_x_3530) ;  /* 0x0000000000507947 */ /* 0x000fec0003800000 */
.L_x_3529:
[----:B------:R-:W0:Y:S01]  /*1520*/  I2F.U32.RP R9, UR10 ;  /* 0x0000000a00097d06 */ /* 0x000e220008209000 */
[----:B------:R-:W-:Y:S01]  /*1530*/  IMAD R5, RZ, RZ, -UR10 ;  /* 0x8000000aff057e24 */ /* 0x000fe2000f8e02ff */
[----:B------:R-:W-:-:S06]  /*1540*/  ISETP.NE.U32.AND P2, PT, RZ, UR10, PT ;  /* 0x0000000aff007c0c */ /* 0x000fcc000bf45070 */
[----:B0-----:R-:W0:Y:S02]  /*1550*/  MUFU.RCP R9, R9 ;  /* 0x0000000900097308 */ /* 0x001e240000001000 */
[----:B0-----:R-:W-:Y:S02]  /*1560*/  VIADD R6, R9, 0xffffffe ;  /* 0x0ffffffe09067836 */ /* 0x001fe40000000000 */
[----:B------:R-:W-:-:S04]  /*1570*/  IMAD.MOV.U32 R9, RZ, RZ, RZ ;  /* 0x000000ffff097224 */ /* 0x000fc800078e00ff */
[----:B------:R0:W1:Y:S02]  /*1580*/  F2I.FTZ.U32.TRUNC.NTZ R7, R6 ;  /* 0x0000000600077305 */ /* 0x000064000021f000 */
[----:B0-----:R-:W-:Y:S01]  /*1590*/  HFMA2.MMA R6, -RZ, RZ, 0, 0 ;  /* 0x00000000ff067435 */ /* 0x001fe200000001ff */
[----:B-1----:R-:W-:-:S09]  /*15a0*/  IMAD R5, R5, R7, RZ ;  /* 0x0000000705057224 */ /* 0x002fd200078e02ff */
        /* <DEDUP_REMOVED lines=11> */
.L_x_3530:
[----:B------:R-:W-:Y:S05]  /*1660*/  BSYNC B0 ;  /* 0x0000000000007941 */ /* 0x000fea0003800000 */
.L_x_3528:
[----:B------:R-:W-:Y:S01]  /*1670*/  LOP3.LUT R5, R11, UR11, RZ, 0xfc, !PT ;  /* 0x0000000b0b057c12 */ /* 0x000fe2000f8efcff */
[----:B------:R-:W-:Y:S03]  /*1680*/  BSSY B0, `(.L_x_3531) ;  /* 0x0000022000007945 */ /* 0x000fe60003800000 */
[----:B------:R-:W-:-:S13]  /*1690*/  ISETP.NE.U32.AND P0, PT, R5, RZ, PT ;  /* 0x000000ff0500720c */ /* 0x000fda0003f05070 */
[----:B------:R-:W-:Y:S05]  /*16a0*/  @!P0 BRA `(.L_x_3532) ;  /* 0x00000000002c8947 */ /* 0x000fea0003800000 */
[----:B------:R-:W-:Y:S01]  /*16b0*/  IMAD.U32 R6, RZ, RZ, UR10 ;  /* 0x0000000aff067e24 */ /* 0x000fe2000f8e00ff */
[----:B------:R-:W-:Y:S01]  /*16c0*/  MOV R21, UR11 ;  /* 0x0000000b00157c02 */ /* 0x000fe20008000f00 */
[----:B------:R-:W-:Y:S01]  /*16d0*/  IMAD.U32 R20, RZ, RZ, UR10 ;  /* 0x0000000aff147e24 */ /* 0x000fe2000f8e00ff */
[----:B------:R-:W-:Y:S01]  /*16e0*/  MOV R17, R11 ;  /* 0x0000000b00117202 */ /* 0x000fe20000000f00 */
[----:B------:R-:W-:Y:S01]  /*16f0*/  IMAD.U32 R7, RZ, RZ, UR11 ;  /* 0x0000000bff077e24 */ /* 0x000fe2000f8e00ff */
[----:B------:R-:W-:Y:S01]  /*1700*/  MOV R16, 0x1730 ;  /* 0x0000173000107802 */ /* 0x000fe20000000f00 */
[----:B------:R-:W-:-:S07]  /*1710*/  IMAD.MOV.U32 R6, RZ, RZ, R10 ;  /* 0x000000ffff067224 */ /* 0x000fce00078e000a */
[----:B------:R-:W-:Y:S05]  /*1720*/  CALL.REL.NOINC `($__internal_7_$__cuda_sm20_div_s64) ;  /* 0x0000000000987944 */ /* 0x000fea0003c00000 */
[----:B------:R-:W-:Y:S02]  /*1730*/  IMAD.MOV.U32 R10, RZ, RZ, R6 ;  /* 0x000000ffff0a7224 */ /* 0x000fe400078e0006 */
[----:B------:R-:W-:Y:S01]  /*1740*/  IMAD.MOV.U32 R11, RZ, RZ, R7 ;  /* 0x000000ffff0b7224 */ /* 0x000fe200078e0007 */
[----:B------:R-:W-:Y:S06]  /*1750*/  BRA `(.L_x_3533) ;  /* 0x0000000000507947 */ /* 0x000fec0003800000 */
.L_x_3532:
        /* <DEDUP_REMOVED lines=20> */
.L_x_3533:
[----:B------:R-:W-:Y:S05]  /*18a0*/  BSYNC B0 ;  /* 0x0000000000007941 */ /* 0x000fea0003800000 */
.L_x_3531:
[----:B------:R-:W-:-:S04]  /*18b0*/  IADD3 R6, P0, R2, UR8, RZ ;  /* 0x0000000802067c10 */ /* 0x000fc8000ff1e0ff */
[----:B------:R-:W-:Y:S02]  /*18c0*/  IADD3.X R7, R4, UR9, RZ, P0, !PT ;  /* 0x0000000904077c10 */ /* 0x000fe400087fe4ff */
[----:B------:R-:W-:-:S03]  /*18d0*/  IADD3 R0, P0, R0, UR4, RZ ;  /* 0x0000000400007c10 */ /* 0x000fc6000ff1e0ff */
[----:B------:R0:W-:Y:S01]  /*18e0*/  STG.E.128 desc[UR14][R6.64], R12 ;  /* 0x0000000c06007986 */ /* 0x0001e2000c101d0e */
[C---:B------:R-:W-:Y:S01]  /*18f0*/  SHF.L.U32 R2, R0.reuse, 0x2, RZ ;  /* 0x0000000200027819 */ /* 0x040fe200000006ff */
[----:B------:R-:W-:Y:S01]  /*1900*/  IMAD.X R3, RZ, RZ, R3, P0 ;  /* 0x000000ffff037224 */ /* 0x000fe200000e0603 */
[----:B------:R-:W-:Y:S01]  /*1910*/  ISETP.LT.U32.AND P1, PT, R0, 0x4000, PT ;  /* 0x000040000000780c */ /* 0x000fe20003f21070 */
[----:B------:R0:W-:Y:S01]  /*1920*/  STG.E.128 desc[UR14][R6.64+0x10], R8 ;  /* 0x0000100806007986 */ /* 0x0001e2000c101d0e */
[----:B------:R-:W-:Y:S02]  /*1930*/  ISETP.GE.U32.AND P0, PT, R2, UR16, PT ;  /* 0x0000001002007c0c */ /* 0x000fe4000bf06070 */
[----:B------:R-:W-:Y:S02]  /*1940*/  SHF.L.U64.HI R2, R0, 0x2, R3 ;  /* 0x0000000200027819 */ /* 0x000fe40000010203 */
[----:B------:R-:W-:Y:S02]  /*1950*/  ISETP.LT.U32.AND.EX P1, PT, R3, RZ, PT, P1 ;  /* 0x000000ff0300720c */ /* 0x000fe40003f21110 */
[----:B------:R-:W-:-:S13]  /*1960*/  ISETP.GE.AND.EX P0, PT, R2, UR13, PT, P0 ;  /* 0x0000000d02007c0c */ /* 0x000fda000bf06300 */
[----:B0-----:R-:W-:Y:S05]  /*1970*/  @!P0 BRA P1, `(.L_x_3534) ;  /* 0xfffffff400748947 */ /* 0x001fea000083ffff */
[----:B------:R-:W-:Y:S05]  /*1980*/  EXIT ;  /* 0x000000000000794d */ /* 0x000fea0003800000 */
        .weak           $__internal_7_$__cuda_sm20_div_s64
        .type           $__internal_7_$__cuda_sm20_div_s64,@function
        .size           $__internal_7_$__cuda_sm20_div_s64,(.L_x_4027 - $__internal_7_$__cuda_sm20_div_s64)
$__internal_7_$__cuda_sm20_div_s64:
[----:B------:R-:W-:Y:S02]  /*1990*/  IADD3 R19, P5, RZ, -R20, RZ ;  /* 0x80000014ff137210 */ /* 0x000fe40007fbe0ff */
[----:B------:R-:W-:-:S03]  /*19a0*/  ISETP.GE.AND P4, PT, R7, RZ, PT ;  /* 0x000000ff0700720c */ /* 0x000fc60003f86270 */
[----:B------:R-:W-:Y:S01]  /*19b0*/  IMAD.X R22, RZ, RZ, ~R7, P5 ;  /* 0x000000ffff167224 */ /* 0x000fe200028e0e07 */
[----:B------:R-:W-:-:S04]  /*19c0*/  SEL R18, R19, R20, !P4 ;  /* 0x0000001413127207 */ /* 0x000fc80006000000 */
[----:B------:R-:W-:-:S04]  /*19d0*/  SEL R19, R22, R7, !P4 ;  /* 0x0000000716137207 */ /* 0x000fc80006000000 */
[----:B------:R-:W0:Y:S08]  /*19e0*/  I2F.U64.RP R5, R18 ;  /* 0x0000001200057312 */ /* 0x000e300000309000 */
[----:B0-----:R-:W0:Y:S02]  /*19f0*/  MUFU.RCP R23, R5 ;  /* 0x0000000500177308 */ /* 0x001e240000001000 */
[----:B0-----:R-:W-:-:S06]  /*1a00*/  VIADD R23, R23, 0x1ffffffe ;  /* 0x1ffffffe17177836 */ /* 0x001fcc0000000000 */
[----:B------:R0:W1:Y:S02]  /*1a10*/  F2I.U64.TRUNC R24, R23 ;  /* 0x0000001700187311 */ /* 0x000064000020d800 */
[----:B0-----:R-:W-:Y:S02]  /*1a20*/  IMAD.MOV.U32 R23, RZ, RZ, RZ ;  /* 0x000000ffff177224 */ /* 0x001fe400078e00ff */
[----:B-1----:R-:W-:-:S04]  /*1a30*/  IMAD.WIDE.U32 R32, R24, R18, RZ ;  /* 0x0000001218207225 */ /* 0x002fc800078e00ff */
[C---:B------:R-:W-:Y:S01]  /*1a40*/  IMAD R21, R24.reuse, R19, R33 ;  /* 0x0000001318157224 */ /* 0x040fe200078e0221 */
[----:B------:R-:W-:Y:S01]  /*1a50*/  IADD3 R22, P4, RZ, -R32, RZ ;  /* 0x80000020ff167210 */ /* 0x000fe20007f9e0ff */
[----:B------:R-:W-:Y:S02]  /*1a60*/  IMAD.MOV.U32 R33, RZ, RZ, R24 ;  /* 0x000000ffff217224 */ /* 0x000fe400078e0018 */
[----:B------:R-:W-:Y:S02]  /*1a70*/  IMAD R21, R25, R18, R21 ;  /* 0x0000001219157224 */ /* 0x000fe400078e0215 */
[----:B------:R-:W-:-:S03]  /*1a80*/  IMAD.HI.U32 R32, R24, R22, RZ ;  /* 0x0000001618207227 */ /* 0x000fc600078e00ff */
[----:B------:R-:W-:-:S05]  /*1a90*/  IADD3.X R21, RZ, ~R21, RZ, P4, !PT ;  /* 0x80000015ff157210 */ /* 0x000fca00027fe4ff */
[----:B------:R-:W-:-:S04]  /*1aa0*/  IMAD.WIDE.U32 R32, P4, R24, R21, R32 ;  /* 0x0000001518207225 */ /* 0x000fc80007880020 */
[C---:B------:R-:W-:Y:S02]  /*1ab0*/  IMAD R5, R25.reuse, R21, RZ ;  /* 0x0000001519057224 */ /* 0x040fe400078e02ff */
[----:B------:R-:W-:-:S04]  /*1ac0*/  IMAD.HI.U32 R22, P5, R25, R22, R32 ;  /* 0x0000001619167227 */ /* 0x000fc800078a0020 */
[----:B------:R-:W-:Y:S01]  /*1ad0*/  IMAD.HI.U32 R21, R25, R21, RZ ;  /* 0x0000001519157227 */ /* 0x000fe200078e00ff */
[----:B------:R-:W-:-:S03]  /*1ae0*/  IADD3 R33, P6, R5, R22, RZ ;  /* 0x0000001605217210 */ /* 0x000fc60007fde0ff */
[----:B------:R-:W-:Y:S02]  /*1af0*/  IMAD.X R21, R21, 0x1, R25, P4 ;  /* 0x0000000115157824 */ /* 0x000fe400020e0619 */
[----:B------:R-:W-:-:S03]  /*1b00*/  IMAD.WIDE.U32 R24, R33, R18, RZ ;  /* 0x0000001221187225 */ /* 0x000fc600078e00ff */
[----:B------:R-:W-:Y:S01]  /*1b10*/  IADD3.X R21, RZ, RZ, R21, P6, P5 ;  /* 0x000000ffff157210 */ /* 0x000fe200037ea415 */
[----:B------:R-:W-:Y:S01]  /*1b20*/  IMAD R22, R33, R19, R25 ;  /* 0x0000001321167224 */ /* 0x000fe200078e0219 */
[----:B------:R-:W-:-:S03]  /*1b30*/  IADD3 R24, P4, RZ, -R24, RZ ;  /* 0x80000018ff187210 */ /* 0x000fc60007f9e0ff */
[----:B------:R-:W-:Y:S02]  /*1b40*/  IMAD R22, R21, R18, R22 ;  /* 0x0000001215167224 */ /* 0x000fe400078e0216 */
[----:B------:R-:W-:-:S04]  /*1b50*/  IMAD.HI.U32 R32, R33, R24, RZ ;  /* 0x0000001821207227 */ /* 0x000fc800078e00ff */
[----:B------:R-:W-:-:S04]  /*1b60*/  IMAD.X R22, RZ, RZ, ~R22, P4 ;  /* 0x000000ffff167224 */ /* 0x000fc800020e0e16 */
[----:B------:R-:W-:-:S04]  /*1b70*/  IMAD.WIDE.U32 R32, P5, R33, R22, R32 ;  /* 0x0000001621207225 */ /* 0x000fc800078a0020 */
[----:B------:R-:W-:-:S04]  /*1b80*/  IMAD.HI.U32 R5, P4, R21, R24, R32 ;  /* 0x0000001815057227 */ /* 0x000fc80007880020 */
[----:B------:R-:W-:-:S04]  /*1b90*/  IMAD.HI.U32 R24, R21, R22, RZ ;  /* 0x0000001615187227 */ /* 0x000fc800078e00ff */
[----:B------:R-:W-:Y:S01]  /*1ba0*/  IMAD R22, R21, R22, RZ ;  /* 0x0000001615167224 */ /* 0x000fe200078e02ff */
[----:B------:R-:W-:Y:S02]  /*1bb0*/  IADD3.X R24, R24, R21, RZ, P5, !PT ;  /* 0x0000001518187210 */ /* 0x000fe40002ffe4ff */
[----:B------:R-:W-:Y:S02]  /*1bc0*/  ISETP.GE.AND P5, PT, R17, RZ, PT ;  /* 0x000000ff1100720c */ /* 0x000fe40003fa6270 */
[----:B------:R-:W-:-:S04]  /*1bd0*/  IADD3 R21, P6, RZ, -R6, RZ ;  /* 0x80000006ff157210 */ /* 0x000fc80007fde0ff */
[----:B------:R-:W-:Y:S01]  /*1be0*/  SEL R21, R21, R6, !P5 ;  /* 0x0000000615157207 */ /* 0x000fe20006800000 */
[----:B------:R-:W-:Y:S01]  /*1bf0*/  IMAD.X R6, RZ, RZ, ~R17, P6 ;  /* 0x000000ffff067224 */ /* 0x000fe200030e0e11 */
[----:B------:R-:W-:-:S04]  /*1c00*/  IADD3 R5, P6, R22, R5, RZ ;  /* 0x0000000516057210 */ /* 0x000fc80007fde0ff */
[----:B------:R-:W-:Y:S01]  /*1c10*/  SEL R6, R6, R17, !P5 ;  /* 0x0000001106067207 */ /* 0x000fe20006800000 */
[----:B------:R-:W-:Y:S01]  /*1c20*/  IMAD.HI.U32 R22, R5, R21, RZ ;  /* 0x0000001505167227 */ /* 0x000fe200078e00ff */
[----:B------:R-:W-:-:S03]  /*1c30*/  LOP3.LUT R17, R7, R17, RZ, 0x3c, !PT ;  /* 0x0000001107117212 */ /* 0x000fc600078e3cff */
[----:B------:R-:W-:Y:S01]  /*1c40*/  IMAD.WIDE.U32 R32, R5, R6, R22 ;  /* 0x0000000605207225 */ /* 0x000fe200078e0016 */
[----:B------:R-:W-:Y:S02]  /*1c50*/  IADD3.X R23, RZ, RZ, R24, P6, P4 ;  /* 0x000000ffff177210 */ /* 0x000fe400037e8418 */
[----:B------:R-:W-:-:S03]  /*1c60*/  ISETP.GE.AND P6, PT, R17, RZ, PT ;  /* 0x000000ff1100720c */ /* 0x000fc60003fc6270 */
[----:B------:R-:W-:-:S04]  /*1c70*/  IMAD.HI.U32 R22, P4, R23, R21, R32 ;  /* 0x0000001517167227 */ /* 0x000fc80007880020 */
[CC--:B------:R-:W-:Y:S02]  /*1c80*/  IMAD R5, R23.reuse, R6.reuse, RZ ;  /* 0x0000000617057224 */ /* 0x0c0fe400078e02ff */
[----:B------:R-:W-:-:S03]  /*1c90*/  IMAD.HI.U32 R23, R23, R6, RZ ;  /* 0x0000000617177227 */ /* 0x000fc600078e00ff */
[----:B------:R-:W-:Y:S01]  /*1ca0*/  IADD3 R5, P5, R5, R22, RZ ;  /* 0x0000001605057210 */ /* 0x000fe20007fbe0ff */
[----:B------:R-:W-:-:S04]  /*1cb0*/  IMAD.X R17, RZ, RZ, R23, P4 ;  /* 0x000000ffff117224 */ /* 0x000fc800020e0617 */
[----:B------:R-:W-:Y:S01]  /*1cc0*/  IMAD.WIDE.U32 R24, R5, R18, RZ ;  /* 0x0000001205187225 */ /* 0x000fe200078e00ff */
[----:B------:R-:W-:-:S03]  /*1cd0*/  IADD3.X R17, RZ, R17, RZ, P5, !PT ;  /* 0x00000011ff117210 */ /* 0x000fc60002ffe4ff */
[----:B------:R-:W-:Y:S01]  /*1ce0*/  IMAD R22, R5, R19, R25 ;  /* 0x0000001305167224 */ /* 0x000fe200078e0219 */
[----:B------:R-:W-:-:S03]  /*1cf0*/  IADD3 R23, P5, -R24, R21, RZ ;  /* 0x0000001518177210 */ /* 0x000fc60007fbe1ff */
[-C--:B------:R-:W-:Y:S01]  /*1d00*/  IMAD R21, R17, R18.reuse, R22 ;  /* 0x0000001211157224 */ /* 0x080fe200078e0216 */
[----:B------:R-:W-:-:S03]  /*1d10*/  ISETP.GE.U32.AND P4, PT, R23, R18, PT ;  /* 0x000000121700720c */ /* 0x000fc60003f86070 */
[----:B------:R-:W-:Y:S01]  /*1d20*/  IMAD.X R21, R6, 0x1, ~R21, P5 ;  /* 0x0000000106157824 */ /* 0x000fe200028e0e15 */
[----:B------:R-:W-:-:S04]  /*1d30*/  IADD3 R6, P5, R23, -R18, RZ ;  /* 0x8000001217067210 */ /* 0x000fc80007fbe0ff */
[----:B------:R-:W-:-:S04]  /*1d40*/  ISETP.GE.U32.AND.EX P4, PT, R21, R19, PT, P4 ;  /* 0x000000131500720c */ /* 0x000fc80003f86140 */
[----:B------:R-:W-:Y:S01]  /*1d50*/  SEL R23, R6, R23, P4 ;  /* 0x0000001706177207 */ /* 0x000fe20002000000 */
[----:B------:R-:W-:Y:S01]  /*1d60*/  IMAD.X R6, R21, 0x1, ~R19, P5 ;  /* 0x0000000115067824 */ /* 0x000fe200028e0e13 */
[----:B------:R-:W-:-:S04]  /*1d70*/  IADD3 R22, P5, R5, 0x1, RZ ;  /* 0x0000000105167810 */ /* 0x000fc80007fbe0ff */
[----:B------:R-:W-:Y:S01]  /*1d80*/  SEL R22, R22, R5, P4 ;  /* 0x0000000516167207 */ /* 0x000fe20002000000 */
[----:B------:R-:W-:Y:S01]  /*1d90*/  IMAD.X R24, RZ, RZ, R17, P5 ;  /* 0x000000ffff187224 */ /* 0x000fe200028e0611 */
[----:B------:R-:W-:Y:S02]  /*1da0*/  SEL R21, R6, R21, P4 ;  /* 0x0000001506157207 */ /* 0x000fe40002000000 */
[----:B------:R-:W-:Y:S02]  /*1db0*/  ISETP.GE.U32.AND P5, PT, R23, R18, PT ;  /* 0x000000121700720c */ /* 0x000fe40003fa6070 */
[----:B------:R-:W-:Y:S02]  /*1dc0*/  SEL R24, R24, R17, P4 ;  /* 0x0000001118187207 */ /* 0x000fe40002000000 */
[----:B------:R-:W-:Y:S02]  /*1dd0*/  IADD3 R5, P4, R22, 0x1, RZ ;  /* 0x0000000116057810 */ /* 0x000fe40007f9e0ff */
[----:B------:R-:W-:-:S02]  /*1de0*/  ISETP.GE.U32.AND.EX P5, PT, R21, R19, PT, P5 ;  /* 0x000000131500720c */ /* 0x000fc40003fa6150 */
[----:B------:R-:W-:Y:S02]  /*1df0*/  IADD3.X R17, RZ, R24, RZ, P4, !PT ;  /* 0x00000018ff117210 */ /* 0x000fe400027fe4ff */
[----:B------:R-:W-:Y:S02]  /*1e00*/  SEL R5, R5, R22, P5 ;  /* 0x0000001605057207 */ /* 0x000fe40002800000 */
[----:B------:R-:W-:Y:S02]  /*1e10*/  SEL R17, R17, R24, P5 ;  /* 0x0000001811117207 */ /* 0x000fe40002800000 */
[-C--:B------:R-:W-:Y:S02]  /*1e20*/  IADD3 R6, P5, RZ, -R5.reuse, RZ ;  /* 0x80000005ff067210 */ /* 0x080fe40007fbe0ff */
[----:B------:R-:W-:Y:S02]  /*1e30*/  ISETP.NE.U32.AND P4, PT, R20, RZ, PT ;  /* 0x000000ff1400720c */ /* 0x000fe40003f85070 */
[----:B------:R-:W-:Y:S01]  /*1e40*/  SEL R6, R6, R5, !P6 ;  /* 0x0000000506067207 */ /* 0x000fe20007000000 */
[----:B------:R-:W-:Y:S01]  /*1e50*/  IMAD.X R18, RZ, RZ, ~R17, P5 ;  /* 0x000000ffff127224 */ /* 0x000fe200028e0e11 */
[----:B------:R-:W-:-:S04]  /*1e60*/  ISETP.NE.AND.EX P4, PT, R7, RZ, PT, P4 ;  /* 0x000000ff0700720c */ /* 0x000fc80003f85340 */
[----:B------:R-:W-:Y:S01]  /*1e70*/  SEL R18, R18, R17, !P6 ;  /* 0x0000001112127207 */ /* 0x000fe20007000000 */
[----:B------:R-:W-:Y:S01]  /*1e80*/  IMAD.MOV.U32 R17, RZ, RZ, 0x0 ;  /* 0x00000000ff117424 */ /* 0x000fe200078e00ff */
[----:B------:R-:W-:Y:S02]  /*1e90*/  SEL R6, R6, 0xffffffff, P4 ;  /* 0xffffffff06067807 */ /* 0x000fe40002000000 */
[----:B------:R-:W-:Y:S01]  /*1ea0*/  SEL R7, R18, 0xffffffff, P4 ;  /* 0xffffffff12077807 */ /* 0x000fe20002000000 */
[----:B------:R-:W-:Y:S06]  /*1eb0*/  RET.REL.NODEC R16 `(_ZN2at6native61_GLOBAL__N__44eb8e94_28_ForeachBinaryOpScalarList_cu_dda10a6925multi_tensor_apply_kernelINS1_28TensorListScalarListMetadataIlLi2EEENS1_25BinaryOpScalarListFunctorIlLi2ELi1ELi1EEEJSt7dividesIlEEEEvT_T0_DpT1_) ;  /* 0xffffffe010507950 */ /* 0x000fec0003c3ffff */
.L_x_3535:
        /* <DEDUP_REMOVED lines=12> */
.L_x_4027:


//--------------------- .text._ZN2at6native61_GLOBAL__N__44eb8e94_28_ForeachBinaryOpScalarList_cu_dda10a6925multi_tensor_apply_kernelINS1_28TensorListScalarListMetadataIiLi2EEENS1_25BinaryOpScalarListFunctorIiLi2ELi1ELi1EEEJSt7dividesIiEEEEvT_T0_DpT1_ --------------------------
	.section	.text._ZN2at6native61_GLOBAL__N__44eb8e94_28_ForeachBinaryOpScalarList_cu_dda10a6925multi_tensor_apply_kernelINS1_28TensorListScalarListMetadataIiLi2EEENS1_25BinaryOpScalarListFunctorIiLi2ELi1ELi1EEEJSt7dividesIiEEEEvT_T0_DpT1_,"ax",@progbits
	.align	128
.text._ZN2at6native61_GLOBAL__N__44eb8e94_28_ForeachBinaryOpScalarList_cu_dda10a6925multi_tensor_apply_kernelINS1_28TensorListScalarListMetadataIiLi2EEENS1_25BinaryOpScalarListFunctorIiLi2ELi1ELi1EEEJSt7dividesIiEEEEvT_T0_DpT1_:
        .type           _ZN2at6native61_GLOBAL__N__44eb8e94_28_ForeachBinaryOpScalarList_cu_dda10a6925multi_tensor_apply_kernelINS1_28TensorListScalarListMetadataIiLi2EEENS1_25BinaryOpScalarListFunctorIiLi2ELi1ELi1EEEJSt7dividesIiEEEEvT_T0_DpT1_,@function
        .size           _ZN2at6native61_GLOBAL__N__44eb8e94_28_ForeachBinaryOpScalarList_cu_dda10a6925multi_tensor_apply_kernelINS1_28TensorListScalarListMetadataIiLi2EEENS1_25BinaryOpScalarListFunctorIiLi2ELi1ELi1EEEJSt7dividesIiEEEEvT_T0_DpT1_,(.L_x_4029 - _ZN2at6native61_GLOBAL__N__44eb8e94_28_ForeachBinaryOpScalarList_cu_dda10a6925multi_tensor_apply_kernelINS1_28TensorListScalarListMetadataIiLi2EEENS1_25BinaryOpScalarListFunctorIiLi2ELi1ELi1EEEJSt7dividesIiEEEEvT_T0_DpT1_)
        .other          _ZN2at6native61_GLOBAL__N__44eb8e94_28_ForeachBinaryOpScalarList_cu_dda10a6925multi_tensor_apply_kernelINS1_28TensorListScalarListMetadataIiLi2EEENS1_25BinaryOpScalarListFunctorIiLi2ELi1ELi1EEEJSt7dividesIiEEEEvT_T0_DpT1_,@"STO_CUDA_ENTRY STV_DEFAULT"
_ZN2at6native61_GLOBAL__N__44eb8e94_28_ForeachBinaryOpScalarList_cu_dda10a6925multi_tensor_apply_kernelINS1_28TensorListScalarListMetadataIiLi2EEENS1_25BinaryOpScalarListFunctorIiLi2ELi1ELi1EEEJSt7dividesIiEEEEvT_T0_DpT1_:
        /* <DEDUP_REMOVED lines=20> */
[----:B------:R-:W-:Y:S01]  /*0140*/  PLOP3.LUT P0, PT, PT, PT, UP0, 0x80, 0x0 ;  /* 0x000000000000781c */ /* 0x000fe20003f0f008 */
[----:B------:R-:W-:-:S07]  /*0150*/  ULDC.64 UR10, c[0x0][0x208] ;  /* 0x00008200000a7ab9 */ /* 0x000fce0000000a00 */
[----:B------:R-:W-:-:S05]  /*0160*/  ULDC UR12, c[0x0][UR12+0x210] ;  /* 0x000084000c0c7abb */ /* 0x000fca0008000800 */
        /* <DEDUP_REMOVED lines=8> */
.L_x_3537:
[----:B0-----:R-:W-:Y:S02]  /*01f0*/  IADD3 R19, P1, R0, R8, RZ ;  /* 0x0000000800137210 */ /* 0x001fe40007f3e0ff */
[----:B--2---:R-:W-:Y:S02]  /*0200*/  CS2R R20, SRZ ;  /* 0x0000000000147805 */ /* 0x004fe4000001ff00 */
        /* <DEDUP_REMOVED lines=14> */
[----:B------:R0:W2:Y:S01]  /*02f0*/  @P0 LDG.E R21, desc[UR10][R2.64] ;  /* 0x0000000a02150981 */ /* 0x0000a2000c1e1900 */
[----:B------:R-:W-:Y:S01]  /*0300*/  ISETP.GE.U32.AND P2, PT, R7, 0x10000, PT ;  /* 0x000100000700780c */ /* 0x000fe20003f46070 */
[----:B------:R-:W-:Y:S01]  /*0310*/  IMAD.X R10, RZ, RZ, R18, P3 ;  /* 0x000000ffff0a7224 */ /* 0x000fe200018e0612 */
[----:B------:R-:W-:Y:S01]  /*0320*/  @P1 LEA R4, P4, R17, UR6, 0x2 ;  /* 0x0000000611041c11 */ /* 0x000fe2000f8810ff */
[----:B------:R-:W-:Y:S01]  /*0330*/  IMAD.MOV.U32 R22, RZ, RZ, RZ ;  /* 0x000000ffff167224 */ /* 0x000fe200078e00ff */
[----:B------:R-:W-:Y:S01]  /*0340*/  ISETP.LT.U32.AND P3, PT, R7, UR13, PT ;  /* 0x0000000d07007c0c */ /* 0x000fe2000bf61070 */
[----:B------:R-:W-:Y:S01]  /*0350*/  IMAD R12, R6, 0x3, RZ ;  /* 0x00000003060c7824 */ /* 0x000fe200078e02ff */
[C---:B------:R-:W-:Y:S02]  /*0360*/  ISETP.GE.U32.AND.EX P2, PT, R10.reuse, RZ, PT, P2 ;  /* 0x000000ff0a00720c */ /* 0x040fe40003f46120 */
[----:B------:R-:W-:Y:S02]  /*0370*/  @P1 LEA.HI.X R5, R17, UR7, R16, 0x2, P4 ;  /* 0x0000000711051c11 */ /* 0x000fe4000a0f1410 */
[----:B------:R-:W-:-:S03]  /*0380*/  ISETP.LT.AND.EX P2, PT, R10, UR4, !P2, P3 ;  /* 0x000000040a007c0c */ /* 0x000fc6000d741330 */
[----:B------:R1:W3:Y:S01]  /*0390*/  @P1 LDG.E R22, desc[UR10][R4.64] ;  /* 0x0000000a04161981 */ /* 0x0002e2000c1e1900 */
[----:B------:R-:W-:-:S04]  /*03a0*/  IADD3 R11, P4, R12, R19, RZ ;  /* 0x000000130c0b7210 */ /* 0x000fc80007f9e0ff */
[C---:B------:R-:W-:Y:S01]  /*03b0*/  ISETP.GE.U32.AND P3, PT, R11.reuse, 0x10000, PT ;  /* 0x000100000b00780c */ /* 0x040fe20003f66070 */
[----:B------:R-:W-:Y:S01]  /*03c0*/  IMAD.X R12, RZ, RZ, R18, P4 ;  /* 0x000000ffff0c7224 */ /* 0x000fe200020e0612 */
[----:B------:R-:W-:-:S03]  /*03d0*/  ISETP.LT.U32.AND P4, PT, R11, UR13, PT ;  /* 0x0000000d0b007c0c */ /* 0x000fc6000bf81070 */
[C---:B------:R-:W-:Y:S02]  /*03e0*/  @P2 LEA R14, P5, R7.reuse, UR6, 0x2 ;  /* 0x00000006070e2c11 */ /* 0x040fe4000f8a10ff */
[C---:B------:R-:W-:Y:S02]  /*03f0*/  ISETP.GE.U32.AND.EX P3, PT, R12.reuse, RZ, PT, P3 ;  /* 0x000000ff0c00720c */ /* 0x040fe40003f66130 */
[----:B------:R-:W-:Y:S02]  /*0400*/  @P2 LEA.HI.X R15, R7, UR7, R10, 0x2, P5 ;  /* 0x00000007070f2c11 */ /* 0x000fe4000a8f140a */
[----:B------:R-:W-:-:S03]  /*0410*/  ISETP.LT.AND.EX P3, PT, R12, UR4, !P3, P4 ;  /* 0x000000040c007c0c */ /* 0x000fc6000df61340 */
[----:B------:R4:W5:Y:S01]  /*0420*/  @P2 LDG.E R20, desc[UR10][R14.64] ;  /* 0x0000000a0e142981 */ /* 0x000962000c1e1900 */
[----:B------:R-:W-:-:S09]  /*0430*/  IMAD.MOV.U32 R13, RZ, RZ, RZ ;  /* 0x000000ffff0d7224 */ /* 0x000fd200078e00ff */
[----:B0-----:R-:W-:-:S04]  /*0440*/  @P3 LEA R2, P4, R11, UR6, 0x2 ;  /* 0x000000060b023c11 */ /* 0x001fc8000f8810ff */
[----:B------:R-:W-:-:S05]  /*0450*/  @P3 LEA.HI.X R3, R11, UR7, R12, 0x2, P4 ;  /* 0x000000070b033c11 */ /* 0x000fca000a0f140c */
[----:B------:R0:W5:Y:S01]  /*0460*/  @P3 LDG.E R13, desc[UR10][R2.64] ;  /* 0x0000000a020d3981 */ /* 0x000162000c1e1900 */
[----:B------:R-:W-:Y:S01]  /*0470*/  IABS R23, UR12 ;  /* 0x0000000c00177c13 */ /* 0x000fe20008000000 */
[----:B------:R-:W-:-:S03]  /*0480*/  IMAD.WIDE.U32 R8, R6, 0x4, R8 ;  /* 0x0000000406087825 */ /* 0x000fc600078e0008 */
[----:B------:R-:W1:Y:S08]  /*0490*/  I2F.RP R24, R23 ;  /* 0x0000001700187306 */ /* 0x000e700000209400 */
[----:B-1----:R-:W1:Y:S02]  /*04a0*/  MUFU.RCP R24, R24 ;  /* 0x0000001800187308 */ /* 0x002e640000001000 */
[----:B-1----:R-:W-:-:S06]  /*04b0*/  VIADD R4, R24, 0xffffffe ;  /* 0x0ffffffe18047836 */ /* 0x002fcc0000000000 */
[----:B------:R1:W4:Y:S02]  /*04c0*/  F2I.FTZ.U32.TRUNC.NTZ R5, R4 ;  /* 0x0000000400057305 */ /* 0x000324000021f000 */
[----:B-1----:R-:W-:Y:S02]  /*04d0*/  IMAD.MOV.U32 R4, RZ, RZ, RZ ;  /* 0x000000ffff047224 */ /* 0x002fe400078e00ff */
[----:B----4-:R-:W-:-:S04]  /*04e0*/  IMAD.MOV R14, RZ, RZ, -R5 ;  /* 0x000000ffff0e7224 */ /* 0x010fc800078e0a05 */
[----:B------:R-:W-:Y:S01]  /*04f0*/  IMAD R15, R14, R23, RZ ;  /* 0x000000170e0f7224 */ /* 0x000fe200078e02ff */
[----:B------:R-:W-:-:S03]  /*0500*/  IABS R14, UR12 ;  /* 0x0000000c000e7c13 */ /* 0x000fc60008000000 */
[----:B0-----:R-:W-:-:S04]  /*0510*/  IMAD.HI.U32 R2, R5, R15, R4 ;  /* 0x0000000f05027227 */ /* 0x001fc800078e0004 */
[----:B------:R-:W-:Y:S01]  /*0520*/  IMAD.MOV R14, RZ, RZ, -R14 ;  /* 0x000000ffff0e7224 */ /* 0x000fe200078e0a0e */
[----:B--2---:R-:W-:Y:S02]  /*0530*/  IABS R3, R21 ;  /* 0x0000001500037213 */ /* 0x004fe40000000000 */
[----:B------:R-:W-:-:S03]  /*0540*/  LOP3.LUT R21, R21, UR12, RZ, 0x3c, !PT ;  /* 0x0000000c15157c12 */ /* 0x000fc6000f8e3cff */
[----:B------:R-:W-:Y:S02]  /*0550*/  IMAD.MOV.U32 R5, RZ, RZ, R3 ;  /* 0x000000ffff057224 */ /* 0x000fe400078e0003 */
[----:B------:R-:W-:Y:S02]  /*0560*/  IMAD.MOV.U32 R3, RZ, RZ, R14 ;  /* 0x000000ffff037224 */ /* 0x000fe400078e000e */
[----:B------:R-:W-:-:S04]  /*0570*/  IMAD.HI.U32 R14, R2, R5, RZ ;  /* 0x00000005020e7227 */ /* 0x000fc800078e00ff */
[----:B------:R-:W-:Y:S01]  /*0580*/  IMAD R4, R14, R3, R5 ;  /* 0x000000030e047224 */ /* 0x000fe200078e0205 */
[----:B---3--:R-:W-:Y:S02]  /*0590*/  IABS R5, R22 ;  /* 0x0000001600057213 */ /* 0x008fe40000000000 */
[----:B------:R-:W-:Y:S02]  /*05a0*/  LOP3.LUT R22, R22, UR12, RZ, 0x3c, !PT ;  /* 0x0000000c16167c12 */ /* 0x000fe4000f8e3cff */
[----:B------:R-:W-:Y:S01]  /*05b0*/  ISETP.GT.U32.AND P5, PT, R23, R4, PT ;  /* 0x000000041700720c */ /* 0x000fe20003fa4070 */
[----:B------:R-:W-:-:S04]  /*05c0*/  IMAD.HI.U32 R24, R2, R5, RZ ;  /* 0x0000000502187227 */ /* 0x000fc800078e00ff */
[----:B------:R-:W-:-:S05]  /*05d0*/  IMAD R26, R24, R3, R5 ;  /* 0x00000003181a7224 */ /* 0x000fca00078e0205 */
[----:B------:R-:W-:-:S03]  /*05e0*/  ISETP.GT.U32.AND P6, PT, R23, R26, PT ;  /* 0x0000001a1700720c */ /* 0x000fc60003fc4070 */
[--C-:B------:R-:W-:Y:S02]  /*05f0*/  @!P5 IMAD.IADD R4, R4, 0x1, -R23.reuse ;  /* 0x000000010404d824 */ /* 0x100fe400078e0a17 */
[----:B------:R-:W-:Y:S01]  /*0600*/  @!P5 VIADD R14, R14, 0x1 ;  /* 0x000000010e0ed836 */ /* 0x000fe20000000000 */
[----:B------:R-:W-:Y:S02]  /*0610*/  ISETP.GE.AND P5, PT, R21, RZ, PT ;  /* 0x000000ff1500720c */ /* 0x000fe40003fa6270 */
[----:B------:R-:W-:Y:S02]  /*0620*/  ISETP.GE.U32.AND P4, PT, R4, R23, PT ;  /* 0x000000170400720c */ /* 0x000fe40003f86070 */
[----:B-----5:R-:W-:Y:S02]  /*0630*/  IABS R4, R20 ;  /* 0x0000001400047213 */ /* 0x020fe40000000000 */
[----:B------:R-:W-:Y:S01]  /*0640*/  LOP3.LUT R20, R20, UR12, RZ, 0x3c, !PT ;  /* 0x0000000c14147c12 */ /* 0x000fe2000f8e3cff */
[----:B------:R-:W-:-:S02]  /*0650*/  @!P6 IMAD.IADD R26, R26, 0x1, -R23 ;  /* 0x000000011a1ae824 */ /* 0x000fc400078e0a17 */
[----:B------:R-:W-:-:S04]  /*0660*/  IMAD.HI.U32 R5, R2, R4, RZ ;  /* 0x0000000402057227 */ /* 0x000fc800078e00ff */
[----:B------:R-:W-:Y:S02]  /*0670*/  IMAD R4, R5, R3, R4 ;  /* 0x0000000305047224 */ /* 0x000fe400078e0204 */
[----:B------:R-:W-:Y:S01]  /*0680*/  @P4 VIADD R14, R14, 0x1 ;  /* 0x000000010e0e4836 */ /* 0x000fe20000000000 */
[----:B------:R-:W-:Y:S01]  /*0690*/  ISETP.GE.U32.AND P4, PT, R26, R23, PT ;  /* 0x000000171a00720c */ /* 0x000fe20003f86070 */
[----:B------:R-:W-:Y:S01]  /*06a0*/  @!P6 VIADD R24, R24, 0x1 ;  /* 0x000000011818e836 */ /* 0x000fe20000000000 */
[----:B------:R-:W-:Y:S01]  /*06b0*/  IABS R15, R13 ;  /* 0x0000000d000f7213 */ /* 0x000fe20000000000 */
[----:B------:R-:W-:Y:S01]  /*06c0*/  IMAD.MOV.U32 R21, RZ, RZ, R14 ;  /* 0x000000ffff157224 */ /* 0x000fe200078e000e */
[----:B------:R-:W-:Y:S02]  /*06d0*/  ISETP.GE.AND P6, PT, R22, RZ, PT ;  /* 0x000000ff1600720c */ /* 0x000fe40003fc6270 */
[----:B------:R-:W-:Y:S01]  /*06e0*/  LOP3.LUT R13, R13, UR12, RZ, 0x3c, !PT ;  /* 0x0000000c0d0d7c12 */ /* 0x000fe2000f8e3cff */
[----:B------:R-:W-:Y:S01]  /*06f0*/  @!P5 IMAD.MOV R21, RZ, RZ, -R21 ;  /* 0x000000ffff15d224 */ /* 0x000fe200078e0a15 */
[----:B------:R-:W-:Y:S01]  /*0700*/  ISETP.GT.U32.AND P5, PT, R23, R4, PT ;  /* 0x000000041700720c */ /* 0x000fe20003fa4070 */
[----:B------:R-:W-:-:S04]  /*0710*/  IMAD.HI.U32 R22, R2, R15, RZ ;  /* 0x0000000f02167227 */ /* 0x000fc800078e00ff */
[----:B------:R-:W-:Y:S01]  /*0720*/  @P4 VIADD R24, R24, 0x1 ;  /* 0x0000000118184836 */ /* 0x000fe20000000000 */
[C---:B------:R-:W-:Y:S01]  /*0730*/  @P0 LEA R2, P4, R19.reuse, UR8, 0x2 ;  /* 0x0000000813020c11 */ /* 0x040fe2000f8810ff */
[----:B------:R-:W-:Y:S02]  /*0740*/  IMAD R14, R22, R3, R15 ;  /* 0x00000003160e7224 */ /* 0x000fe400078e020f */
[----:B------:R-:W-:Y:S01]  /*0750*/  @!P6 IMAD.MOV R24, RZ, RZ, -R24 ;  /* 0x000000ffff18e224 */ /* 0x000fe200078e0a18 */
[----:B------:R-:W-:Y:S02]  /*0760*/  @P0 LEA.HI.X R3, R19, UR9, R18, 0x2, P4 ;  /* 0x0000000913030c11 */ /* 0x000fe4000a0f1412 */
[----:B------:R-:W-:Y:S01]  /*0770*/  ISETP.GT.U32.AND P6, PT, R23, R14, PT ;  /* 0x0000000e1700720c */ /* 0x000fe20003fc4070 */
[----:B------:R-:W-:Y:S02]  /*0780*/  @!P5 IMAD.IADD R4, R4, 0x1, -R23 ;  /* 0x000000010404d824 */ /* 0x000fe400078e0a17 */
[----:B------:R-:W-:Y:S01]  /*0790*/  @!P5 VIADD R5, R5, 0x1 ;  /* 0x000000010505d836 */ /* 0x000fe20000000000 */
[----:B------:R-:W-:-:S02]  /*07a0*/  ISETP.GE.AND P5, PT, R20, RZ, PT ;  /* 0x000000ff1400720c */ /* 0x000fc40003fa6270 */
[----:B------:R-:W-:-:S07]  /*07b0*/  ISETP.GE.U32.AND P4, PT, R4, R23, PT ;  /* 0x000000170400720c */ /* 0x000fce0003f86070 */
[----:B------:R-:W-:Y:S02]  /*07c0*/  @!P6 IMAD.IADD R14, R14, 0x1, -R23 ;  /* 0x000000010e0ee824 */ /* 0x000fe400078e0a17 */
[----:B------:R-:W-:Y:S01]  /*07d0*/  @!P6 VIADD R22, R22, 0x1 ;  /* 0x000000011616e836 */ /* 0x000fe20000000000 */
[----:B------:R-:W-:-:S03]  /*07e0*/  ISETP.NE.AND P6, PT, RZ, UR12, PT ;  /* 0x0000000cff007c0c */ /* 0x000fc6000bfc5270 */
[----:B------:R-:W-:Y:S01]  /*07f0*/  @P4 VIADD R5, R5, 0x1 ;  /* 0x0000000105054836 */ /* 0x000fe20000000000 */
[----:B------:R-:W-:-:S03]  /*0800*/  @P1 LEA R4, P4, R17, UR8, 0x2 ;  /* 0x0000000811041c11 */ /* 0x000fc6000f8810ff */
[----:B------:R-:W-:Y:S01]  /*0810*/  IMAD.MOV.U32 R18, RZ, RZ, R5 ;  /* 0x000000ffff127224 */ /* 0x000fe200078e0005 */
[----:B------:R-:W-:Y:S02]  /*0820*/  @P1 LEA.HI.X R5, R17, UR9, R16, 0x2, P4 ;  /* 0x0000000911051c11 */ /* 0x000fe4000a0f1410 */
[----:B------:R-:W-:Y:S01]  /*0830*/  ISETP.GE.U32.AND P4, PT, R14, R23, PT ;  /* 0x000000170e00720c */ /* 0x000fe20003f86070 */
[----:B------:R-:W-:Y:S01]  /*0840*/  @!P5 IMAD.MOV R18, RZ, RZ, -R18 ;  /* 0x000000ffff12d224 */ /* 0x000fe200078e0a12 */
[----:B------:R-:W-:-:S04]  /*0850*/  @P2 LEA R14, P5, R7, UR8, 0x2 ;  /* 0x00000008070e2c11 */ /* 0x000fc8000f8a10ff */
[----:B------:R-:W-:Y:S02]  /*0860*/  @P2 LEA.HI.X R15, R7, UR9, R10, 0x2, P5 ;  /* 0x00000009070f2c11 */ /* 0x000fe4000a8f140a */
[----:B------:R-:W-:Y:S02]  /*0870*/  ISETP.GE.AND P5, PT, R13, RZ, PT ;  /* 0x000000ff0d00720c */ /* 0x000fe40003fa6270 */
[----:B------:R-:W-:-:S03]  /*0880*/  LOP3.LUT R7, RZ, UR12, RZ, 0x33, !PT ;  /* 0x0000000cff077c12 */ /* 0x000fc6000f8e33ff */
[----:B------:R-:W-:Y:S01]  /*0890*/  @P4 VIADD R22, R22, 0x1 ;  /* 0x0000000116164836 */ /* 0x000fe20000000000 */
[----:B------:R-:W-:Y:S02]  /*08a0*/  @P3 LEA R10, P4, R11, UR8, 0x2 ;  /* 0x000000080b0a3c11 */ /* 0x000fe4000f8810ff */
[C---:B------:R-:W-:Y:S02]  /*08b0*/  SEL R21, R7.reuse, R21, !P6 ;  /* 0x0000001507157207 */ /* 0x040fe40007000000 */
[C---:B------:R-:W-:Y:S02]  /*08c0*/  SEL R13, R7.reuse, R24, !P6 ;  /* 0x00000018070d7207 */ /* 0x040fe40007000000 */
[----:B------:R-:W-:Y:S01]  /*08d0*/  SEL R17, R7, R18, !P6 ;  /* 0x0000001207117207 */ /* 0x000fe20007000000 */
[----:B------:R-:W-:Y:S01]  /*08e0*/  @!P5 IMAD.MOV R22, RZ, RZ, -R22 ;  /* 0x000000ffff16d224 */ /* 0x000fe200078e0a16 */
[----:B------:R-:W-:Y:S01]  /*08f0*/  @P3 LEA.HI.X R11, R11, UR9, R12, 0x2, P4 ;  /* 0x000000090b0b3c11 */ /* 0x000fe2000a0f140c */
[----:B------:R2:W-:Y:S01]  /*0900*/  @P0 STG.E desc[UR10][R2.64], R21 ;  /* 0x0000001502000986 */ /* 0x0005e2000c10190a */
[----:B------:R-:W-:-:S02]  /*0910*/  ISETP.GE.U32.AND P0, PT, R8, 0x10000, PT ;  /* 0x000100000800780c */ /* 0x000fc40003f06070 */
[----:B------:R-:W-:Y:S01]  /*0920*/  SEL R7, R7, R22, !P6 ;  /* 0x0000001607077207 */ /* 0x000fe20007000000 */
[----:B------:R2:W-:Y:S01]  /*0930*/  @P1 STG.E desc[UR10][R4.64], R13 ;  /* 0x0000000d04001986 */ /* 0x0005e2000c10190a */
[----:B------:R-:W-:Y:S02]  /*0940*/  ISETP.LT.U32.AND P1, PT, R8, UR13, PT ;  /* 0x0000000d08007c0c */ /* 0x000fe4000bf21070 */
[C---:B------:R-:W-:Y:S01]  /*0950*/  ISETP.GE.U32.AND.EX P0, PT, R9.reuse, RZ, PT, P0 ;  /* 0x000000ff0900720c */ /* 0x040fe20003f06100 */
[----:B------:R2:W-:Y:S01]  /*0960*/  @P2 STG.E desc[UR10][R14.64], R17 ;  /* 0x000000110e002986 */ /* 0x0005e2000c10190a */
[----:B------:R-:W-:-:S03]  /*0970*/  ISETP.LT.AND.EX P1, PT, R9, UR4, PT, P1 ;  /* 0x0000000409007c0c */ /* 0x000fc6000bf21310 */
[----:B------:R2:W-:Y:S10]  /*0980*/  @P3 STG.E desc[UR10][R10.64], R7 ;  /* 0x000000070a003986 */ /* 0x0005f4000c10190a */
[----:B------:R-:W-:Y:S05]  /*0990*/  @!P0 BRA P1, `(.L_x_3537) ;  /* 0xfffffff800148947 */ /* 0x000fea000083ffff */
[----:B------:R-:W-:Y:S05]  /*09a0*/  EXIT ;  /* 0x000000000000794d */ /* 0x000fea0003800000 */
.L_x_3536:
[----:B------:R-:W0:Y:S02]  /*09b0*/  S2R R3, SR_TID.X ;  /* 0x0000000000037919 */ /* 0x000e240000002100 */
[----:B0-----:R-:W-:-:S03]  /*09c0*/  IMAD.WIDE.U32 R4, R3, 0x4, RZ ;  /* 0x0000000403047825 */ /* 0x001fc600078e00ff */
[----:B------:R-:W-:-:S04]  /*09d0*/  ISETP.GE.U32.AND P0, PT, R4, UR13, PT ;  /* 0x0000000d04007c0c */ /* 0x000fc8000bf06070 */
[----:B------:R-:W-:-:S04]  /*09e0*/  ISETP.GE.AND.EX P0, PT, R5, UR4, PT, P0 ;  /* 0x0000000405007c0c */ /* 0x000fc8000bf06300 */
[----:B------:R-:W-:-:S13]  /*09f0*/  ISETP.GT.U32.OR P0, PT, R3, 0x3fff, P0 ;  /* 0x00003fff0300780c */ /* 0x000fda0000704470 */
[----:B------:R-:W-:Y:S05]  /*0a00*/  @P0 EXIT ;  /* 0x000000000000094d */ /* 0x000fea0003800000 */
[----:B------:R-:W-:Y:S01]  /*0a10*/  IABS R0, UR12 ;  /* 0x0000000c00007c13 */ /* 0x000fe20008000000 */
[----:B------:R-:W-:Y:S01]  /*0a20*/  IMAD.MOV.U32 R8, RZ, RZ, RZ ;  /* 0x000000ffff087224 */ /* 0x000fe200078e00ff */
[----:B------:R-:W-:Y:S01]  /*0a30*/  ULDC UR5, c[0x0][0x0] ;  /* 0x0000000000057ab9 */ /* 0x000fe20000000800 */
[----:B------:R-:W-:Y:S01]  /*0a40*/  IMAD.MOV.U32 R2, RZ, RZ, RZ ;  /* 0x000000ffff027224 */ /* 0x000fe200078e00ff */
[----:B------:R-:W0:Y:S08]  /*0a50*/  I2F.RP R4, R0 ;  /* 0x0000000000047306 */ /* 0x000e300000209400 */
[----:B0-----:R-:W0:Y:S02]  /*0a60*/  MUFU.RCP R4, R4 ;  /* 0x0000000400047308 */ /* 0x001e240000001000 */
[----:B0-----:R-:W-:-:S06]  /*0a70*/  VIADD R9, R4, 0xffffffe ;  /* 0x0ffffffe04097836 */ /* 0x001fcc0000000000 */
[----:B------:R-:W0:Y:S02]  /*0a80*/  F2I.FTZ.U32.TRUNC.NTZ R9, R9 ;  /* 0x0000000900097305 */ /* 0x000e24000021f000 */
[----:B0-----:R-:W-:-:S04]  /*0a90*/  IMAD.MOV R5, RZ, RZ, -R9 ;  /* 0x000000ffff057224 */ /* 0x001fc800078e0a09 */
[----:B------:R-:W-:-:S04]  /*0aa0*/  IMAD R5, R5, R0, RZ ;  /* 0x0000000005057224 */ /* 0x000fc800078e02ff */
[----:B------:R-:W-:-:S07]  /*0ab0*/  IMAD.HI.U32 R8, R9, R5, R8 ;  /* 0x0000000509087227 */ /* 0x000fce00078e0008 */
.L_x_3538:
[C---:B------:R-:W-:Y:S01]  /*0ac0*/  IMAD.SHL.U32 R10, R3.reuse, 0x10, RZ ;  /* 0x00000010030a7824 */ /* 0x040fe200078e00ff */
[----:B------:R-:W-:-:S04]  /*0ad0*/  SHF.L.U64.HI R16, R3, 0x4, R2 ;  /* 0x0000000403107819 */ /* 0x000fc80000010202 */
[----:B------:R-:W-:-:S04]  /*0ae0*/  IADD3 R4, P0, R10, UR6, RZ ;  /* 0x000000060a047c10 */ /* 0x000fc8000ff1e0ff */
[----:B------:R-:W-:-:S06]  /*0af0*/  IADD3.X R5, R16, UR7, RZ, P0, !PT ;  /* 0x0000000710057c10 */ /* 0x000fcc00087fe4ff */
[----:B------:R-:W2:Y:S01]  /*0b00*/  LDG.E.128 R4, desc[UR10][R4.64] ;  /* 0x0000000a04047981 */ /* 0x000ea2000c1e1d00 */
[----:B------:R-:W-:Y:S02]  /*0b10*/  IABS R11, UR12 ;  /* 0x0000000c000b7c13 */ /* 0x000fe40008000000 */
[----:B------:R-:W-:Y:S02]  /*0b20*/  IABS R9, UR12 ;  /* 0x0000000c00097c13 */ /* 0x000fe40008000000 */
[----:B------:R-:W0:Y:S03]  /*0b30*/  I2F.RP R14, R11 ;  /* 0x0000000b000e7306 */ /* 0x000e260000209400 */
[----:B------:R-:W-:-:S05]  /*0b40*/  IMAD.MOV R15, RZ, RZ, -R9 ;  /* 0x000000ffff0f7224 */ /* 0x000fca00078e0a09 */
[----:B0-----:R-:W0:Y:S02]  /*0b50*/  MUFU.RCP R14, R14 ;  /* 0x0000000e000e7308 */ /* 0x001e240000001000 */
[----:B0-----:R-:W-:-:S06]  /*0b60*/  VIADD R13, R14, 0xffffffe ;  /* 0x0ffffffe0e0d7836 */ /* 0x001fcc0000000000 */
[----:B------:R-:W0:Y:S01]  /*0b70*/  F2I.FTZ.U32.TRUNC.NTZ R13, R13 ;  /* 0x0000000d000d7305 */ /* 0x000e22000021f000 */
[----:B--2---:R-:W-:Y:S02]  /*0b80*/  IABS R12, R7 ;  /* 0x00000007000c7213 */ /* 0x004fe40000000000 */
[----:B------:R-:W-:Y:S02]  /*0b90*/  IABS R14, R6 ;  /* 0x00000006000e7213 */ /* 0x000fe40000000000 */
[----:B------:R-:W-:Y:S01]  /*0ba0*/  IABS R18, R5 ;  /* 0x0000000500127213 */ /* 0x000fe20000000000 */
[----:B------:R-:W-:Y:S01]  /*0bb0*/  IMAD.HI.U32 R9, R8, R12, RZ ;  /* 0x0000000c08097227 */ /* 0x000fe200078e00ff */
[----:B------:R-:W-:Y:S02]  /*0bc0*/  IABS R21, R4 ;  /* 0x0000000400157213 */ /* 0x000fe40000000000 */
[----:B------:R-:W-:Y:S01]  /*0bd0*/  LOP3.LUT R7, R7, UR12, RZ, 0x3c, !PT ;  /* 0x0000000c07077c12 */ /* 0x000fe2000f8e3cff */
[----:B------:R-:W-:Y:S01]  /*0be0*/  IMAD R17, R9, R15, R12 ;  /* 0x0000000f09117224 */ /* 0x000fe200078e020c */
[----:B------:R-:W-:Y:S01]  /*0bf0*/  LOP3.LUT R6, R6, UR12, RZ, 0x3c, !PT ;  /* 0x0000000c06067c12 */ /* 0x000fe2000f8e3cff */
[----:B0-----:R-:W-:Y:S01]  /*0c00*/  IMAD.MOV R8, RZ, RZ, -R13 ;  /* 0x000000ffff087224 */ /* 0x001fe200078e0a0d */
[----:B------:R-:W-:Y:S01]  /*0c10*/  LOP3.LUT R5, R5, UR12, RZ, 0x3c, !PT ;  /* 0x0000000c05057c12 */ /* 0x000fe2000f8e3cff */
[----:B------:R-:W-:Y:S01]  /*0c20*/  IMAD.MOV.U32 R12, RZ, RZ, RZ ;  /* 0x000000ffff0c7224 */ /* 0x000fe200078e00ff */
[----:B------:R-:W-:Y:S01]  /*0c30*/  ISETP.GT.U32.AND P3, PT, R0, R17, PT ;  /* 0x000000110000720c */ /* 0x000fe20003f64070 */
[----:B------:R-:W-:Y:S01]  /*0c40*/  IMAD R19, R8, R11, RZ ;  /* 0x0000000b08137224 */ /* 0x000fe200078e02ff */
[----:B------:R-:W-:-:S03]  /*0c50*/  LOP3.LUT R4, R4, UR12, RZ, 0x3c, !PT ;  /* 0x0000000c04047c12 */ /* 0x000fc6000f8e3cff */
[----:B------:R-:W-:-:S04]  /*0c60*/  IMAD.HI.U32 R8, R13, R19, R12 ;  /* 0x000000130d087227 */ /* 0x000fc800078e000c */
[----:B------:R-:W-:Y:S02]  /*0c70*/  IMAD.MOV.U32 R19, RZ, RZ, R14 ;  /* 0x000000ffff137224 */ /* 0x000fe400078e000e */
[----:B------:R-:W-:-:S04]  /*0c80*/  IMAD.HI.U32 R13, R8, R18, RZ ;  /* 0x00000012080d7227 */ /* 0x000fc800078e00ff */
[----:B------:R-:W-:Y:S02]  /*0c90*/  @!P3 IMAD.IADD R17, R17, 0x1, -R11 ;  /* 0x000000011111b824 */ /* 0x000fe400078e0a0b */
[----:B------:R-:W-:-:S03]  /*0ca0*/  IMAD.HI.U32 R14, R8, R19, RZ ;  /* 0x00000013080e7227 */ /* 0x000fc600078e00ff */
[----:B------:R-:W-:Y:S01]  /*0cb0*/  ISETP.GE.U32.AND P1, PT, R17, R0, PT ;  /* 0x000000001100720c */ /* 0x000fe20003f26070 */
[----:B------:R-:W-:Y:S02]  /*0cc0*/  IMAD R17, R14, R15, R19 ;  /* 0x0000000f0e117224 */ /* 0x000fe400078e0213 */
[----:B------:R-:W-:Y:S02]  /*0cd0*/  IMAD.MOV.U32 R0, RZ, RZ, R11 ;  /* 0x000000ffff007224 */ /* 0x000fe400078e000b */
[----:B------:R-:W-:-:S03]  /*0ce0*/  IMAD.HI.U32 R12, R8, R21, RZ ;  /* 0x00000015080c7227 */ /* 0x000fc600078e00ff */
[----:B------:R-:W-:Y:S01]  /*0cf0*/  ISETP.GT.U32.AND P2, PT, R0, R17, PT ;  /* 0x000000110000720c */ /* 0x000fe20003f44070 */
[-C--:B------:R-:W-:Y:S02]  /*0d00*/  IMAD R19, R13, R15.reuse, R18 ;  /* 0x0000000f0d137224 */ /* 0x080fe400078e0212 */
[----:B------:R-:W-:Y:S02]  /*0d10*/  IMAD R15, R12, R15, R21 ;  /* 0x0000000f0c0f7224 */ /* 0x000fe400078e0215 */
[----:B------:R-:W-:Y:S01]  /*0d20*/  @!P3 VIADD R9, R9, 0x1 ;  /* 0x000000010909b836 */ /* 0x000fe20000000000 */
[C---:B------:R-:W-:Y:S02]  /*0d30*/  ISETP.GT.U32.AND P5, PT, R0.reuse, R19, PT ;  /* 0x000000130000720c */ /* 0x040fe40003fa4070 */
[----:B------:R-:W-:Y:S01]  /*0d40*/  ISETP.GT.U32.AND P0, PT, R0, R15, PT ;  /* 0x0000000f0000720c */ /* 0x000fe20003f04070 */
[----:B------:R-:W-:Y:S01]  /*0d50*/  @P1 VIADD R9, R9, 0x1 ;  /* 0x0000000109091836 */ /* 0x000fe20000000000 */
[----:B------:R-:W-:-:S03]  /*0d60*/  ISETP.GE.AND P1, PT, R6, RZ, PT ;  /* 0x000000ff0600720c */ /* 0x000fc60003f26270 */
[--C-:B------:R-:W-:Y:S02]  /*0d70*/  @!P2 IMAD.IADD R17, R17, 0x1, -R11.reuse ;  /* 0x000000011111a824 */ /* 0x100fe400078e0a0b */
[----:B------:R-:W-:Y:S01]  /*0d80*/  @!P2 VIADD R14, R14, 0x1 ;  /* 0x000000010e0ea836 */ /* 0x000fe20000000000 */
[----:B------:R-:W-:Y:S02]  /*0d90*/  ISETP.GE.AND P2, PT, R7, RZ, PT ;  /* 0x000000ff0700720c */ /* 0x000fe40003f46270 */
[-C--:B------:R-:W-:Y:S01]  /*0da0*/  ISETP.GE.U32.AND P6, PT, R17, R0.reuse, PT ;  /* 0x000000001100720c */ /* 0x080fe20003fc6070 */
[--C-:B------:R-:W-:Y:S02]  /*0db0*/  @!P5 IMAD.IADD R19, R19, 0x1, -R11.reuse ;  /* 0x000000011313d824 */ /* 0x100fe400078e0a0b */
[----:B------:R-:W-:Y:S02]  /*0dc0*/  @!P0 IMAD.IADD R15, R15, 0x1, -R11 ;  /* 0x000000010f0f8824 */ /* 0x000fe400078e0a0b */
[----:B------:R-:W-:Y:S01]  /*0dd0*/  @!P5 VIADD R13, R13, 0x1 ;  /* 0x000000010d0dd836 */ /* 0x000fe20000000000 */
[-C--:B------:R-:W-:Y:S01]  /*0de0*/  ISETP.GE.U32.AND P4, PT, R19, R0.reuse, PT ;  /* 0x000000001300720c */ /* 0x080fe20003f86070 */
[----:B------:R-:W-:Y:S01]  /*0df0*/  @!P0 VIADD R12, R12, 0x1 ;  /* 0x000000010c0c8836 */ /* 0x000fe20000000000 */
[----:B------:R-:W-:-:S02]  /*0e00*/  ISETP.GE.U32.AND P3, PT, R15, R0, PT ;  /* 0x000000000f00720c */ /* 0x000fc40003f66070 */
[----:B------:R-:W-:Y:S01]  /*0e10*/  ISETP.GE.AND P5, PT, R4, RZ, PT ;  /* 0x000000ff0400720c */ /* 0x000fe20003fa6270 */
[----:B------:R-:W-:Y:S01]  /*0e20*/  @!P2 IMAD.MOV R9, RZ, RZ, -R9 ;  /* 0x000000ffff09a224 */ /* 0x000fe200078e0a09 */
[----:B------:R-:W-:Y:S01]  /*0e30*/  ISETP.NE.AND P0, PT, RZ, UR12, PT ;  /* 0x0000000cff007c0c */ /* 0x000fe2000bf05270 */
[----:B------:R-:W-:Y:S01]  /*0e40*/  @P6 VIADD R14, R14, 0x1 ;  /* 0x000000010e0e6836 */ /* 0x000fe20000000000 */
[----:B------:R-:W-:Y:S02]  /*0e50*/  ISETP.GE.AND P6, PT, R5, RZ, PT ;  /* 0x000000ff0500720c */ /* 0x000fe40003fc6270 */
[----:B------:R-:W-:Y:S01]  /*0e60*/  LOP3.LUT R4, RZ, UR12, RZ, 0x33, !PT ;  /* 0x0000000cff047c12 */ /* 0x000fe2000f8e33ff */
[----:B------:R-:W-:Y:S02]  /*0e70*/  @!P1 IMAD.MOV R14, RZ, RZ, -R14 ;  /* 0x000000ffff0e9224 */ /* 0x000fe400078e0a0e */
[----:B------:R-:W-:Y:S01]  /*0e80*/  @P4 VIADD R13, R13, 0x1 ;  /* 0x000000010d0d4836 */ /* 0x000fe20000000000 */
[----:B------:R-:W-:Y:S01]  /*0e90*/  SEL R7, R4, R9, !P0 ;  /* 0x0000000904077207 */ /* 0x000fe20004000000 */
[----:B------:R-:W-:Y:S01]  /*0ea0*/  @P3 VIADD R12, R12, 0x1 ;  /* 0x000000010c0c3836 */ /* 0x000fe20000000000 */
[----:B------:R-:W-:-:S02]  /*0eb0*/  SEL R6, R4, R14, !P0 ;  /* 0x0000000e04067207 */ /* 0x000fc40004000000 */
[----:B------:R-:W-:Y:S01]  /*0ec0*/  IADD3 R10, P4, R10, UR8, RZ ;  /* 0x000000080a0a7c10 */ /* 0x000fe2000ff9e0ff */
[----:B------:R-:W-:Y:S02]  /*0ed0*/  @!P5 IMAD.MOV R12, RZ, RZ, -R12 ;  /* 0x000000ffff0cd224 */ /* 0x000fe400078e0a0c */
[----:B------:R-:W-:Y:S01]  /*0ee0*/  @!P6 IMAD.MOV R13, RZ, RZ, -R13 ;  /* 0x000000ffff0de224 */ /* 0x000fe200078e0a0d */
[----:B------:R-:W-:-:S04]  /*0ef0*/  IADD3.X R11, R16, UR9, RZ, P4, !PT ;  /* 0x00000009100b7c10 */ /* 0x000fc8000a7fe4ff */
[C---:B------:R-:W-:Y:S02]  /*0f00*/  SEL R5, R4.reuse, R13, !P0 ;  /* 0x0000000d04057207 */ /* 0x040fe40004000000 */
[----:B------:R-:W-:Y:S02]  /*0f10*/  SEL R4, R4, R12, !P0 ;  /* 0x0000000c04047207 */ /* 0x000fe40004000000 */
[----:B------:R-:W-:-:S03]  /*0f20*/  IADD3 R3, P0, R3, UR5, RZ ;  /* 0x0000000503037c10 */ /* 0x000fc6000ff1e0ff */
[----:B------:R0:W-:Y:S01]  /*0f30*/  STG.E.128 desc[UR10][R10.64], R4 ;  /* 0x000000040a007986 */ /* 0x0001e2000c101d0a */
        /* <DEDUP_REMOVED lines=9> */
.L_x_3539:
        /* <DEDUP_REMOVED lines=11> */
.L_x_4029:


//--------------------- .text._ZN2at6native61_GLOBAL__N__44eb8e94_28_ForeachBinaryOpScalarList_cu_dda10a6925multi_tensor_apply_kernelINS1_28TensorListScalarListMetadataIaLi2EEENS1_25BinaryOpScalarListFunctorIaLi2ELi1ELi1EEEJSt7dividesIaEEEEvT_T0_DpT1_ --------------------------
	.section	.text._ZN2at6native61_GLOBAL__N__44eb8e94_28_ForeachBinaryOpScalarList_cu_dda10a6925multi_tensor_apply_kernelINS1_28TensorListScalarListMetadataIaLi2EEENS1_25BinaryOpScalarListFunctorIaLi2ELi1ELi1EEEJSt7dividesIaEEEEvT_T0_DpT1_,"ax",@progbits
	.align	128
.text._ZN2at6native61_GLOBAL__N__44eb8e94_28_ForeachBinaryOpScalarList_cu_dda10a6925multi_tensor_apply_kernelINS1_28TensorListScalarListMetadataIaLi2EEENS1_25BinaryOpScalarListFunctorIaLi2ELi1ELi1EEEJSt7dividesIaEEEEvT_T0_DpT1_:
        .type           _ZN2at6native61_GLOBAL__N__44eb8e94_28_ForeachBinaryOpScalarList_cu_dda10a6925multi_tensor_apply_kernelINS1_28TensorListScalarListMetadataIaLi2EEENS1_25BinaryOpScalarListFunctorIaLi2ELi1ELi1EEEJSt7dividesIaEEEEvT_T0_DpT1_,@function
        .size           _ZN2at6native61_GLOBAL__N__44eb8e94_28_ForeachBinaryOpScalarList_cu_dda10a6925multi_tensor_apply_kernelINS1_28TensorListScalarListMetadataIaLi2EEENS1_25BinaryOpScalarListFunctorIaLi2ELi1ELi1EEEJSt7dividesIaEEEEvT_T0_DpT1_,(.L_x_4030 - _ZN2at6native61_GLOBAL__N__44eb8e94_28_ForeachBinaryOpScalarList_cu_dda10a6925multi_tensor_apply_kernelINS1_28TensorListScalarListMetadataIaLi2EEENS1_25BinaryOpScalarListFunctorIaLi2ELi1ELi1EEEJSt7dividesIaEEEEvT_T0_DpT1_)
        .other          _ZN2at6native61_GLOBAL__N__44eb8e94_28_ForeachBinaryOpScalarList_cu_dda10a6925multi_tensor_apply_kernelINS1_28TensorListScalarListMetadataIaLi2EEENS1_25BinaryOpScalarListFunctorIaLi2ELi1ELi1EEEJSt7dividesIaEEEEvT_T0_DpT1_,@"STO_CUDA_ENTRY STV_DEFAULT"
_ZN2at6native61_GLOBAL__N__44eb8e94_28_ForeachBinaryOpScalarList_cu_dda10a6925multi_tensor_apply_kernelINS1_28TensorListScalarListMetadataIaLi2EEENS1_25BinaryOpScalarListFunctorIaLi2ELi1ELi1EEEJSt7dividesIaEEEEvT_T0_DpT1_:
        /* <DEDUP_REMOVED lines=32> */
.L_x_3541:
[----:B0-----:R-:W-:Y:S02]  /*0200*/  IADD3 R17, P1, R0, R10, RZ ;  /* 0x0000000a00117210 */ /* 0x001fe40007f3e0ff */
[----:B------:R-:W-:Y:S02]  /*0210*/  PRMT R23, RZ, 0x7610, R23 ;  /* 0x00007610ff177816 */ /* 0x000fe40000000017 */
[C---:B------:R-:W-:Y:S01]  /*0220*/  ISETP.GE.U32.AND P0, PT, R17.reuse, 0x10000, PT ;  /* 0x000100001100780c */ /* 0x040fe20003f06070 */
[----:B------:R-:W-:Y:S01]  /*0230*/  IMAD.X R22, RZ, RZ, R11, P1 ;  /* 0x000000ffff167224 */ /* 0x000fe200008e060b */
[----:B------:R-:W-:-:S04]  /*0240*/  ISETP.LT.U32.AND P1, PT, R17, UR14, PT ;  /* 0x0000000e11007c0c */ /* 0x000fc8000bf21070 */
[----:B------:R-:W-:-:S04]  /*0250*/  ISETP.GE.U32.AND.EX P0, PT, R22, RZ, PT, P0 ;  /* 0x000000ff1600720c */ /* 0x000fc80003f06100 */
[----:B------:R-:W-:-:S13]  /*0260*/  ISETP.LT.AND.EX P0, PT, R22, UR10, !P0, P1 ;  /* 0x0000000a16007c0c */ /* 0x000fda000c701310 */
[----:B--2---:R-:W-:-:S04]  /*0270*/  @P0 IADD3 R2, P1, R17, UR16, RZ ;  /* 0x0000001011020c10 */ /* 0x004fc8000ff3e0ff */
[----:B------:R-:W-:-:S05]  /*0280*/  @P0 IADD3.X R3, R22, UR6, RZ, P1, !PT ;  /* 0x0000000616030c10 */ /* 0x000fca0008ffe4ff */
[----:B------:R0:W2:Y:S01]  /*0290*/  @P0 LDG.E.U8 R23, desc[UR12][R2.64] ;  /* 0x0000000c02170981 */ /* 0x0000a2000c1e1100 */
[CC--:B-1----:R-:W-:Y:S01]  /*02a0*/  IADD3 R15, P2, R8.reuse, R17.reuse, RZ ;  /* 0x00000011080f7210 */ /* 0x0c2fe20007f5e0ff */
[C---:B------:R-:W-:Y:S01]  /*02b0*/  IMAD R4, R8.reuse, 0x3, RZ ;  /* 0x0000000308047824 */ /* 0x040fe200078e02ff */
[-C--:B------:R-:W-:Y:S02]  /*02c0*/  LEA R12, P3, R8, R17.reuse, 0x1 ;  /* 0x00000011080c7211 */ /* 0x080fe400078608ff */
[C---:B------:R-:W-:Y:S01]  /*02d0*/  ISETP.GE.U32.AND P1, PT, R15.reuse, 0x10000, PT ;  /* 0x000100000f00780c */ /* 0x040fe20003f26070 */
[--C-:B------:R-:W-:Y:S01]  /*02e0*/  IMAD.X R14, RZ, RZ, R22.reuse, P2 ;  /* 0x000000ffff0e7224 */ /* 0x100fe200010e0616 */
[----:B------:R-:W-:Y:S01]  /*02f0*/  ISETP.LT.U32.AND P2, PT, R15, UR14, PT ;  /* 0x0000000e0f007c0c */ /* 0x000fe2000bf41070 */
[----:B------:R-:W-:Y:S01]  /*0300*/  IMAD.X R9, RZ, RZ, R22, P3 ;  /* 0x000000ffff097224 */ /* 0x000fe200018e0616 */
[----:B------:R-:W-:Y:S02]  /*0310*/  IADD3 R13, P5, R4, R17, RZ ;  /* 0x00000011040d7210 */ /* 0x000fe40007fbe0ff */
[----:B------:R-:W-:-:S02]  /*0320*/  ISETP.GE.U32.AND.EX P1, PT, R14, RZ, PT, P1 ;  /* 0x000000ff0e00720c */ /* 0x000fc40003f26110 */
[----:B------:R-:W-:Y:S01]  /*0330*/  ISETP.LT.U32.AND P4, PT, R12, UR14, PT ;  /* 0x0000000e0c007c0c */ /* 0x000fe2000bf81070 */
[----:B------:R-:W-:Y:S01]  /*0340*/  IMAD.X R20, RZ, RZ, R22, P5 ;  /* 0x000000ffff147224 */ /* 0x000fe200028e0616 */
[----:B------:R-:W-:Y:S02]  /*0350*/  ISETP.LT.AND.EX P1, PT, R14, UR10, !P1, P2 ;  /* 0x0000000a0e007c0c */ /* 0x000fe4000cf21320 */
[----:B------:R-:W-:Y:S02]  /*0360*/  ISETP.GE.U32.AND P2, PT, R12, 0x10000, PT ;  /* 0x000100000c00780c */ /* 0x000fe40003f46070 */
[----:B------:R-:W-:Y:S02]  /*0370*/  ISETP.GE.U32.AND P3, PT, R13, 0x10000, PT ;  /* 0x000100000d00780c */ /* 0x000fe40003f66070 */
[----:B------:R-:W-:Y:S02]  /*0380*/  ISETP.GE.U32.AND.EX P2, PT, R9, RZ, PT, P2 ;  /* 0x000000ff0900720c */ /* 0x000fe40003f46120 */
[----:B------:R-:W-:-:S02]  /*0390*/  ISETP.GE.U32.AND.EX P3, PT, R20, RZ, PT, P3 ;  /* 0x000000ff1400720c */ /* 0x000fc40003f66130 */
[----:B------:R-:W-:Y:S02]  /*03a0*/  ISETP.LT.AND.EX P2, PT, R9, UR10, !P2, P4 ;  /* 0x0000000a09007c0c */ /* 0x000fe4000d741340 */
[----:B------:R-:W-:Y:S02]  /*03b0*/  ISETP.LT.U32.AND P4, PT, R13, UR14, PT ;  /* 0x0000000e0d007c0c */ /* 0x000fe4000bf81070 */
[----:B------:R-:W-:Y:S02]  /*03c0*/  @P1 IADD3 R6, P5, R15, UR16, RZ ;  /* 0x000000100f061c10 */ /* 0x000fe4000ffbe0ff */
[----:B------:R-:W-:Y:S02]  /*03d0*/  ISETP.LT.AND.EX P3, PT, R20, UR10, !P3, P4 ;  /* 0x0000000a14007c0c */ /* 0x000fe4000df61340 */
[----:B------:R-:W-:Y:S02]  /*03e0*/  PRMT R18, RZ, 0x7610, R18 ;  /* 0x00007610ff127816 */ /* 0x000fe40000000012 */
[----:B------:R-:W-:-:S03]  /*03f0*/  @P1 IADD3.X R7, R14, UR6, RZ, P5, !PT ;  /* 0x000000060e071c10 */ /* 0x000fc6000affe4ff */
[----:B0-----:R-:W-:Y:S02]  /*0400*/  @P2 IADD3 R2, P4, R12, UR16, RZ ;  /* 0x000000100c022c10 */ /* 0x001fe4000ff9e0ff */
[----:B------:R0:W3:Y:S01]  /*0410*/  @P1 LDG.E.U8 R18, desc[UR12][R6.64] ;  /* 0x0000000c06121981 */ /* 0x0000e2000c1e1100 */
[----:B------:R-:W-:Y:S02]  /*0420*/  PRMT R19, RZ, 0x7610, R19 ;  /* 0x00007610ff137816 */ /* 0x000fe40000000013 */
[----:B------:R-:W-:Y:S02]  /*0430*/  @P2 IADD3.X R3, R9, UR6, RZ, P4, !PT ;  /* 0x0000000609032c10 */ /* 0x000fe4000a7fe4ff */
[----:B------:R-:W-:Y:S02]  /*0440*/  @P3 IADD3 R4, P4, R13, UR16, RZ ;  /* 0x000000100d043c10 */ /* 0x000fe4000ff9e0ff */
[----:B------:R-:W-:Y:S01]  /*0450*/  PRMT R21, RZ, 0x7610, R21 ;  /* 0x00007610ff157816 */ /* 0x000fe20000000015 */
[----:B------:R1:W4:Y:S01]  /*0460*/  @P2 LDG.E.U8 R19, desc[UR12][R2.64] ;  /* 0x0000000c02132981 */ /* 0x000322000c1e1100 */
[----:B------:R-:W-:-:S05]  /*0470*/  @P3 IADD3.X R5, R20, UR6, RZ, P4, !PT ;  /* 0x0000000614053c10 */ /* 0x000fca000a7fe4ff */
[----:B------:R5:W4:Y:S01]  /*0480*/  @P3 LDG.E.U8 R21, desc[UR12][R4.64] ;  /* 0x0000000c04153981 */ /* 0x000b22000c1e1100 */
[----:B------:R-:W-:Y:S01]  /*0490*/  IABS R16, UR5 ;  /* 0x0000000500107c13 */ /* 0x000fe20008000000 */
[----:B------:R-:W-:-:S03]  /*04a0*/  IMAD.WIDE.U32 R10, R8, 0x4, R10 ;  /* 0x00000004080a7825 */ /* 0x000fc600078e000a */
[----:B------:R-:W0:Y:S08]  /*04b0*/  I2F.RP R24, R16 ;  /* 0x0000001000187306 */ /* 0x000e300000209400 */
[----:B0-----:R-:W0:Y:S02]  /*04c0*/  MUFU.RCP R24, R24 ;  /* 0x0000001800187308 */ /* 0x001e240000001000 */
[----:B0-----:R-:W-:-:S06]  /*04d0*/  VIADD R6, R24, 0xffffffe ;  /* 0x0ffffffe18067836 */ /* 0x001fcc0000000000 */
[----:B------:R0:W1:Y:S02]  /*04e0*/  F2I.FTZ.U32.TRUNC.NTZ R7, R6 ;  /* 0x0000000600077305 */ /* 0x000064000021f000 */
[----:B0-----:R-:W-:Y:S02]  /*04f0*/  IMAD.MOV.U32 R6, RZ, RZ, RZ ;  /* 0x000000ffff067224 */ /* 0x001fe400078e00ff */
[----:B-1----:R-:W-:Y:S01]  /*0500*/  IMAD.MOV R2, RZ, RZ, -R7 ;  /* 0x000000ffff027224 */ /* 0x002fe200078e0a07 */
[----:B--2---:R-:W-:-:S04]  /*0510*/  LOP3.LUT R23, R23, 0xffff, RZ, 0xc0, !PT ;  /* 0x0000ffff17177812 */ /* 0x004fc800078ec0ff */
[----:B------:R-:W-:Y:S01]  /*0520*/  PRMT R3, R23, 0x8880, RZ ;  /* 0x0000888017037816 */ /* 0x000fe200000000ff */
[----:B------:R-:W-:-:S03]  /*0530*/  IMAD.MOV.U32 R23, RZ, RZ, R2 ;  /* 0x000000ffff177224 */ /* 0x000fc600078e0002 */
[----:B------:R-:W-:Y:S01]  /*0540*/  IABS R2, R3 ;  /* 0x0000000300027213 */ /* 0x000fe20000000000 */
[----:B-----5:R-:W-:Y:S01]  /*0550*/  IMAD R5, R23, R16, RZ ;  /* 0x0000001017057224 */ /* 0x020fe200078e02ff */
[----:B------:R-:W-:Y:S02]  /*0560*/  IABS R23, UR5 ;  /* 0x0000000500177c13 */ /* 0x000fe40008000000 */
[----:B------:R-:W-:Y:S01]  /*0570*/  LOP3.LUT R3, R3, UR5, RZ, 0x3c, !PT ;  /* 0x0000000503037c12 */ /* 0x000fe2000f8e3cff */
[----:B------:R-:W-:-:S03]  /*0580*/  IMAD.HI.U32 R4, R7, R5, R6 ;  /* 0x0000000507047227 */ /* 0x000fc600078e0006 */
[----:B------:R-:W-:Y:S01]  /*0590*/  ISETP.GE.AND P5, PT, R3, RZ, PT ;  /* 0x000000ff0300720c */ /* 0x000fe20003fa6270 */
[----:B------:R-:W-:Y:S02]  /*05a0*/  IMAD.MOV.U32 R7, RZ, RZ, R2 ;  /* 0x000000ffff077224 */ /* 0x000fe400078e0002 */
[----:B------:R-:W-:Y:S02]  /*05b0*/  IMAD.MOV R5, RZ, RZ, -R23 ;  /* 0x000000ffff057224 */ /* 0x000fe400078e0a17 */
[----:B------:R-:W-:-:S04]  /*05c0*/  IMAD.HI.U32 R2, R4, R7, RZ ;  /* 0x0000000704027227 */ /* 0x000fc800078e00ff */
[----:B------:R-:W-:-:S05]  /*05d0*/  IMAD R7, R2, R5, R7 ;  /* 0x0000000502077224 */ /* 0x000fca00078e0207 */
[----:B------:R-:W-:Y:S02]  /*05e0*/  ISETP.GT.U32.AND P4, PT, R16, R7, PT ;  /* 0x000000071000720c */ /* 0x000fe40003f84070 */
[----:B---3--:R-:W-:-:S11]  /*05f0*/  LOP3.LUT R18, R18, 0xffff, RZ, 0xc0, !PT ;  /* 0x0000ffff12127812 */ /* 0x008fd600078ec0ff */
[----:B------:R-:W-:Y:S01]  /*0600*/  @!P4 IMAD.IADD R7, R7, 0x1, -R16 ;  /* 0x000000010707c824 */ /* 0x000fe200078e0a10 */
[----:B------:R-:W-:Y:S01]  /*0610*/  PRMT R6, R18, 0x8880, RZ ;  /* 0x0000888012067816 */ /* 0x000fe200000000ff */
[----:B------:R-:W-:Y:S01]  /*0620*/  @!P4 VIADD R2, R2, 0x1 ;  /* 0x000000010202c836 */ /* 0x000fe20000000000 */
[----:B------:R-:W-:Y:S02]  /*0630*/  ISETP.NE.AND P4, PT, RZ, UR4, PT ;  /* 0x00000004ff007c0c */ /* 0x000fe4000bf85270 */
[----:B------:R-:W-:Y:S02]  /*0640*/  ISETP.GE.U32.AND P6, PT, R7, R16, PT ;  /* 0x000000100700720c */ /* 0x000fe40003fc6070 */
[----:B------:R-:W-:Y:S02]  /*0650*/  IABS R7, R6 ;  /* 0x0000000600077213 */ /* 0x000fe40000000000 */
[----:B----4-:R-:W-:Y:S02]  /*0660*/  LOP3.LUT R19, R19, 0xffff, RZ, 0xc0, !PT ;  /* 0x0000ffff13137812 */ /* 0x010fe400078ec0ff */
[----:B------:R-:W-:Y:S01]  /*0670*/  LOP3.LUT R21, R21, 0xffff, RZ, 0xc0, !PT ;  /* 0x0000ffff15157812 */ /* 0x000fe200078ec0ff */
[----:B------:R-:W-:Y:S01]  /*0680*/  IMAD.MOV.U32 R3, RZ, RZ, R7 ;  /* 0x000000ffff037224 */ /* 0x000fe200078e0007 */
[----:B------:R-:W-:-:S02]  /*0690*/  PRMT R19, R19, 0x8880, RZ ;  /* 0x0000888013137816 */ /* 0x000fc400000000ff */
[----:B------:R-:W-:Y:S01]  /*06a0*/  PRMT R25, R21, 0x8880, RZ ;  /* 0x0000888015197816 */ /* 0x000fe200000000ff */
[----:B------:R-:W-:Y:S01]  /*06b0*/  IMAD.HI.U32 R18, R4, R3, RZ ;  /* 0x0000000304127227 */ /* 0x000fe200078e00ff */
[----:B------:R-:W-:Y:S02]  /*06c0*/  IABS R23, R19 ;  /* 0x0000001300177213 */ /* 0x000fe40000000000 */
[----:B------:R-:W-:Y:S01]  /*06d0*/  LOP3.LUT R7, RZ, UR5, RZ, 0x33, !PT ;  /* 0x00000005ff077c12 */ /* 0x000fe2000f8e33ff */
[----:B------:R-:W-:Y:S01]  /*06e0*/  @P6 VIADD R2, R2, 0x1 ;  /* 0x0000000102026836 */ /* 0x000fe20000000000 */
[----:B------:R-:W-:Y:S01]  /*06f0*/  LOP3.LUT R6, R6, UR5, RZ, 0x3c, !PT ;  /* 0x0000000506067c12 */ /* 0x000fe2000f8e3cff */
[----:B------:R-:W-:Y:S01]  /*0700*/  IMAD R21, R18, R5, R3 ;  /* 0x0000000512157224 */ /* 0x000fe200078e0203 */
[----:B------:R-:W-:Y:S01]  /*0710*/  LOP3.LUT R19, R19, UR5, RZ, 0x3c, !PT ;  /* 0x0000000513137c12 */ /* 0x000fe2000f8e3cff */
[----:B------:R-:W-:Y:S01]  /*0720*/  IMAD.MOV.U32 R24, RZ, RZ, R2 ;  /* 0x000000ffff187224 */ /* 0x000fe200078e0002 */
[----:B------:R-:W-:Y:S01]  /*0730*/  @P0 IADD3 R2, P6, R17, UR15, RZ ;  /* 0x0000000f11020c10 */ /* 0x000fe2000ffde0ff */
[----:B------:R-:W-:-:S02]  /*0740*/  IMAD.MOV.U32 R17, RZ, RZ, R25 ;  /* 0x000000ffff117224 */ /* 0x000fc400078e0019 */
[----:B------:R-:W-:Y:S01]  /*0750*/  @!P5 IMAD.MOV R24, RZ, RZ, -R24 ;  /* 0x000000ffff18d224 */ /* 0x000fe200078e0a18 */
[----:B------:R-:W-:Y:S02]  /*0760*/  ISETP.GT.U32.AND P5, PT, R16, R21, PT ;  /* 0x000000151000720c */ /* 0x000fe40003fa4070 */
[----:B------:R-:W-:Y:S02]  /*0770*/  IABS R25, R17 ;  /* 0x0000001100197213 */ /* 0x000fe40000000000 */
[----:B------:R-:W-:Y:S01]  /*0780*/  @P0 IADD3.X R3, R22, UR8, RZ, P6, !PT ;  /* 0x0000000816030c10 */ /* 0x000fe2000b7fe4ff */
[C---:B------:R-:W-:Y:S01]  /*0790*/  IMAD.HI.U32 R22, R4.reuse, R23, RZ ;  /* 0x0000001704167227 */ /* 0x040fe200078e00ff */
[----:B------:R-:W-:Y:S02]  /*07a0*/  SEL R27, R7, R24, !P4 ;  /* 0x00000018071b7207 */ /* 0x000fe40006000000 */
[----:B------:R-:W-:Y:S01]  /*07b0*/  LOP3.LUT R17, R17, UR5, RZ, 0x3c, !PT ;  /* 0x0000000511117c12 */ /* 0x000fe2000f8e3cff */
[----:B------:R-:W-:Y:S01]  /*07c0*/  IMAD.HI.U32 R24, R4, R25, RZ ;  /* 0x0000001904187227 */ /* 0x000fe200078e00ff */
[----:B------:R-:W-:Y:S01]  /*07d0*/  @P1 IADD3 R4, P6, R15, UR15, RZ ;  /* 0x0000000f0f041c10 */ /* 0x000fe2000ffde0ff */
[----:B------:R0:W-:Y:S02]  /*07e0*/  @P0 STG.E.U8 desc[UR12][R2.64], R27 ;  /* 0x0000001b02000986 */ /* 0x0001e4000c10110c */
[----:B------:R-:W-:-:S02]  /*07f0*/  IMAD R23, R22, R5, R23 ;  /* 0x0000000516177224 */ /* 0x000fc400078e0217 */
[----:B------:R-:W-:Y:S01]  /*0800*/  IMAD R15, R24, R5, R25 ;  /* 0x00000005180f7224 */ /* 0x000fe200078e0219 */
[----:B------:R-:W-:Y:S01]  /*0810*/  @P1 IADD3.X R5, R14, UR8, RZ, P6, !PT ;  /* 0x000000080e051c10 */ /* 0x000fe2000b7fe4ff */
[----:B------:R-:W-:Y:S01]  /*0820*/  @!P5 IMAD.IADD R21, R21, 0x1, -R16 ;  /* 0x000000011515d824 */ /* 0x000fe200078e0a10 */
[----:B------:R-:W-:Y:S01]  /*0830*/  ISETP.GT.U32.AND P0, PT, R16, R23, PT ;  /* 0x000000171000720c */ /* 0x000fe20003f04070 */
[----:B------:R-:W-:Y:S01]  /*0840*/  @!P5 VIADD R18, R18, 0x1 ;  /* 0x000000011212d836 */ /* 0x000fe20000000000 */
[----:B------:R-:W-:Y:S02]  /*0850*/  ISETP.GT.U32.AND P5, PT, R16, R15, PT ;  /* 0x0000000f1000720c */ /* 0x000fe40003fa4070 */
[----:B------:R-:W-:-:S09]  /*0860*/  ISETP.GE.U32.AND P6, PT, R21, R16, PT ;  /* 0x000000101500720c */ /* 0x000fd20003fc6070 */
[--C-:B------:R-:W-:Y:S02]  /*0870*/  @!P0 IMAD.IADD R23, R23, 0x1, -R16.reuse ;  /* 0x0000000117178824 */ /* 0x100fe400078e0a10 */
[----:B------:R-:W-:Y:S02]  /*0880*/  @!P5 IMAD.IADD R15, R15, 0x1, -R16 ;  /* 0x000000010f0fd824 */ /* 0x000fe400078e0a10 */
[----:B------:R-:W-:Y:S01]  /*0890*/  @P6 VIADD R18, R18, 0x1 ;  /* 0x0000000112126836 */ /* 0x000fe20000000000 */
[-C--:B------:R-:W-:Y:S01]  /*08a0*/  ISETP.GE.U32.AND P6, PT, R23, R16.reuse, PT ;  /* 0x000000101700720c */ /* 0x080fe20003fc6070 */
[----:B------:R-:W-:Y:S01]  /*08b0*/  @!P0 VIADD R22, R22, 0x1 ;  /* 0x0000000116168836 */ /* 0x000fe20000000000 */
[----:B------:R-:W-:Y:S01]  /*08c0*/  ISETP.GE.U32.AND P0, PT, R15, R16, PT ;  /* 0x000000100f00720c */ /* 0x000fe20003f06070 */
[----:B------:R-:W-:Y:S01]  /*08d0*/  @!P5 VIADD R24, R24, 0x1 ;  /* 0x000000011818d836 */ /* 0x000fe20000000000 */
[----:B------:R-:W-:-:S09]  /*08e0*/  ISETP.GE.AND P5, PT, R19, RZ, PT ;  /* 0x000000ff1300720c */ /* 0x000fd20003fa6270 */
[----:B------:R-:W-:Y:S01]  /*08f0*/  @P6 VIADD R22, R22, 0x1 ;  /* 0x0000000116166836 */ /* 0x000fe20000000000 */
[----:B------:R-:W-:Y:S01]  /*0900*/  ISETP.GE.AND P6, PT, R6, RZ, PT ;  /* 0x000000ff0600720c */ /* 0x000fe20003fc6270 */
[----:B------:R-:W-:Y:S01]  /*0910*/  @P0 VIADD R24, R24, 0x1 ;  /* 0x0000000118180836 */ /* 0x000fe20000000000 */
[----:B------:R-:W-:Y:S01]  /*0920*/  ISETP.GE.AND P0, PT, R17, RZ, PT ;  /* 0x000000ff1100720c */ /* 0x000fe20003f06270 */
[----:B------:R-:W-:Y:S01]  /*0930*/  @!P5 IMAD.MOV R22, RZ, RZ, -R22 ;  /* 0x000000ffff16d224 */ /* 0x000fe200078e0a16 */
[----:B0-----:R-:W-:-:S04]  /*0940*/  @P3 IADD3 R2, P5, R13, UR15, RZ ;  /* 0x0000000f0d023c10 */ /* 0x001fc8000ffbe0ff */
[----:B------:R-:W-:Y:S02]  /*0950*/  SEL R15, R7, R22, !P4 ;  /* 0x00000016070f7207 */ /* 0x000fe40006000000 */
[----:B------:R-:W-:-:S03]  /*0960*/  @P3 IADD3.X R3, R20, UR8, RZ, P5, !PT ;  /* 0x0000000814033c10 */ /* 0x000fc6000affe4ff */
[----:B------:R-:W-:Y:S01]  /*0970*/  @!P6 IMAD.MOV R18, RZ, RZ, -R18 ;  /* 0x000000ffff12e224 */ /* 0x000fe200078e0a12 */
[----:B------:R-:W-:Y:S01]  /*0980*/  @P2 IADD3 R12, P6, R12, UR15, RZ ;  /* 0x0000000f0c0c2c10 */ /* 0x000fe2000ffde0ff */
[----:B------:R-:W-:Y:S01]  /*0990*/  @!P0 IMAD.MOV R24, RZ, RZ, -R24 ;  /* 0x000000ffff188224 */ /* 0x000fe200078e0a18 */
[C---:B------:R-:W-:Y:S02]  /*09a0*/  ISETP.GE.U32.AND P0, PT, R10.reuse, 0x10000, PT ;  /* 0x000100000a00780c */ /* 0x040fe40003f06070 */
[----:B------:R-:W-:Y:S02]  /*09b0*/  @P2 IADD3.X R13, R9, UR8, RZ, P6, !PT ;  /* 0x00000008090d2c10 */ /* 0x000fe4000b7fe4ff */
[C---:B------:R-:W-:Y:S02]  /*09c0*/  SEL R9, R7.reuse, R18, !P4 ;  /* 0x0000001207097207 */ /* 0x040fe40006000000 */
[----:B------:R-:W-:Y:S02]  /*09d0*/  SEL R7, R7, R24, !P4 ;  /* 0x0000001807077207 */ /* 0x000fe40006000000 */
[----:B------:R-:W-:Y:S01]  /*09e0*/  ISETP.GE.U32.AND.EX P0, PT, R11, RZ, PT, P0 ;  /* 0x000000ff0b00720c */ /* 0x000fe20003f06100 */
[----:B------:R2:W-:Y:S01]  /*09f0*/  @P1 STG.E.U8 desc[UR12][R4.64], R9 ;  /* 0x0000000904001986 */ /* 0x0005e2000c10110c */
[----:B------:R-:W-:-:S03]  /*0a00*/  ISETP.LT.U32.AND P1, PT, R10, UR14, PT ;  /* 0x0000000e0a007c0c */ /* 0x000fc6000bf21070 */
[----:B------:R2:W-:Y:S01]  /*0a10*/  @P2 STG.E.U8 desc[UR12][R12.64], R15 ;  /* 0x0000000f0c002986 */ /* 0x0005e2000c10110c */
[----:B------:R-:W-:-:S03]  /*0a20*/  ISETP.LT.AND.EX P1, PT, R11, UR10, PT, P1 ;  /* 0x0000000a0b007c0c */ /* 0x000fc6000bf21310 */
[----:B------:R2:W-:Y:S10]  /*0a30*/  @P3 STG.E.U8 desc[UR12][R2.64], R7 ;  /* 0x0000000702003986 */ /* 0x0005f4000c10110c */
[----:B------:R-:W-:Y:S05]  /*0a40*/  @!P0 BRA P1, `(.L_x_3541) ;  /* 0xfffffff400ec8947 */ /* 0x000fea000083ffff */
[----:B------:R-:W-:Y:S05]  /*0a50*/  EXIT ;  /* 0x000000000000794d */ /* 0x000fea0003800000 */
.L_x_3540:
        /* <DEDUP_REMOVED lines=18> */
.L_x_3542:
[C---:B------:R-:W-:Y:S01]  /*0b80*/  IMAD.SHL.U32 R5, R3.reuse, 0x4, RZ ;  /* 0x0000000403057824 */ /* 0x040fe200078e00ff */
[----:B------:R-:W-:-:S04]  /*0b90*/  SHF.L.U64.HI R16, R3, 0x2, R2 ;  /* 0x0000000203107819 */ /* 0x000fc80000010202 */
[----:B------:R-:W-:-:S04]  /*0ba0*/  IADD3 R12, P0, R5, UR16, RZ ;  /* 0x00000010050c7c10 */ /* 0x000fc8000ff1e0ff */
[----:B------:R-:W-:-:S05]  /*0bb0*/  IADD3.X R13, R16, UR6, RZ, P0, !PT ;  /* 0x00000006100d7c10 */ /* 0x000fca00087fe4ff */
[----:B------:R-:W2:Y:S01]  /*0bc0*/  LDG.E R12, desc[UR12][R12.64] ;  /* 0x0000000c0c0c7981 */ /* 0x000ea2000c1e1900 */
[----:B------:R-:W-:Y:S02]  /*0bd0*/  IABS R9, UR5 ;  /* 0x0000000500097c13 */ /* 0x000fe40008000000 */
[----:B------:R-:W-:Y:S02]  /*0be0*/  IABS R6, UR5 ;  /* 0x0000000500067c13 */ /* 0x000fe40008000000 */
[----:B------:R-:W0:Y:S03]  /*0bf0*/  I2F.RP R14, R9 ;  /* 0x00000009000e7306 */ /* 0x000e260000209400 */
[----:B------:R-:W-:-:S05]  /*0c00*/  IMAD.MOV R11, RZ, RZ, -R6 ;  /* 0x000000ffff0b7224 */ /* 0x000fca00078e0a06 */
[----:B0-----:R-:W0:Y:S02]  /*0c10*/  MUFU.RCP R14, R14 ;  /* 0x0000000e000e7308 */ /* 0x001e240000001000 */
[----:B0-----:R-:W-:-:S06]  /*0c20*/  VIADD R7, R14, 0xffffffe ;  /* 0x0ffffffe0e077836 */ /* 0x001fcc0000000000 */
[----:B------:R-:W0:Y:S02]  /*0c30*/  F2I.FTZ.U32.TRUNC.NTZ R7, R7 ;  /* 0x0000000700077305 */ /* 0x000e24000021f000 */
[----:B0-----:R-:W-:Y:S01]  /*0c40*/  IMAD.MOV R14, RZ, RZ, -R7 ;  /* 0x000000ffff0e7224 */ /* 0x001fe200078e0a07 */
[C---:B--2---:R-:W-:Y:S02]  /*0c50*/  PRMT R10, R12.reuse, 0x8880, RZ ;  /* 0x000088800c0a7816 */ /* 0x044fe400000000ff */
[----:B------:R-:W-:Y:S02]  /*0c60*/  PRMT R6, R12, 0x7772, RZ ;  /* 0x000077720c067816 */ /* 0x000fe400000000ff */
[----:B------:R-:W-:Y:S02]  /*0c70*/  IABS R15, R10 ;  /* 0x0000000a000f7213 */ /* 0x000fe40000000000 */
[----:B------:R-:W-:Y:S01]  /*0c80*/  PRMT R17, R6, 0x8880, RZ ;  /* 0x0000888006117816 */ /* 0x000fe200000000ff */
[----:B------:R-:W-:Y:S01]  /*0c90*/  IMAD.MOV.U32 R6, RZ, RZ, RZ ;  /* 0x000000ffff067224 */ /* 0x000fe200078e00ff */
[----:B------:R-:W-:Y:S01]  /*0ca0*/  LOP3.LUT R10, R10, UR5, RZ, 0x3c, !PT ;  /* 0x000000050a0a7c12 */ /* 0x000fe2000f8e3cff */
[----:B------:R-:W-:Y:S01]  /*0cb0*/  IMAD.HI.U32 R8, R4, R15, RZ ;  /* 0x0000000f04087227 */ /* 0x000fe200078e00ff */
[----:B------:R-:W-:-:S03]  /*0cc0*/  PRMT R4, R12, 0x7771, RZ ;  /* 0x000077710c047816 */ /* 0x000fc600000000ff */
[----:B------:R-:W-:Y:S01]  /*0cd0*/  IMAD R15, R8, R11, R15 ;  /* 0x0000000b080f7224 */ /* 0x000fe200078e020f */
[----:B------:R-:W-:Y:S02]  /*0ce0*/  PRMT R13, R4, 0x8880, RZ ;  /* 0x00008880040d7816 */ /* 0x000fe400000000ff */
[----:B------:R-:W-:Y:S01]  /*0cf0*/  PRMT R4, R12, 0x7773, RZ ;  /* 0x000077730c047816 */ /* 0x000fe200000000ff */
[----:B------:R-:W-:Y:S01]  /*0d00*/  IMAD.MOV.U32 R12, RZ, RZ, R17 ;  /* 0x000000ffff0c7224 */ /* 0x000fe200078e0011 */
[----:B------:R-:W-:Y:S01]  /*0d10*/  ISETP.GT.U32.AND P2, PT, R0, R15, PT ;  /* 0x0000000f0000720c */ /* 0x000fe20003f44070 */
[----:B------:R-:W-:Y:S01]  /*0d20*/  IMAD R17, R14, R9, RZ ;  /* 0x000000090e117224 */ /* 0x000fe200078e02ff */
[----:B------:R-:W-:Y:S02]  /*0d30*/  IABS R14, R13 ;  /* 0x0000000d000e7213 */ /* 0x000fe40000000000 */
[----:B------:R-:W-:Y:S01]  /*0d40*/  PRMT R18, R4, 0x8880, RZ ;  /* 0x0000888004127816 */ /* 0x000fe200000000ff */
[----:B------:R-:W-:Y:S01]  /*0d50*/  IMAD.HI.U32 R4, R7, R17, R6 ;  /* 0x0000001107047227 */ /* 0x000fe200078e0006 */
[----:B------:R-:W-:-:S02]  /*0d60*/  IABS R19, R12 ;  /* 0x0000000c00137213 */ /* 0x000fc40000000000 */
[----:B------:R-:W-:Y:S01]  /*0d70*/  LOP3.LUT R13, R13, UR5, RZ, 0x3c, !PT ;  /* 0x000000050d0d7c12 */ /* 0x000fe2000f8e3cff */
[----:B------:R-:W-:Y:S01]  /*0d80*/  IMAD.MOV.U32 R7, RZ, RZ, R14 ;  /* 0x000000ffff077224 */ /* 0x000fe200078e000e */
[----:B------:R-:W-:Y:S01]  /*0d90*/  LOP3.LUT R12, R12, UR5, RZ, 0x3c, !PT ;  /* 0x000000050c0c7c12 */ /* 0x000fe2000f8e3cff */
[----:B------:R-:W-:Y:S02]  /*0da0*/  IMAD.MOV.U32 R17, RZ, RZ, R18 ;  /* 0x000000ffff117224 */ /* 0x000fe400078e0012 */
[----:B------:R-:W-:Y:S02]  /*0db0*/  @!P2 IMAD.IADD R15, R15, 0x1, -R9 ;  /* 0x000000010f0fa824 */ /* 0x000fe400078e0a09 */
[C---:B------:R-:W-:Y:S01]  /*0dc0*/  IMAD.HI.U32 R14, R4.reuse, R7, RZ ;  /* 0x00000007040e7227 */ /* 0x040fe200078e00ff */
[----:B------:R-:W-:Y:S02]  /*0dd0*/  IABS R21, R17 ;  /* 0x0000001100157213 */ /* 0x000fe40000000000 */
[----:B------:R-:W-:Y:S01]  /*0de0*/  ISETP.GE.U32.AND P3, PT, R15, R0, PT ;  /* 0x000000000f00720c */ /* 0x000fe20003f66070 */
[----:B------:R-:W-:Y:S01]  /*0df0*/  IMAD.HI.U32 R6, R4, R19, RZ ;  /* 0x0000001304067227 */ /* 0x000fe200078e00ff */
[----:B------:R-:W-:-:S03]  /*0e00*/  LOP3.LUT R17, R17, UR5, RZ, 0x3c, !PT ;  /* 0x0000000511117c12 */ /* 0x000fc6000f8e3cff */
[-C--:B------:R-:W-:Y:S02]  /*0e10*/  IMAD R7, R14, R11.reuse, R7 ;  /* 0x0000000b0e077224 */ /* 0x080fe400078e0207 */
[----:B------:R-:W-:Y:S02]  /*0e20*/  IMAD.MOV.U32 R0, RZ, RZ, R9 ;  /* 0x000000ffff007224 */ /* 0x000fe400078e0009 */
[----:B------:R-:W-:Y:S02]  /*0e30*/  IMAD R15, R6, R11, R19 ;  /* 0x0000000b060f7224 */ /* 0x000fe400078e0213 */
[----:B------:R-:W-:Y:S01]  /*0e40*/  IMAD.HI.U32 R18, R4, R21, RZ ;  /* 0x0000001504127227 */ /* 0x000fe200078e00ff */
[C---:B------:R-:W-:Y:S02]  /*0e50*/  ISETP.GT.U32.AND P6, PT, R0.reuse, R7, PT ;  /* 0x000000070000720c */ /* 0x040fe40003fc4070 */
[----:B------:R-:W-:Y:S01]  /*0e60*/  ISETP.GT.U32.AND P5, PT, R0, R15, PT ;  /* 0x0000000f0000720c */ /* 0x000fe20003fa4070 */
[----:B------:R-:W-:-:S02]  /*0e70*/  IMAD R11, R18, R11, R21 ;  /* 0x0000000b120b7224 */ /* 0x000fc400078e0215 */
[----:B------:R-:W-:Y:S01]  /*0e80*/  @!P2 VIADD R8, R8, 0x1 ;  /* 0x000000010808a836 */ /* 0x000fe20000000000 */
[----:B------:R-:W-:Y:S02]  /*0e90*/  ISETP.GE.AND P2, PT, R10, RZ, PT ;  /* 0x000000ff0a00720c */ /* 0x000fe40003f46270 */
[----:B------:R-:W-:Y:S01]  /*0ea0*/  ISETP.GT.U32.AND P0, PT, R0, R11, PT ;  /* 0x0000000b0000720c */ /* 0x000fe20003f04070 */
[----:B------:R-:W-:Y:S01]  /*0eb0*/  @P3 VIADD R8, R8, 0x1 ;  /* 0x0000000108083836 */ /* 0x000fe20000000000 */
[----:B------:R-:W-:-:S03]  /*0ec0*/  ISETP.GE.AND P3, PT, R13, RZ, PT ;  /* 0x000000ff0d00720c */ /* 0x000fc60003f66270 */
[--C-:B------:R-:W-:Y:S02]  /*0ed0*/  @!P6 IMAD.IADD R7, R7, 0x1, -R9.reuse ;  /* 0x000000010707e824 */ /* 0x100fe400078e0a09 */
[--C-:B------:R-:W-:Y:S02]  /*0ee0*/  @!P5 IMAD.IADD R15, R15, 0x1, -R9.reuse ;  /* 0x000000010f0fd824 */ /* 0x100fe400078e0a09 */
[----:B------:R-:W-:Y:S01]  /*0ef0*/  @!P5 VIADD R6, R6, 0x1 ;  /* 0x000000010606d836 */ /* 0x000fe20000000000 */
[-C--:B------:R-:W-:Y:S01]  /*0f00*/  ISETP.GE.U32.AND P4, PT, R7, R0.reuse, PT ;  /* 0x000000000700720c */ /* 0x080fe20003f86070 */
[----:B------:R-:W-:Y:S01]  /*0f10*/  @!P6 VIADD R14, R14, 0x1 ;  /* 0x000000010e0ee836 */ /* 0x000fe20000000000 */
[-C--:B------:R-:W-:Y:S01]  /*0f20*/  ISETP.GE.U32.AND P1, PT, R15, R0.reuse, PT ;  /* 0x000000000f00720c */ /* 0x080fe20003f26070 */
[----:B------:R-:W-:Y:S01]  /*0f30*/  @!P0 IMAD.IADD R11, R11, 0x1, -R9 ;  /* 0x000000010b0b8824 */ /* 0x000fe200078e0a09 */
[----:B------:R-:W-:Y:S01]  /*0f40*/  ISETP.GE.AND P5, PT, R12, RZ, PT ;  /* 0x000000ff0c00720c */ /* 0x000fe20003fa6270 */
[----:B------:R-:W-:Y:S01]  /*0f50*/  @!P2 IMAD.MOV R8, RZ, RZ, -R8 ;  /* 0x000000ffff08a224 */ /* 0x000fe200078e0a08 */
[----:B------:R-:W-:Y:S01]  /*0f60*/  LOP3.LUT R9, RZ, UR5, RZ, 0x33, !PT ;  /* 0x00000005ff097c12 */ /* 0x000fe2000f8e33ff */
[----:B------:R-:W-:Y:S01]  /*0f70*/  @!P0 VIADD R18, R18, 0x1 ;  /* 0x0000000112128836 */ /* 0x000fe20000000000 */
[----:B------:R-:W-:-:S05]  /*0f80*/  ISETP.GE.U32.AND P6, PT, R11, R0, PT ;  /* 0x000000000b00720c */ /* 0x000fca0003fc6070 */
[----:B------:R-:W-:Y:S01]  /*0f90*/  @P4 VIADD R14, R14, 0x1 ;  /* 0x000000010e0e4836 */ /* 0x000fe20000000000 */
[----:B------:R-:W-:Y:S01]  /*0fa0*/  ISETP.GE.AND P4, PT, R17, RZ, PT ;  /* 0x000000ff1100720c */ /* 0x000fe20003f86270 */
[----:B------:R-:W-:Y:S01]  /*0fb0*/  @P1 VIADD R6, R6, 0x1 ;  /* 0x0000000106061836 */ /* 0x000fe20000000000 */
[----:B------:R-:W-:Y:S01]  /*0fc0*/  ISETP.NE.AND P1, PT, RZ, UR4, PT ;  /* 0x00000004ff007c0c */ /* 0x000fe2000bf25270 */
[----:B------:R-:W-:Y:S02]  /*0fd0*/  @!P3 IMAD.MOV R14, RZ, RZ, -R14 ;  /* 0x000000ffff0eb224 */ /* 0x000fe400078e0a0e */
[----:B------:R-:W-:Y:S01]  /*0fe0*/  @!P5 IMAD.MOV R6, RZ, RZ, -R6 ;  /* 0x000000ffff06d224 */ /* 0x000fe200078e0a06 */
[C---:B------:R-:W-:Y:S01]  /*0ff0*/  SEL R7, R9.reuse, R8, !P1 ;  /* 0x0000000809077207 */ /* 0x040fe20004800000 */
[----:B------:R-:W-:Y:S01]  /*1000*/  @P6 VIADD R18, R18, 0x1 ;  /* 0x0000000112126836 */ /* 0x000fe20000000000 */
[C---:B------:R-:W-:Y:S02]  /*1010*/  SEL R14, R9.reuse, R14, !P1 ;  /* 0x0000000e090e7207 */ /* 0x040fe40004800000 */
[----:B------:R-:W-:-:S02]  /*1020*/  SEL R8, R9, R6, !P1 ;  /* 0x0000000609087207 */ /* 0x000fc40004800000 */
[----:B------:R-:W-:Y:S01]  /*1030*/  PRMT R7, R14, 0x7604, R7 ;  /* 0x000076040e077816 */ /* 0x000fe20000000007 */
[----:B------:R-:W-:Y:S01]  /*1040*/  @!P4 IMAD.MOV R18, RZ, RZ, -R18 ;  /* 0x000000ffff12c224 */ /* 0x000fe200078e0a12 */
[----:B------:R-:W-:Y:S02]  /*1050*/  IADD3 R6, P0, R5, UR15, RZ ;  /* 0x0000000f05067c10 */ /* 0x000fe4000ff1e0ff */
[----:B------:R-:W-:Y:S02]  /*1060*/  PRMT R5, R8, 0x7054, R7 ;  /* 0x0000705408057816 */ /* 0x000fe40000000007 */
[----:B------:R-:W-:Y:S02]  /*1070*/  IADD3.X R7, R16, UR8, RZ, P0, !PT ;  /* 0x0000000810077c10 */ /* 0x000fe400087fe4ff */
[----:B------:R-:W-:Y:S02]  /*1080*/  IADD3 R3, P0, R3, UR7, RZ ;  /* 0x0000000703037c10 */ /* 0x000fe4000ff1e0ff */
[----:B------:R-:W-:-:S02]  /*1090*/  SEL R18, R9, R18, !P1 ;  /* 0x0000001209127207 */ /* 0x000fc40004800000 */
        /* <DEDUP_REMOVED lines=11> */
.L_x_3543:
        /* <DEDUP_REMOVED lines=11> */
.L_x_4030:


//--------------------- .text._ZN2at6native61_GLOBAL__N__44eb8e94_28_ForeachBinaryOpScalarList_cu_dda10a6925multi_tensor_apply_kernelINS1_28TensorListScalarListMetadataIhLi2EEENS1_25BinaryOpScalarListFunctorIhLi2ELi1ELi1EEEJSt7dividesIhEEEEvT_T0_DpT1_ --------------------------
	.section	.text._ZN2at6native61_GLOBAL__N__44eb8e94_28_ForeachBinaryOpScalarList_cu_dda10a6925multi_tensor_apply_kernelINS1_28TensorListScalarListMetadataIhLi2EEENS1_25BinaryOpScalarListFunctorIhLi2ELi1ELi1EEEJSt7dividesIhEEEEvT_T0_DpT1_,"ax",@progbits
	.align	128
.text._ZN2at6native61_GLOBAL__N__44eb8e94_28_ForeachBinaryOpScalarList_cu_dda10a6925multi_tensor_apply_kernelINS1_28TensorListScalarListMetadataIhLi2EEENS1_25BinaryOpScalarListFunctorIhLi2ELi1ELi1EEEJSt7dividesIhEEEEvT_T0_DpT1_:
        .type           _ZN2at6native61_GLOBAL__N__44eb8e94_28_ForeachBinaryOpScalarList_cu_dda10a6925multi_tensor_apply_kernelINS1_28TensorListScalarListMetadataIhLi2EEENS1_25BinaryOpScalarListFunctorIhLi2ELi1ELi1EEEJSt7dividesIhEEEEvT_T0_DpT1_,@function
        .size           _ZN2at6native61_GLOBAL__N__44eb8e94_28_ForeachBinaryOpScalarList_cu_dda10a6925multi_tensor_apply_kernelINS1_28TensorListScalarListMetadataIhLi2EEENS1_25BinaryOpScalarListFunctorIhLi2ELi1ELi1EEEJSt7dividesIhEEEEvT_T0_DpT1_,(.L_x_4031 - _ZN2at6native61_GLOBAL__N__44eb8e94_28_ForeachBinaryOpScalarList_cu_dda10a6925multi_tensor_apply_kernelINS1_28TensorListScalarListMetadataIhLi2EEENS1_25BinaryOpScalarListFunctorIhLi2ELi1ELi1EEEJSt7dividesIhEEEEvT_T0_DpT1_)
        .other          _ZN2at6native61_GLOBAL__N__44eb8e94_28_ForeachBinaryOpScalarList_cu_dda10a6925multi_tensor_apply_kernelINS1_28TensorListScalarListMetadataIhLi2EEENS1_25BinaryOpScalarListFunctorIhLi2ELi1ELi1EEEJSt7dividesIhEEEEvT_T0_DpT1_,@"STO_CUDA_ENTRY STV_DEFAULT"
_ZN2at6native61_GLOBAL__N__44eb8e94_28_ForeachBinaryOpScalarList_cu_dda10a6925multi_tensor_apply_kernelINS1_28TensorListScalarListMetadataIhLi2EEENS1_25BinaryOpScalarListFunctorIhLi2ELi1ELi1EEEJSt7dividesIhEEEEvT_T0_DpT1_:
        /* <DEDUP_REMOVED lines=30> */
.L_x_3545:
[----:B-1----:R-:W-:Y:S01]  /*01e0*/  IADD3 R19, P0, R29, R24, RZ ;  /* 0x000000181d137210 */ /* 0x002fe20007f1e0ff */
[C---:B--2---:R-:W-:Y:S01]  /*01f0*/  IMAD R10, R20.reuse, 0x3, RZ ;  /* 0x00000003140a7824 */ /* 0x044fe200078e02ff */
[----:B------:R-:W-:Y:S02]  /*0200*/  PRMT R21, RZ, 0x7610, R21 ;  /* 0x00007610ff157816 */ /* 0x000fe40000000015 */
[C---:B------:R-:W-:Y:S01]  /*0210*/  ISETP.GE.U32.AND P1, PT, R19.reuse, 0x10000, PT ;  /* 0x000100001300780c */ /* 0x040fe20003f26070 */
[----:B------:R-:W-:Y:S01]  /*0220*/  IMAD.X R12, RZ, RZ, R22, P0 ;  /* 0x000000ffff0c7224 */ /* 0x000fe200000e0616 */
[----:B------:R-:W-:Y:S02]  /*0230*/  ISETP.LT.U32.AND P0, PT, R19, R4, PT ;  /* 0x000000041300720c */ /* 0x000fe40003f01070 */
[----:B------:R-:W-:Y:S02]  /*0240*/  LEA R13, P5, R20, R19, 0x1 ;  /* 0x00000013140d7211 */ /* 0x000fe400078a08ff */
[----:B------:R-:W-:-:S02]  /*0250*/  ISETP.GE.U32.AND.EX P1, PT, R12, RZ, PT, P1 ;  /* 0x000000ff0c00720c */ /* 0x000fc40003f26110 */
[----:B------:R-:W-:Y:S01]  /*0260*/  IADD3 R18, P3, R20, R19, RZ ;  /* 0x0000001314127210 */ /* 0x000fe20007f7e0ff */
[--C-:B------:R-:W-:Y:S01]  /*0270*/  IMAD.X R9, RZ, RZ, R12.reuse, P5 ;  /* 0x000000ffff097224 */ /* 0x100fe200028e060c */
[----:B------:R-:W-:Y:S02]  /*0280*/  ISETP.LT.AND.EX P1, PT, R12, R7, !P1, P0 ;  /* 0x000000070c00720c */ /* 0x000fe40004f21300 */
[C---:B------:R-:W-:Y:S01]  /*0290*/  ISETP.GE.U32.AND P2, PT, R18.reuse, 0x10000, PT ;  /* 0x000100001200780c */ /* 0x040fe20003f46070 */
[----:B------:R-:W-:Y:S01]  /*02a0*/  IMAD.X R8, RZ, RZ, R12, P3 ;  /* 0x000000ffff087224 */ /* 0x000fe200018e060c */
[----:B------:R-:W-:Y:S02]  /*02b0*/  ISETP.LT.U32.AND P3, PT, R18, R4, PT ;  /* 0x000000041200720c */ /* 0x000fe40003f61070 */
[----:B------:R-:W-:Y:S02]  /*02c0*/  IADD3 R11, P4, R10, R19, RZ ;  /* 0x000000130a0b7210 */ /* 0x000fe40007f9e0ff */
[----:B------:R-:W-:-:S02]  /*02d0*/  ISETP.GE.U32.AND.EX P0, PT, R8, RZ, PT, P2 ;  /* 0x000000ff0800720c */ /* 0x000fc40003f06120 */
[----:B------:R-:W-:Y:S01]  /*02e0*/  ISETP.GE.U32.AND P2, PT, R13, 0x10000, PT ;  /* 0x000100000d00780c */ /* 0x000fe20003f46070 */
[----:B------:R-:W-:Y:S01]  /*02f0*/  IMAD.X R10, RZ, RZ, R12, P4 ;  /* 0x000000ffff0a7224 */ /* 0x000fe200020e060c */
[----:B------:R-:W-:Y:S02]  /*0300*/  ISETP.LT.AND.EX P0, PT, R8, R7, !P0, P3 ;  /* 0x000000070800720c */ /* 0x000fe40004701330 */
[----:B------:R-:W-:Y:S02]  /*0310*/  @P1 IADD3 R16, P5, R19, R2, RZ ;  /* 0x0000000213101210 */ /* 0x000fe40007fbe0ff */
[----:B------:R-:W-:Y:S02]  /*0320*/  ISETP.LT.U32.AND P3, PT, R13, R4, PT ;  /* 0x000000040d00720c */ /* 0x000fe40003f61070 */
[----:B------:R-:W-:Y:S01]  /*0330*/  ISETP.GE.U32.AND.EX P6, PT, R9, RZ, PT, P2 ;  /* 0x000000ff0900720c */ /* 0x000fe20003fc6120 */
[----:B------:R-:W-:Y:S01]  /*0340*/  @P1 IMAD.X R17, R12, 0x1, R5, P5 ;  /* 0x000000010c111824 */ /* 0x000fe200028e0605 */
[----:B------:R-:W-:-:S02]  /*0350*/  ISETP.GE.U32.AND P2, PT, R11, 0x10000, PT ;  /* 0x000100000b00780c */ /* 0x000fc40003f46070 */
[-C--:B------:R-:W-:Y:S02]  /*0360*/  ISETP.LT.AND.EX P3, PT, R9, R7.reuse, !P6, P3 ;  /* 0x000000070900720c */ /* 0x080fe40007761330 */
[----:B------:R1:W2:Y:S01]  /*0370*/  @P1 LDG.E.U8 R21, desc[UR4][R16.64] ;  /* 0x0000000410151981 */ /* 0x0002a2000c1e1100 */
[----:B------:R-:W-:Y:S02]  /*0380*/  ISETP.LT.U32.AND P4, PT, R11, R4, PT ;  /* 0x000000040b00720c */ /* 0x000fe40003f81070 */
[----:B------:R-:W-:Y:S02]  /*0390*/  ISETP.GE.U32.AND.EX P2, PT, R10, RZ, PT, P2 ;  /* 0x000000ff0a00720c */ /* 0x000fe40003f46120 */
[-C--:B------:R-:W-:Y:S02]  /*03a0*/  @P0 IADD3 R14, P5, R18, R2.reuse, RZ ;  /* 0x00000002120e0210 */ /* 0x080fe40007fbe0ff */
[----:B------:R-:W-:Y:S02]  /*03b0*/  ISETP.LT.AND.EX P2, PT, R10, R7, !P2, P4 ;  /* 0x000000070a00720c */ /* 0x000fe40005741340 */
[----:B------:R-:W-:Y:S01]  /*03c0*/  PRMT R23, RZ, 0x7610, R23 ;  /* 0x00007610ff177816 */ /* 0x000fe20000000017 */
[----:B------:R-:W-:Y:S01]  /*03d0*/  @P0 IMAD.X R15, R8, 0x1, R5, P5 ;  /* 0x00000001080f0824 */ /* 0x000fe200028e0605 */
[----:B-1----:R-:W-:-:S02]  /*03e0*/  @P3 IADD3 R16, P4, R13, R2, RZ ;  /* 0x000000020d103210 */ /* 0x002fc40007f9e0ff */
[----:B------:R-:W-:Y:S02]  /*03f0*/  PRMT R25, RZ, 0x7610, R25 ;  /* 0x00007610ff197816 */ /* 0x000fe40000000019 */
[----:B------:R1:W5:Y:S01]  /*0400*/  @P0 LDG.E.U8 R23, desc[UR4][R14.64] ;  /* 0x000000040e170981 */ /* 0x000362000c1e1100 */
[----:B------:R-:W-:-:S05]  /*0410*/  @P3 IMAD.X R17, R9, 0x1, R5, P4 ;  /* 0x0000000109113824 */ /* 0x000fca00020e0605 */
[----:B------:R3:W5:Y:S01]  /*0420*/  @P3 LDG.E.U8 R25, desc[UR4][R16.64] ;  /* 0x0000000410193981 */ /* 0x000762000c1e1100 */
[----:B-1----:R-:W-:-:S05]  /*0430*/  @P2 IADD3 R14, P4, R11, R2, RZ ;  /* 0x000000020b0e2210 */ /* 0x002fca0007f9e0ff */
[----:B------:R-:W-:Y:S01]  /*0440*/  @P2 IMAD.X R15, R10, 0x1, R5, P4 ;  /* 0x000000010a0f2824 */ /* 0x000fe200020e0605 */
[----:B---3--:R-:W-:-:S06]  /*0450*/  PRMT R16, RZ, 0x7610, R16 ;  /* 0x00007610ff107816 */ /* 0x008fcc0000000010 */
[----:B------:R1:W5:Y:S02]  /*0460*/  @P2 LDG.E.U8 R16, desc[UR4][R14.64] ;  /* 0x000000040e102981 */ /* 0x000364000c1e1100 */
[----:B-1----:R-:W-:Y:S02]  /*0470*/  MOV R14, 0x4a0 ;  /* 0x000004a0000e7802 */ /* 0x002fe40000000f00 */
[----:B--2---:R-:W-:-:S07]  /*0480*/  LOP3.LUT R21, R21, 0xff, RZ, 0xc0, !PT ;  /* 0x000000ff15157812 */ /* 0x004fce00078ec0ff */
[----:B0----5:R-:W-:Y:S05]  /*0490*/  CALL.REL.NOINC `($__internal_8_$__cuda_sm20_div_u16) ;  /* 0x0000000400407944 */ /* 0x021fea0003c00000 */
[----:B------:R-:W-:Y:S01]  /*04a0*/  IMAD.MOV.U32 R27, RZ, RZ, R21 ;  /* 0x000000ffff1b7224 */ /* 0x000fe200078e0015 */
[----:B------:R-:W-:Y:S02]  /*04b0*/  LOP3.LUT R21, R23, 0xff, RZ, 0xc0, !PT ;  /* 0x000000ff17157812 */ /* 0x000fe400078ec0ff */
[----:B------:R-:W-:-:S07]  /*04c0*/  MOV R14, 0x4e0 ;  /* 0x000004e0000e7802 */ /* 0x000fce0000000f00 */
[----:B------:R-:W-:Y:S05]  /*04d0*/  CALL.REL.NOINC `($__internal_8_$__cuda_sm20_div_u16) ;  /* 0x0000000400307944 */ /* 0x000fea0003c00000 */
        /* <DEDUP_REMOVED lines=8> */
[-C--:B------:R-:W-:Y:S01]  /*0560*/  @P1 IADD3 R14, P5, R19, R3.reuse, RZ ;  /* 0x00000003130e1210 */ /* 0x080fe20007fbe0ff */
[----:B------:R-:W-:Y:S01]  /*0570*/  IMAD.MOV.U32 R25, RZ, RZ, R22 ;  /* 0x000000ffff197224 */ /* 0x000fe200078e0016 */
[-C--:B------:R-:W-:Y:S02]  /*0580*/  @P0 IADD3 R16, P4, R18, R3.reuse, RZ ;  /* 0x0000000312100210 */ /* 0x080fe40007f9e0ff */
[-C--:B------:R-:W-:Y:S01]  /*0590*/  @P2 IADD3 R18, P6, R11, R3.reuse, RZ ;  /* 0x000000030b122210 */ /* 0x080fe20007fde0ff */
[--C-:B------:R-:W-:Y:S01]  /*05a0*/  @P1 IMAD.X R15, R12, 0x1, R6.reuse, P5 ;  /* 0x000000010c0f1824 */ /* 0x100fe200028e0606 */
[----:B------:R-:W-:Y:S01]  /*05b0*/  @P3 IADD3 R12, P5, R13, R3, RZ ;  /* 0x000000030d0c3210 */ /* 0x000fe20007fbe0ff */
[--C-:B------:R-:W-:Y:S02]  /*05c0*/  @P0 IMAD.X R17, R8, 0x1, R6.reuse, P4 ;  /* 0x0000000108110824 */ /* 0x100fe400020e0606 */
[--C-:B------:R-:W-:Y:S01]  /*05d0*/  @P2 IMAD.X R19, R10, 0x1, R6.reuse, P6 ;  /* 0x000000010a132824 */ /* 0x100fe200030e0606 */
[----:B------:R3:W-:Y:S01]  /*05e0*/  @P1 STG.E.U8 desc[UR4][R14.64], R27 ;  /* 0x0000001b0e001986 */ /* 0x0007e2000c101104 */
[----:B------:R-:W-:-:S02]  /*05f0*/  @P3 IMAD.X R13, R9, 0x1, R6, P5 ;  /* 0x00000001090d3824 */ /* 0x000fc400028e0606 */
[----:B------:R-:W-:Y:S01]  /*0600*/  IMAD.WIDE.U32 R24, R20, 0x4, R24 ;  /* 0x0000000414187825 */ /* 0x000fe200078e0018 */
[----:B------:R3:W-:Y:S03]  /*0610*/  @P0 STG.E.U8 desc[UR4][R16.64], R26 ;  /* 0x0000001a10000986 */ /* 0x0007e6000c101104 */
[----:B------:R-:W-:Y:S01]  /*0620*/  IMAD.MOV.U32 R22, RZ, RZ, R25 ;  /* 0x000000ffff167224 */ /* 0x000fe200078e0019 */
[----:B------:R3:W-:Y:S01]  /*0630*/  @P3 STG.E.U8 desc[UR4][R12.64], R23 ;  /* 0x000000170c003986 */ /* 0x0007e2000c101104 */
[C---:B------:R-:W-:Y:S02]  /*0640*/  ISETP.GE.U32.AND P0, PT, R24.reuse, 0x10000, PT ;  /* 0x000100001800780c */ /* 0x040fe40003f06070 */
[----:B------:R-:W-:Y:S01]  /*0650*/  ISETP.LT.U32.AND P1, PT, R24, R4, PT ;  /* 0x000000041800720c */ /* 0x000fe20003f21070 */
[----:B------:R3:W-:Y:S01]  /*0660*/  @P2 STG.E.U8 desc[UR4][R18.64], R21 ;  /* 0x0000001512002986 */ /* 0x0007e2000c101104 */
[----:B------:R-:W-:-:S02]  /*0670*/  ISETP.GE.U32.AND.EX P0, PT, R25, RZ, PT, P0 ;  /* 0x000000ff1900720c */ /* 0x000fc40003f06100 */
[----:B------:R-:W-:-:S13]  /*0680*/  ISETP.LT.AND.EX P1, PT, R25, R7, PT, P1 ;  /* 0x000000071900720c */ /* 0x000fda0003f21310 */
[----:B---3--:R-:W-:Y:S05]  /*0690*/  @!P0 BRA P1, `(.L_x_3545) ;  /* 0xfffffff800d08947 */ /* 0x008fea000083ffff */
[----:B------:R-:W-:Y:S05]  /*06a0*/  EXIT ;  /* 0x000000000000794d */ /* 0x000fea0003800000 */
.L_x_3544:
        /* <DEDUP_REMOVED lines=8> */
.L_x_3546:
[C---:B------:R-:W-:Y:S01]  /*0730*/  IMAD.SHL.U32 R8, R13.reuse, 0x4, RZ ;  /* 0x000000040d087824 */ /* 0x040fe200078e00ff */
[----:B------:R-:W-:-:S04]  /*0740*/  SHF.L.U64.HI R9, R13, 0x2, R12 ;  /* 0x000000020d097819 */ /* 0x000fc8000001020c */
[----:B------:R-:W-:-:S05]  /*0750*/  IADD3 R14, P0, R8, R2, RZ ;  /* 0x00000002080e7210 */ /* 0x000fca0007f1e0ff */
[----:B------:R-:W-:-:S05]  /*0760*/  IMAD.X R15, R9, 0x1, R5, P0 ;  /* 0x00000001090f7824 */ /* 0x000fca00000e0605 */
[----:B------:R-:W2:Y:S01]  /*0770*/  LDG.E R14, desc[UR4][R14.64] ;  /* 0x000000040e0e7981 */ /* 0x000ea2000c1e1900 */
[----:B------:R-:W-:-:S05]  /*0780*/  IADD3 R8, P0, R8, R3, RZ ;  /* 0x0000000308087210 */ /* 0x000fca0007f1e0ff */
[----:B------:R-:W-:Y:S01]  /*0790*/  IMAD.X R9, R9, 0x1, R6, P0 ;  /* 0x0000000109097824 */ /* 0x000fe200000e0606 */
[C---:B--2---:R-:W-:Y:S02]  /*07a0*/  PRMT R11, R14.reuse, 0x7770, RZ ;  /* 0x000077700e0b7816 */ /* 0x044fe400000000ff */
[C---:B------:R-:W-:Y:S02]  /*07b0*/  PRMT R10, R14.reuse, 0x7771, RZ ;  /* 0x000077710e0a7816 */ /* 0x040fe400000000ff */
[C---:B------:R-:W-:Y:S02]  /*07c0*/  PRMT R18, R14.reuse, 0x7772, RZ ;  /* 0x000077720e127816 */ /* 0x040fe400000000ff */
[----:B------:R-:W-:Y:S02]  /*07d0*/  PRMT R21, R14, 0x7773, RZ ;  /* 0x000077730e157816 */ /* 0x000fe400000000ff */
[----:B------:R-:W-:-:S07]  /*07e0*/  MOV R14, 0x800 ;  /* 0x00000800000e7802 */ /* 0x000fce0000000f00 */
[----:B0-----:R-:W-:Y:S05]  /*07f0*/  CALL.REL.NOINC `($__internal_8_$__cuda_sm20_div_u16) ;  /* 0x0000000000687944 */ /* 0x001fea0003c00000 */
[----:B------:R-:W-:Y:S01]  /*0800*/  IMAD.MOV.U32 R16, RZ, RZ, R21 ;  /* 0x000000ffff107224 */ /* 0x000fe200078e0015 */
[----:B------:R-:W-:Y:S01]  /*0810*/  MOV R14, 0x840 ;  /* 0x00000840000e7802 */ /* 0x000fe20000000f00 */
[----:B------:R-:W-:-:S07]  /*0820*/  IMAD.MOV.U32 R21, RZ, RZ, R18 ;  /* 0x000000ffff157224 */ /* 0x000fce00078e0012 */
[----:B------:R-:W-:Y:S05]  /*0830*/  CALL.REL.NOINC `($__internal_8_$__cuda_sm20_div_u16) ;  /* 0x0000000000587944 */ /* 0x000fea0003c00000 */
        /* <DEDUP_REMOVED lines=20> */
[----:B-1----:R-:W-:Y:S05]  /*0980*/  @!P0 BRA P1, `(.L_x_3546) ;  /* 0xfffffffc00688947 */ /* 0x002fea000083ffff */
[----:B------:R-:W-:Y:S05]  /*0990*/  EXIT ;  /* 0x000000000000794d */ /* 0x000fea0003800000 */
        .weak           $__internal_8_$__cuda_sm20_div_u16
        .type           $__internal_8_$__cuda_sm20_div_u16,@function
        .size           $__internal_8_$__cuda_sm20_div_u16,(.L_x_4031 - $__internal_8_$__cuda_sm20_div_u16)
$__internal_8_$__cuda_sm20_div_u16:
[----:B------:R-:W0:Y:S01]  /*09a0*/  I2F.U16 R15, R0 ;  /* 0x00000000000f7306 */ /* 0x000e220000101000 */
[----:B------:R-:W-:-:S07]  /*09b0*/  IMAD.MOV.U32 R17, RZ, RZ, 0x4b800000 ;  /* 0x4b800000ff117424 */ /* 0x000fce00078e00ff */
[----:B------:R-:W-:Y:S01]  /*09c0*/  I2F.U16.RZ R21, R21 ;  /* 0x0000001500157306 */ /* 0x000fe2000010d000 */
[C---:B0-----:R-:W-:Y:S02]  /*09d0*/  FSETP.GEU.AND P5, PT, |R15|.reuse, 1.175494350822287508e-38, PT ;  /* 0x008000000f00780b */ /* 0x041fe40003fae200 */
[----:B------:R-:W-:Y:S02]  /*09e0*/  FSETP.GT.AND P4, PT, |R15|, 8.50705917302346158658e+37, PT ;  /* 0x7e8000000f00780b */ /* 0x000fe40003f84200 */
[----:B------:R-:W-:-:S04]  /*09f0*/  FSEL R17, R17, 1, !P5 ;  /* 0x3f80000011117808 */ /* 0x000fc80006800000 */
[----:B------:R-:W-:Y:S02]  /*0a00*/  FSEL R17, R17, 0.25, !P4 ;  /* 0x3e80000011117808 */ /* 0x000fe40006000000 */
[----:B------:R-:W-:-:S03]  /*0a10*/  ISETP.NE.U32.AND P4, PT, R0, RZ, PT ;  /* 0x000000ff0000720c */ /* 0x000fc60003f85070 */
[----:B------:R-:W-:-:S06]  /*0a20*/  FMUL R15, R15, R17 ;  /* 0x000000110f0f7220 */ /* 0x000fcc0000400000 */
[----:B------:R-:W0:Y:S02]  /*0a30*/  MUFU.RCP R15, R15 ;  /* 0x0000000f000f7308 */ /* 0x000e240000001000 */
[----:B0-----:R-:W-:Y:S01]  /*0a40*/  FMUL R17, R17, R15 ;  /* 0x0000000f11117220 */ /* 0x001fe20000400000 */
[----:B------:R-:W-:-:S03]  /*0a50*/  IMAD.MOV.U32 R15, RZ, RZ, 0x0 ;  /* 0x00000000ff0f7424 */ /* 0x000fc600078e00ff */
[----:B------:R-:W-:-:S04]  /*0a60*/  VIADD R17, R17, 0x2 ;  /* 0x0000000211117836 */ /* 0x000fc80000000000 */
[----:B------:R-:W-:-:S06]  /*0a70*/  FMUL.RZ R17, R21, R17 ;  /* 0x0000001115117220 */ /* 0x000fcc000040c000 */
[----:B------:R-:W0:Y:S02]  /*0a80*/  F2I.U32.TRUNC.NTZ R17, R17 ;  /* 0x0000001100117305 */ /* 0x000e24000020f000 */
[----:B0-----:R-:W-:Y:S01]  /*0a90*/  LOP3.LUT R21, R17, 0xffff, RZ, 0xc0, !PT ;  /* 0x0000ffff11157812 */ /* 0x001fe200078ec0ff */
[----:B------:R-:W-:Y:S01]  /*0aa0*/  @!P4 IMAD.MOV.U32 R21, RZ, RZ, -0x1 ;  /* 0xffffffffff15c424 */ /* 0x000fe200078e00ff */
[----:B------:R-:W-:Y:S06]  /*0ab0*/  RET.REL.NODEC R14 `(_ZN2at6native61_GLOBAL__N__44eb8e94_28_ForeachBinaryOpScalarList_cu_dda10a6925multi_tensor_apply_kernelINS1_28TensorListScalarListMetadataIhLi2EEENS1_25BinaryOpScalarListFunctorIhLi2ELi1ELi1EEEJSt7dividesIhEEEEvT_T0_DpT1_) ;  /* 0xfffffff40e507950 */ /* 0x000fec0003c3ffff */
.L_x_3547:
        /* <DEDUP_REMOVED lines=12> */
.L_x_4031:


//--------------------- .text._ZN2at6native61_GLOBAL__N__44eb8e94_28_ForeachBinaryOpScalarList_cu_dda10a6925multi_tensor_apply_kernelINS1_28TensorListScalarListMetadataIfLi1EEENS1_25BinaryOpScalarListFunctorIN3c108BFloat16ELi1ELi1ELi0EEEJSt7dividesIfEEEEvT_T0_DpT1_ --------------------------
	.section	.text._ZN2at6native61_GLOBAL__N__44eb8e94_28_ForeachBinaryOpScalarList_cu_dda10a6925multi_tensor_apply_kernelINS1_28TensorListScalarListMetadataIfLi1EEENS1_25BinaryOpScalarListFunctorIN3c108BFloat16ELi1ELi1ELi0EEEJSt7dividesIfEEEEvT_T0_DpT1_,"ax",@progbits
	.align	128
.text._ZN2at6native61_GLOBAL__N__44eb8e94_28_ForeachBinaryOpScalarList_cu_dda10a6925multi_tensor_apply_kernelINS1_28TensorListScalarListMetadataIfLi1EEENS1_25BinaryOpScalarListFunctorIN3c108BFloat16ELi1ELi1ELi0EEEJSt7dividesIfEEEEvT_T0_DpT1_:
        .type           _ZN2at6native61_GLOBAL__N__44eb8e94_28_ForeachBinaryOpScalarList_cu_dda10a6925multi_tensor_apply_kernelINS1_28TensorListScalarListMetadataIfLi1EEENS1_25BinaryOpScalarListFunctorIN3c108BFloat16ELi1ELi1ELi0EEEJSt7dividesIfEEEEvT_T0_DpT1_,@function
        .size           _ZN2at6native61_GLOBAL__N__44eb8e94_28_ForeachBinaryOpScalarList_cu_dda10a6925multi_tensor_apply_kernelINS1_28TensorListScalarListMetadataIfLi1EEENS1_25BinaryOpScalarListFunctorIN3c108BFloat16ELi1ELi1ELi0EEEJSt7dividesIfEEEEvT_T0_DpT1_,(.L_x_4033 - _ZN2at6native61_GLOBAL__N__44eb8e94_28_ForeachBinaryOpScalarList_cu_dda10a6925multi_tensor_apply_kernelINS1_28TensorListScalarListMetadataIfLi1EEENS1_25BinaryOpScalarListFunctorIN3c108BFloat16ELi1ELi1ELi0EEEJSt7dividesIfEEEEvT_T0_DpT1_)
        .other          _ZN2at6native61_GLOBAL__N__44eb8e94_28_ForeachBinaryOpScalarList_cu_dda10a6925multi_tensor_apply_kernelINS1_28TensorListScalarListMetadataIfLi1EEENS1_25BinaryOpScalarListFunctorIN3c108BFloat16ELi1ELi1ELi0EEEJSt7dividesIfEEEEvT_T0_DpT1_,@"STO_CUDA_ENTRY STV_DEFAULT"
_ZN2at6native61_GLOBAL__N__44eb8e94_28_ForeachBinaryOpScalarList_cu_dda10a6925multi_tensor_apply_kernelINS1_28TensorListScalarListMetadataIfLi1EEENS1_25BinaryOpScalarListFunctorIN3c108BFloat16ELi1ELi1ELi0EEEJSt7dividesIfEEEEvT_T0_DpT1_:
        /* <DEDUP_REMOVED lines=27> */
.L_x_3549:
        /* <DEDUP_REMOVED lines=41> */
[----:B--2---:R-:W0:Y:S01]  /*0440*/  MUFU.RCP R22, R4 ;  /* 0x0000000400167308 */ /* 0x004e220000001000 */
[----:B------:R-:W-:-:S04]  /*0450*/  IMAD.WIDE.U32 R16, R15, 0x4, R16 ;  /* 0x000000040f107825 */ /* 0x000fc800078e0010 */
[----:B---3--:R-:W-:-:S04]  /*0460*/  IMAD.U32 R19, R19, 0x10000, RZ ;  /* 0x0001000013137824 */ /* 0x008fc800078e00ff */
[----:B0-----:R-:W-:-:S05]  /*0470*/  FMUL.FTZ R19, R19, R22 ;  /* 0x0000001613137220 */ /* 0x001fca0000410000 */
[----:B------:R-:W-:Y:S01]  /*0480*/  F2FP.BF16.F32.PACK_AB R19, RZ, R19 ;  /* 0x00000013ff13723e */ /* 0x000fe200000010ff */
[----:B----4-:R-:W-:Y:S02]  /*0490*/  IMAD.U32 R18, R18, 0x10000, RZ ;  /* 0x0001000012127824 */ /* 0x010fe400078e00ff */
[----:B-----5:R-:W-:Y:S02]  /*04a0*/  IMAD.U32 R20, R20, 0x10000, RZ ;  /* 0x0001000014147824 */ /* 0x020fe400078e00ff */
[-C--:B------:R-:W-:Y:S01]  /*04b0*/  FMUL.FTZ R18, R18, R22.reuse ;  /* 0x0000001612127220 */ /* 0x080fe20000410000 */
[----:B------:R-:W-:Y:S02]  /*04c0*/  IMAD.U32 R21, R21, 0x10000, RZ ;  /* 0x0001000015157824 */ /* 0x000fe400078e00ff */
[----:B------:R-:W-:Y:S02]  /*04d0*/  FMUL.FTZ R20, R20, R22 ;  /* 0x0000001614147220 */ /* 0x000fe40000410000 */
[----:B------:R-:W-:Y:S01]  /*04e0*/  F2FP.BF16.F32.PACK_AB R18, RZ, R18 ;  /* 0x00000012ff12723e */ /* 0x000fe200000010ff */
[----:B------:R-:W-:-:S02]  /*04f0*/  FMUL.FTZ R21, R21, R22 ;  /* 0x0000001615157220 */ /* 0x000fc40000410000 */
        /* <DEDUP_REMOVED lines=12> */
.L_x_3548:
[----:B------:R-:W0:Y:S02]  /*05c0*/  S2R R13, SR_TID.X ;  /* 0x00000000000d7919 */ /* 0x000e240000002100 */
[----:B0-----:R-:W-:-:S03]  /*05d0*/  IMAD.WIDE.U32 R6, R13, 0x4, RZ ;  /* 0x000000040d067825 */ /* 0x001fc600078e00ff */
[----:B------:R-:W-:-:S04]  /*05e0*/  ISETP.GE.U32.AND P0, PT, R6, R0, PT ;  /* 0x000000000600720c */ /* 0x000fc80003f06070 */
[----:B------:R-:W-:-:S04]  /*05f0*/  ISETP.GE.AND.EX P0, PT, R7, R5, PT, P0 ;  /* 0x000000050700720c */ /* 0x000fc80003f06300 */
[----:B------:R-:W-:-:S13]  /*0600*/  ISETP.GT.U32.OR P0, PT, R13, 0x3fff, P0 ;  /* 0x00003fff0d00780c */ /* 0x000fda0000704470 */
[----:B------:R-:W-:Y:S05]  /*0610*/  @P0 EXIT ;  /* 0x000000000000094d */ /* 0x000fea0003800000 */
[----:B--2---:R0:W1:Y:S01]  /*0620*/  MUFU.RCP R15, R4 ;  /* 0x00000004000f7308 */ /* 0x0040620000001000 */
[----:B------:R-:W-:Y:S01]  /*0630*/  IMAD.MOV.U32 R12, RZ, RZ, RZ ;  /* 0x000000ffff0c7224 */ /* 0x000fe200078e00ff */
[----:B------:R-:W-:-:S06]  /*0640*/  ULDC UR6, c[0x0][0x0] ;  /* 0x0000000000067ab9 */ /* 0x000fcc0000000800 */
.L_x_3550:
[----:B------:R-:W-:-:S04]  /*0650*/  LEA R6, P0, R13, R2, 0x3 ;  /* 0x000000020d067211 */ /* 0x000fc800078018ff */
[----:B------:R-:W-:-:S05]  /*0660*/  LEA.HI.X R7, R13, R3, R12, 0x3, P0 ;  /* 0x000000030d077211 */ /* 0x000fca00000f1c0c */
[----:B------:R-:W0:Y:S01]  /*0670*/  LDG.E.64 R10, desc[UR4][R6.64] ;  /* 0x00000004060a7981 */ /* 0x000e22000c1e1b00 */
[----:B------:R-:W-:-:S04]  /*0680*/  IADD3 R13, P0, R13, UR6, RZ ;  /* 0x000000060d0d7c10 */ /* 0x000fc8000ff1e0ff */
[----:B------:R-:W-:Y:S01]  /*0690*/  ISETP.LT.U32.AND P1, PT, R13, 0x4000, PT ;  /* 0x000040000d00780c */ /* 0x000fe20003f21070 */
[----:B------:R-:W-:-:S05]  /*06a0*/  IMAD.X R12, RZ, RZ, R12, P0 ;  /* 0x000000ffff0c7224 */ /* 0x000fca00000e060c */
[----:B------:R-:W-:Y:S02]  /*06b0*/  ISETP.LT.U32.AND.EX P1, PT, R12, RZ, PT, P1 ;  /* 0x000000ff0c00720c */ /* 0x000fe40003f21110 */
[C---:B0-----:R-:W-:Y:S01]  /*06c0*/  PRMT R4, R10.reuse, 0x7632, R4 ;  /* 0x000076320a047816 */ /* 0x041fe20000000004 */
[----:B------:R-:W-:Y:S01]  /*06d0*/  IMAD.U32 R9, R10, 0x10000, RZ ;  /* 0x000100000a097824 */ /* 0x000fe200078e00ff */
[C---:B------:R-:W-:Y:S01]  /*06e0*/  PRMT R8, R11.reuse, 0x7632, R8 ;  /* 0x000076320b087816 */ /* 0x040fe20000000008 */
[----:B------:R-:W-:Y:S02]  /*06f0*/  IMAD.U32 R10, R11, 0x10000, RZ ;  /* 0x000100000b0a7824 */ /* 0x000fe400078e00ff */
[----:B------:R-:W-:Y:S02]  /*0700*/  IMAD.U32 R4, R4, 0x10000, RZ ;  /* 0x0001000004047824 */ /* 0x000fe400078e00ff */
[----:B-1----:R-:W-:Y:S01]  /*0710*/  FMUL.FTZ R9, R9, R15 ;  /* 0x0000000f09097220 */ /* 0x002fe20000410000 */
[----:B------:R-:W-:-:S02]  /*0720*/  IMAD.U32 R8, R8, 0x10000, RZ ;  /* 0x0001000008087824 */ /* 0x000fc400078e00ff */
[-C--:B------:R-:W-:Y:S01]  /*0730*/  FMUL.FTZ R10, R10, R15.reuse ;  /* 0x0000000f0a0a7220 */ /* 0x080fe20000410000 */
[-C--:B------:R-:W-:Y:S01]  /*0740*/  FMUL.FTZ R4, R4, R15.reuse ;  /* 0x0000000f04047220 */ /* 0x080fe20000410000 */
[----:B------:R-:W-:-:S04]  /*0750*/  FMUL.FTZ R11, R8, R15 ;  /* 0x0000000f080b7220 */ /* 0x000fc80000410000 */
[----:B------:R-:W-:Y:S02]  /*0760*/  F2FP.BF16.F32.PACK_AB R8, R4, R9 ;  /* 0x000000090408723e */ /* 0x000fe400000010ff */
[----:B------:R-:W-:Y:S01]  /*0770*/  F2FP.BF16.F32.PACK_AB R9, R11, R10 ;  /* 0x0000000a0b09723e */ /* 0x000fe200000010ff */
[C---:B------:R-:W-:Y:S01]  /*0780*/  IMAD.SHL.U32 R11, R13.reuse, 0x4, RZ ;  /* 0x000000040d0b7824 */ /* 0x040fe200078e00ff */
[----:B------:R-:W-:-:S03]  /*0790*/  SHF.L.U64.HI R4, R13, 0x2, R12 ;  /* 0x000000020d047819 */ /* 0x000fc6000001020c */
[----:B------:R2:W-:Y:S01]  /*07a0*/  STG.E.64 desc[UR4][R6.64], R8 ;  /* 0x0000000806007986 */ /* 0x0005e2000c101b04 */
[----:B------:R-:W-:-:S04]  /*07b0*/  ISETP.GE.U32.AND P0, PT, R11, R0, PT ;  /* 0x000000000b00720c */ /* 0x000fc80003f06070 */
[----:B------:R-:W-:-:S13]  /*07c0*/  ISETP.GE.AND.EX P0, PT, R4, R5, PT, P0 ;  /* 0x000000050400720c */ /* 0x000fda0003f06300 */
[----:B--2---:R-:W-:Y:S05]  /*07d0*/  @!P0 BRA P1, `(.L_x_3550) ;  /* 0xfffffffc009c8947 */ /* 0x004fea000083ffff */
[----:B------:R-:W-:Y:S05]  /*07e0*/  EXIT ;  /* 0x000000000000794d */ /* 0x000fea0003800000 */
.L_x_3551:
        /* <DEDUP_REMOVED lines=9> */
.L_x_4033:


//--------------------- .text._ZN2at6native61_GLOBAL__N__44eb8e94_28_ForeachBinaryOpScalarList_cu_dda10a6925multi_tensor_apply_kernelINS1_28TensorListScalarListMetadataIfLi1EEENS1_25BinaryOpScalarListFunctorIN3c104HalfELi1ELi1ELi0EEEJSt7dividesIfEEEEvT_T0_DpT1_ --------------------------
	.section	.text._ZN2at6native61_GLOBAL__N__44eb8e94_28_ForeachBinaryOpScalarList_cu_dda10a6925multi_tensor_apply_kernelINS1_28TensorListScalarListMetadataIfLi1EEENS1_25BinaryOpScalarListFunctorIN3c104HalfELi1ELi1ELi0EEEJSt7dividesIfEEEEvT_T0_DpT1_,"ax",@progbits
	.align	128
.text._ZN2at6native61_GLOBAL__N__44eb8e94_28_ForeachBinaryOpScalarList_cu_dda10a6925multi_tensor_apply_kernelINS1_28TensorListScalarListMetadataIfLi1EEENS1_25BinaryOpScalarListFunctorIN3c104HalfELi1ELi1ELi0EEEJSt7dividesIfEEEEvT_T0_DpT1_:
        .type           _ZN2at6native61_GLOBAL__N__44eb8e94_28_ForeachBinaryOpScalarList_cu_dda10a6925multi_tensor_apply_kernelINS1_28TensorListScalarListMetadataIfLi1EEENS1_25BinaryOpScalarListFunctorIN3c104HalfELi1ELi1ELi0EEEJSt7dividesIfEEEEvT_T0_DpT1_,@function
        .size           _ZN2at6native61_GLOBAL__N__44eb8e94_28_ForeachBinaryOpScalarList_cu_dda10a6925multi_tensor_apply_kernelINS1_28TensorListScalarListMetadataIfLi1EEENS1_25BinaryOpScalarListFunctorIN3c104HalfELi1ELi1ELi0EEEJSt7dividesIfEEEEvT_T0_DpT1_,(.L_x_4034 - _ZN2at6native61_GLOBAL__N__44eb8e94_28_ForeachBinaryOpScalarList_cu_dda10a6925multi_tensor_apply_kernelINS1_28TensorListScalarListMetadataIfLi1EEENS1_25BinaryOpScalarListFunctorIN3c104HalfELi1ELi1ELi0EEEJSt7dividesIfEEEEvT_T0_DpT1_)
        .other          _ZN2at6native61_GLOBAL__N__44eb8e94_28_ForeachBinaryOpScalarList_cu_dda10a6925multi_tensor_apply_kernelINS1_28TensorListScalarListMetadataIfLi1EEENS1_25BinaryOpScalarListFunctorIN3c104HalfELi1ELi1ELi0EEEJSt7dividesIfEEEEvT_T0_DpT1_,@"STO_CUDA_ENTRY STV_DEFAULT"
_ZN2at6native61_GLOBAL__N__44eb8e94_28_ForeachBinaryOpScalarList_cu_dda10a6925multi_tensor_apply_kernelINS1_28TensorListScalarListMetadataIfLi1EEENS1_25BinaryOpScalarListFunctorIN3c104HalfELi1ELi1ELi0EEEJSt7dividesIfEEEEvT_T0_DpT1_:
        /* <DEDUP_REMOVED lines=27> */
.L_x_3553:
        /* <DEDUP_REMOVED lines=43> */
[----:B---3--:R-:W-:-:S05]  /*0460*/  HADD2.F32 R19, -RZ, R19.H0_H0 ;  /* 0x20000013ff137230 */ /* 0x008fca0000004100 */
[----:B0-----:R-:W-:-:S05]  /*0470*/  FMUL.FTZ R19, R19, R22 ;  /* 0x0000001613137220 */ /* 0x001fca0000410000 */
[----:B------:R-:W-:Y:S01]  /*0480*/  F2FP.F16.F32.PACK_AB R19, RZ, R19 ;  /* 0x00000013ff13723e */ /* 0x000fe200000000ff */
[----:B----4-:R-:W-:Y:S02]  /*0490*/  HADD2.F32 R18, -RZ, R18.H0_H0 ;  /* 0x20000012ff127230 */ /* 0x010fe40000004100 */
[----:B-----5:R-:W-:-:S03]  /*04a0*/  HADD2.F32 R20, -RZ, R20.H0_H0 ;  /* 0x20000014ff147230 */ /* 0x020fc60000004100 */
[-C--:B------:R-:W-:Y:S01]  /*04b0*/  FMUL.FTZ R18, R18, R22.reuse ;  /* 0x0000001612127220 */ /* 0x080fe20000410000 */
[----:B------:R-:W-:Y:S02]  /*04c0*/  HADD2.F32 R21, -RZ, R21.H0_H0 ;  /* 0x20000015ff157230 */ /* 0x000fe40000004100 */
[----:B------:R-:W-:Y:S02]  /*04d0*/  FMUL.FTZ R20, R20, R22 ;  /* 0x0000001614147220 */ /* 0x000fe40000410000 */
[----:B------:R-:W-:Y:S01]  /*04e0*/  F2FP.F16.F32.PACK_AB R18, RZ, R18 ;  /* 0x00000012ff12723e */ /* 0x000fe200000000ff */
[----:B------:R-:W-:Y:S02]  /*04f0*/  FMUL.FTZ R21, R21, R22 ;  /* 0x0000001615157220 */ /* 0x000fe40000410000 */
        /* <DEDUP_REMOVED lines=12> */
.L_x_3552:
        /* <DEDUP_REMOVED lines=9> */
.L_x_3554:
[----:B------:R-:W-:-:S04]  /*0650*/  LEA R6, P0, R13, R2, 0x3 ;  /* 0x000000020d067211 */ /* 0x000fc800078018ff */
[----:B------:R-:W-:-:S05]  /*0660*/  LEA.HI.X R7, R13, R3, R12, 0x3, P0 ;  /* 0x000000030d077211 */ /* 0x000fca00000f1c0c */
[----:B------:R-:W0:Y:S01]  /*0670*/  LDG.E.64 R8, desc[UR4][R6.64] ;  /* 0x0000000406087981 */ /* 0x000e22000c1e1b00 */
[----:B------:R-:W-:-:S04]  /*0680*/  IADD3 R13, P0, R13, UR6, RZ ;  /* 0x000000060d0d7c10 */ /* 0x000fc8000ff1e0ff */
[----:B------:R-:W-:Y:S01]  /*0690*/  ISETP.LT.U32.AND P1, PT, R13, 0x4000, PT ;  /* 0x000040000d00780c */ /* 0x000fe20003f21070 */
[----:B------:R-:W-:-:S05]  /*06a0*/  IMAD.X R12, RZ, RZ, R12, P0 ;  /* 0x000000ffff0c7224 */ /* 0x000fca00000e060c */
[----:B------:R-:W-:Y:S01]  /*06b0*/  ISETP.LT.U32.AND.EX P1, PT, R12, RZ, PT, P1 ;  /* 0x000000ff0c00720c */ /* 0x000fe20003f21110 */
[--C-:B0-----:R-:W-:Y:S02]  /*06c0*/  HADD2.F32 R4, -RZ, R8.reuse.H0_H0 ;  /* 0x20000008ff047230 */ /* 0x101fe40000004100 */
[----:B------:R-:W-:Y:S02]  /*06d0*/  HADD2.F32 R8, -RZ, R8.H1_H1 ;  /* 0x30000008ff087230 */ /* 0x000fe40000004100 */
[--C-:B------:R-:W-:Y:S02]  /*06e0*/  HADD2.F32 R10, -RZ, R9.reuse.H0_H0 ;  /* 0x20000009ff0a7230 */ /* 0x100fe40000004100 */
[-C--:B-1----:R-:W-:Y:S01]  /*06f0*/  FMUL.FTZ R4, R4, R15.reuse ;  /* 0x0000000f04047220 */ /* 0x082fe20000410000 */
[----:B------:R-:W-:Y:S02]  /*0700*/  HADD2.F32 R11, -RZ, R9.H1_H1 ;  /* 0x30000009ff0b7230 */ /* 0x000fe40000004100 */
[-C--:B------:R-:W-:Y:S01]  /*0710*/  FMUL.FTZ R9, R8, R15.reuse ;  /* 0x0000000f08097220 */ /* 0x080fe20000410000 */
[----:B------:R-:W-:-:S02]  /*0720*/  FMUL.FTZ R10, R10, R15 ;  /* 0x0000000f0a0a7220 */ /* 0x000fc40000410000 */
[----:B------:R-:W-:Y:S02]  /*0730*/  FMUL.FTZ R11, R11, R15 ;  /* 0x0000000f0b0b7220 */ /* 0x000fe40000410000 */
[----:B------:R-:W-:Y:S02]  /*0740*/  F2FP.F16.F32.PACK_AB R8, R9, R4 ;  /* 0x000000040908723e */ /* 0x000fe400000000ff */
[----:B------:R-:W-:Y:S02]  /*0750*/  SHF.L.U64.HI R4, R13, 0x2, R12 ;  /* 0x000000020d047819 */ /* 0x000fe4000001020c */
[----:B------:R-:W-:Y:S01]  /*0760*/  F2FP.F16.F32.PACK_AB R9, R11, R10 ;  /* 0x0000000a0b09723e */ /* 0x000fe200000000ff */
[----:B------:R-:W-:-:S04]  /*0770*/  IMAD.SHL.U32 R11, R13, 0x4, RZ ;  /* 0x000000040d0b7824 */ /* 0x000fc800078e00ff */
[----:B------:R2:W-:Y:S01]  /*0780*/  STG.E.64 desc[UR4][R6.64], R8 ;  /* 0x0000000806007986 */ /* 0x0005e2000c101b04 */
[----:B------:R-:W-:-:S04]  /*0790*/  ISETP.GE.U32.AND P0, PT, R11, R0, PT ;  /* 0x000000000b00720c */ /* 0x000fc80003f06070 */
[----:B------:R-:W-:-:S13]  /*07a0*/  ISETP.GE.AND.EX P0, PT, R4, R5, PT, P0 ;  /* 0x000000050400720c */ /* 0x000fda0003f06300 */
[----:B--2---:R-:W-:Y:S05]  /*07b0*/  @!P0 BRA P1, `(.L_x_3554) ;  /* 0xfffffffc00a48947 */ /* 0x004fea000083ffff */
[----:B------:R-:W-:Y:S05]  /*07c0*/  EXIT ;  /* 0x000000000000794d */ /* 0x000fea0003800000 */
.L_x_3555:
        /* <DEDUP_REMOVED lines=11> */
.L_x_4034:


//--------------------- .text._ZN2at6native61_GLOBAL__N__44eb8e94_28_ForeachBinaryOpScalarList_cu_dda10a6925multi_tensor_apply_kernelINS1_28TensorListScalarListMetadataIbLi1EEENS1_25BinaryOpScalarListFunctorIbLi1ELi1ELi0EEEJSt7dividesIbEEEEvT_T0_DpT1_ --------------------------
	.section	.text._ZN2at6native61_GLOBAL__N__44eb8e94_28_ForeachBinaryOpScalarList_cu_dda10a6925multi_tensor_apply_kernelINS1_28TensorListScalarListMetadataIbLi1EEENS1_25BinaryOpScalarListFunctorIbLi1ELi1ELi0EEEJSt7dividesIbEEEEvT_T0_DpT1_,"ax",@progbits
	.align	128
.text._ZN2at6native61_GLOBAL__N__44eb8e94_28_ForeachBinaryOpScalarList_cu_dda10a6925multi_tensor_apply_kernelINS1_28TensorListScalarListMetadataIbLi1EEENS1_25BinaryOpScalarListFunctorIbLi1ELi1ELi0EEEJSt7dividesIbEEEEvT_T0_DpT1_:
        .type           _ZN2at6native61_GLOBAL__N__44eb8e94_28_ForeachBinaryOpScalarList_cu_dda10a6925multi_tensor_apply_kernelINS1_28TensorListScalarListMetadataIbLi1EEENS1_25BinaryOpScalarListFunctorIbLi1ELi1ELi0EEEJSt7dividesIbEEEEvT_T0_DpT1_,@function
        .size           _ZN2at6native61_GLOBAL__N__44eb8e94_28_ForeachBinaryOpScalarList_cu_dda10a6925multi_tensor_apply_kernelINS1_28TensorListScalarListMetadataIbLi1EEENS1_25BinaryOpScalarListFunctorIbLi1ELi1ELi0EEEJSt7dividesIbEEEEvT_T0_DpT1_,(.L_x_4035 - _ZN2at6native61_GLOBAL__N__44eb8e94_28_ForeachBinaryOpScalarList_cu_dda10a6925multi_tensor_apply_kernelINS1_28TensorListScalarListMetadataIbLi1EEENS1_25BinaryOpScalarListFunctorIbLi1ELi1ELi0EEEJSt7dividesIbEEEEvT_T0_DpT1_)
        .other          _ZN2at6native61_GLOBAL__N__44eb8e94_28_ForeachBinaryOpScalarList_cu_dda10a6925multi_tensor_apply_kernelINS1_28TensorListScalarListMetadataIbLi1EEENS1_25BinaryOpScalarListFunctorIbLi1ELi1ELi0EEEJSt7dividesIbEEEEvT_T0_DpT1_,@"STO_CUDA_ENTRY STV_DEFAULT"
_ZN2at6native61_GLOBAL__N__44eb8e94_28_ForeachBinaryOpScalarList_cu_dda10a6925multi_tensor_apply_kernelINS1_28TensorListScalarListMetadataIbLi1EEENS1_25BinaryOpScalarListFunctorIbLi1ELi1ELi0EEEJSt7dividesIbEEEEvT_T0_DpT1_:
        /* <DEDUP_REMOVED lines=10> */
[----:B------:R-:W1:Y:S01]  /*00a0*/  LDC.64 R6, c[0x0][R8+0x510] ;  /* 0x0001440008067b82 */ /* 0x000e620000000a00 */
[----:B0-----:R-:W-:-:S05]  /*00b0*/  IADD3 R0, P1, R4, R12, RZ ;  /* 0x0000000c04007210 */ /* 0x001fca0007f3e0ff */
[----:B------:R-:W-:Y:S01]  /*00c0*/  IMAD.X R2, R5, 0x1, R13, P1 ;  /* 0x0000000105027824 */ /* 0x000fe200008e060d */
[----:B-1----:R-:W-:-:S04]  /*00d0*/  IADD3 R3, P2, -R12, R6, RZ ;  /* 0x000000060c037210 */ /* 0x002fc80007f5e1ff */
[----:B------:R-:W-:Y:S01]  /*00e0*/  LOP3.LUT P0, RZ, R3, 0x3, R0, 0xc8, !PT ;  /* 0x0000000303ff7812 */ /* 0x000fe2000780c800 */
[----:B------:R-:W-:-:S12]  /*00f0*/  IMAD.X R12, R7, 0x1, ~R13, P2 ;  /* 0x00000001070c7824 */ /* 0x000fd800010e0e0d */
[----:B------:R-:W-:Y:S05]  /*0100*/  @!P0 BRA `(.L_x_3556) ;  /* 0x0000000400088947 */ /* 0x000fea0003800000 */
[----:B------:R-:W-:-:S04]  /*0110*/  ISETP.GE.U32.AND P0, PT, R3, 0x1, PT ;  /* 0x000000010300780c */ /* 0x000fc80003f06070 */
[----:B------:R-:W-:-:S13]  /*0120*/  ISETP.GE.AND.EX P0, PT, R12, RZ, PT, P0 ;  /* 0x000000ff0c00720c */ /* 0x000fda0003f06300 */
[----:B------:R-:W-:Y:S05]  /*0130*/  @!P0 EXIT ;  /* 0x000000000000894d */ /* 0x000fea0003800000 */
[----:B------:R-:W0:Y:S01]  /*0140*/  S2R R13, SR_TID.X ;  /* 0x00000000000d7919 */ /* 0x000e220000002100 */
[----:B------:R-:W1:Y:S01]  /*0150*/  LDC R14, c[0x0][RZ] ;  /* 0x00000000ff0e7b82 */ /* 0x000e620000000800 */
[----:B------:R-:W-:-:S07]  /*0160*/  CS2R R16, SRZ ;  /* 0x0000000000107805 */ /* 0x000fce000001ff00 */
.L_x_3557:
[----:B0-----:R-:W-:Y:S01]  /*0170*/  IADD3 R9, P2, R13, R16, RZ ;  /* 0x000000100d097210 */ /* 0x001fe20007f5e0ff */
[C---:B-1----:R-:W-:Y:S01]  /*0180*/  IMAD R6, R14.reuse, 0x3, RZ ;  /* 0x000000030e067824 */ /* 0x042fe200078e02ff */
[----:B------:R-:W-:Y:S02]  /*0190*/  PRMT R20, RZ, 0x7610, R20 ;  /* 0x00007610ff147816 */ /* 0x000fe40000000014 */
[CC--:B------:R-:W-:Y:S01]  /*01a0*/  IADD3 R10, P3, R14.reuse, R9.reuse, RZ ;  /* 0x000000090e0a7210 */ /* 0x0c0fe20007f7e0ff */
[----:B------:R-:W-:Y:S01]  /*01b0*/  IMAD.X R21, RZ, RZ, R17, P2 ;  /* 0x000000ffff157224 */ /* 0x000fe200010e0611 */
[-C--:B------:R-:W-:Y:S02]  /*01c0*/  LEA R4, P2, R14, R9.reuse, 0x1 ;  /* 0x000000090e047211 */ /* 0x080fe400078408ff */
[C---:B------:R-:W-:Y:S01]  /*01d0*/  ISETP.GE.U32.AND P0, PT, R9.reuse, 0x10000, PT ;  /* 0x000100000900780c */ /* 0x040fe20003f06070 */
[--C-:B------:R-:W-:Y:S01]  /*01e0*/  IMAD.X R11, RZ, RZ, R21.reuse, P3 ;  /* 0x000000ffff0b7224 */ /* 0x100fe200018e0615 */
[----:B------:R-:W-:Y:S01]  /*01f0*/  IADD3 R6, P6, R6, R9, RZ ;  /* 0x0000000906067210 */ /* 0x000fe20007fde0ff */
[----:B------:R-:W-:Y:S01]  /*0200*/  IMAD.X R5, RZ, RZ, R21, P2 ;  /* 0x000000ffff057224 */ /* 0x000fe200010e0615 */
[----:B------:R-:W-:-:S02]  /*0210*/  ISETP.LT.U32.AND P1, PT, R9, R3, PT ;  /* 0x000000030900720c */ /* 0x000fc40003f21070 */
[C---:B------:R-:W-:Y:S01]  /*0220*/  ISETP.GE.U32.AND.EX P0, PT, R21.reuse, RZ, PT, P0 ;  /* 0x000000ff1500720c */ /* 0x040fe20003f06100 */
[----:B------:R-:W-:Y:S01]  /*0230*/  IMAD.X R7, RZ, RZ, R21, P6 ;  /* 0x000000ffff077224 */ /* 0x000fe200030e0615 */
[----:B------:R-:W-:Y:S02]  /*0240*/  ISETP.GE.U32.AND P5, PT, R10, 0x10000, PT ;  /* 0x000100000a00780c */ /* 0x000fe40003fa6070 */
[----:B------:R-:W-:Y:S02]  /*0250*/  ISETP.GE.U32.AND P3, PT, R4, 0x10000, PT ;  /* 0x000100000400780c */ /* 0x000fe40003f66070 */
[----:B------:R-:W-:Y:S02]  /*0260*/  ISETP.LT.U32.AND P4, PT, R10, R3, PT ;  /* 0x000000030a00720c */ /* 0x000fe40003f81070 */
[----:B------:R-:W-:Y:S02]  /*0270*/  ISETP.LT.AND.EX P1, PT, R21, R12, !P0, P1 ;  /* 0x0000000c1500720c */ /* 0x000fe40004721310 */
[----:B------:R-:W-:-:S02]  /*0280*/  ISETP.GE.U32.AND.EX P5, PT, R11, RZ, PT, P5 ;  /* 0x000000ff0b00720c */ /* 0x000fc40003fa6150 */
[-C--:B------:R-:W-:Y:S02]  /*0290*/  ISETP.LT.U32.AND P0, PT, R4, R3.reuse, PT ;  /* 0x000000030400720c */ /* 0x080fe40003f01070 */
[C---:B------:R-:W-:Y:S02]  /*02a0*/  ISETP.GE.U32.AND P2, PT, R6.reuse, 0x10000, PT ;  /* 0x000100000600780c */ /* 0x040fe40003f46070 */
[----:B------:R-:W-:Y:S02]  /*02b0*/  ISETP.GE.U32.AND.EX P3, PT, R5, RZ, PT, P3 ;  /* 0x000000ff0500720c */ /* 0x000fe40003f66130 */
[----:B------:R-:W-:Y:S02]  /*02c0*/  ISETP.LT.AND.EX P4, PT, R11, R12, !P5, P4 ;  /* 0x0000000c0b00720c */ /* 0x000fe40006f81340 */
[----:B------:R-:W-:Y:S02]  /*02d0*/  IADD3 R8, P6, R9, R0, RZ ;  /* 0x0000000009087210 */ /* 0x000fe40007fde0ff */
[----:B------:R-:W-:-:S02]  /*02e0*/  ISETP.LT.U32.AND P5, PT, R6, R3, PT ;  /* 0x000000030600720c */ /* 0x000fc40003fa1070 */
[----:B------:R-:W-:Y:S01]  /*02f0*/  ISETP.GE.U32.AND.EX P2, PT, R7, RZ, PT, P2 ;  /* 0x000000ff0700720c */ /* 0x000fe20003f46120 */
[--C-:B------:R-:W-:Y:S01]  /*0300*/  IMAD.X R9, R21, 0x1, R2.reuse, P6 ;  /* 0x0000000115097824 */ /* 0x100fe200030e0602 */
[----:B------:R-:W-:Y:S02]  /*0310*/  ISETP.LT.AND.EX P0, PT, R5, R12, !P3, P0 ;  /* 0x0000000c0500720c */ /* 0x000fe40005f01300 */
[----:B------:R-:W-:Y:S02]  /*0320*/  IADD3 R10, P3, R10, R0, RZ ;  /* 0x000000000a0a7210 */ /* 0x000fe40007f7e0ff */
[----:B------:R-:W-:Y:S01]  /*0330*/  ISETP.LT.AND.EX P2, PT, R7, R12, !P2, P5 ;  /* 0x0000000c0700720c */ /* 0x000fe20005741350 */
[----:B------:R-:W2:Y:S01]  /*0340*/  @P1 LDG.E.U8 R20, desc[UR4][R8.64] ;  /* 0x0000000408141981 */ /* 0x000ea2000c1e1100 */
[-C--:B------:R-:W-:Y:S01]  /*0350*/  IADD3 R4, P6, R4, R0.reuse, RZ ;  /* 0x0000000004047210 */ /* 0x080fe20007fde0ff */
[----:B------:R-:W-:Y:S01]  /*0360*/  IMAD.X R11, R11, 0x1, R2, P3 ;  /* 0x000000010b0b7824 */ /* 0x000fe200018e0602 */
        /* <DEDUP_REMOVED lines=10> */
[----:B--2---:R-:W-:-:S02]  /*0410*/  @P1 LOP3.LUT P6, RZ, R20, 0xff, RZ, 0xc0, !PT ;  /* 0x000000ff14ff1812 */ /* 0x004fc400078cc0ff */
[----:B---3--:R-:W-:Y:S02]  /*0420*/  @P4 LOP3.LUT P5, RZ, R15, 0xff, RZ, 0xc0, !PT ;  /* 0x000000ff0fff4812 */ /* 0x008fe400078ac0ff */
[----:B------:R-:W-:Y:S02]  /*0430*/  @P1 SEL R15, RZ, 0x1, !P6 ;  /* 0x00000001ff0f1807 */ /* 0x000fe40007000000 */
[----:B----4-:R-:W-:Y:S02]  /*0440*/  @P0 LOP3.LUT P3, RZ, R19, 0xff, RZ, 0xc0, !PT ;  /* 0x000000ff13ff0812 */ /* 0x010fe4000786c0ff */
[----:B------:R-:W-:Y:S02]  /*0450*/  @P4 SEL R19, RZ, 0x1, !P5 ;  /* 0x00000001ff134807 */ /* 0x000fe40006800000 */
[----:B-----5:R-:W-:Y:S02]  /*0460*/  @P2 LOP3.LUT P6, RZ, R18, 0xff, RZ, 0xc0, !PT ;  /* 0x000000ff12ff2812 */ /* 0x020fe400078cc0ff */
[----:B------:R-:W-:-:S02]  /*0470*/  @P0 SEL R21, RZ, 0x1, !P3 ;  /* 0x00000001ff150807 */ /* 0x000fc40005800000 */
[----:B------:R-:W-:Y:S01]  /*0480*/  @P2 SEL R23, RZ, 0x1, !P6 ;  /* 0x00000001ff172807 */ /* 0x000fe20007000000 */
[----:B------:R2:W-:Y:S01]  /*0490*/  @P1 STG.E.U8 desc[UR4][R8.64], R15 ;  /* 0x0000000f08001986 */ /* 0x0005e2000c101104 */
[----:B------:R-:W-:-:S03]  /*04a0*/  ISETP.LT.U32.AND P1, PT, R16, R3, PT ;  /* 0x000000031000720c */ /* 0x000fc60003f21070 */
[----:B------:R2:W-:Y:S04]  /*04b0*/  @P4 STG.E.U8 desc[UR4][R10.64], R19 ;  /* 0x000000130a004986 */ /* 0x0005e8000c101104 */
[----:B------:R2:W-:Y:S01]  /*04c0*/  @P0 STG.E.U8 desc[UR4][R4.64], R21 ;  /* 0x0000001504000986 */ /* 0x0005e2000c101104 */
[----:B------:R-:W-:-:S03]  /*04d0*/  ISETP.GE.U32.AND P0, PT, R16, 0x10000, PT ;  /* 0x000100001000780c */ /* 0x000fc60003f06070 */
[----:B------:R2:W-:Y:S01]  /*04e0*/  @P2 STG.E.U8 desc[UR4][R6.64], R23 ;  /* 0x0000001706002986 */ /* 0x0005e2000c101104 */
[C---:B------:R-:W-:Y:S02]  /*04f0*/  ISETP.GE.U32.AND.EX P0, PT, R17.reuse, RZ, PT, P0 ;  /* 0x000000ff1100720c */ /* 0x040fe40003f06100 */
[----:B------:R-:W-:-:S13]  /*0500*/  ISETP.LT.AND.EX P1, PT, R17, R12, PT, P1 ;  /* 0x0000000c1100720c */ /* 0x000fda0003f21310 */
[----:B--2---:R-:W-:Y:S05]  /*0510*/  @!P0 BRA P1, `(.L_x_3557) ;  /* 0xfffffffc00148947 */ /* 0x004fea000083ffff */
[----:B------:R-:W-:Y:S05]  /*0520*/  EXIT ;  /* 0x000000000000794d */ /* 0x000fea0003800000 */
.L_x_3556:
        /* <DEDUP_REMOVED lines=8> */
.L_x_3558:
[----:B------:R-:W-:-:S04]  /*05b0*/  LEA R4, P0, R11, R0, 0x2 ;  /* 0x000000000b047211 */ /* 0x000fc800078010ff */
[----:B------:R-:W-:-:S05]  /*05c0*/  LEA.HI.X R5, R11, R2, R10, 0x2, P0 ;  /* 0x000000020b057211 */ /* 0x000fca00000f140a */
[----:B------:R-:W2:Y:S02]  /*05d0*/  LDG.E R9, desc[UR4][R4.64] ;  /* 0x0000000404097981 */ /* 0x000ea4000c1e1900 */
[C---:B--2---:R-:W-:Y:S02]  /*05e0*/  PRMT R6, R9.reuse, 0x7770, RZ ;  /* 0x0000777009067816 */ /* 0x044fe400000000ff */
[C---:B------:R-:W-:Y:S02]  /*05f0*/  PRMT R7, R9.reuse, 0x7771, RZ ;  /* 0x0000777109077816 */ /* 0x040fe400000000ff */
[----:B------:R-:W-:Y:S02]  /*0600*/  PRMT R8, R9, 0x7772, RZ ;  /* 0x0000777209087816 */ /* 0x000fe400000000ff */
[----:B------:R-:W-:Y:S02]  /*0610*/  ISETP.NE.AND P0, PT, R6, RZ, PT ;  /* 0x000000ff0600720c */ /* 0x000fe40003f05270 */
[----:B------:R-:W-:-:S02]  /*0620*/  ISETP.NE.AND P1, PT, R7, RZ, PT ;  /* 0x000000ff0700720c */ /* 0x000fc40003f25270 */
[----:B------:R-:W-:Y:S02]  /*0630*/  ISETP.NE.AND P2, PT, R8, RZ, PT ;  /* 0x000000ff0800720c */ /* 0x000fe40003f45270 */
[----:B------:R-:W-:Y:S02]  /*0640*/  PRMT R6, R9, 0x7773, RZ ;  /* 0x0000777309067816 */ /* 0x000fe400000000ff */
[----:B------:R-:W-:Y:S02]  /*0650*/  SEL R7, RZ, 0x1, !P0 ;  /* 0x00000001ff077807 */ /* 0x000fe40004000000 */
[----:B------:R-:W-:Y:S02]  /*0660*/  SEL R8, RZ, 0x1, !P1 ;  /* 0x00000001ff087807 */ /* 0x000fe40004800000 */
[----:B------:R-:W-:Y:S02]  /*0670*/  ISETP.NE.AND P0, PT, R6, RZ, PT ;  /* 0x000000ff0600720c */ /* 0x000fe40003f05270 */
[----:B------:R-:W-:-:S02]  /*0680*/  SEL R6, RZ, 0x1, !P2 ;  /* 0x00000001ff067807 */ /* 0x000fc40005000000 */
[----:B------:R-:W-:Y:S02]  /*0690*/  PRMT R9, R8, 0x7604, R7 ;  /* 0x0000760408097816 */ /* 0x000fe40000000007 */
[----:B------:R-:W-:Y:S02]  /*06a0*/  SEL R7, RZ, 0x1, !P0 ;  /* 0x00000001ff077807 */ /* 0x000fe40004000000 */
[----:B------:R-:W-:Y:S02]  /*06b0*/  PRMT R6, R6, 0x7054, R9 ;  /* 0x0000705406067816 */ /* 0x000fe40000000009 */
[----:B------:R-:W-:Y:S02]  /*06c0*/  IADD3 R11, P0, R11, UR6, RZ ;  /* 0x000000060b0b7c10 */ /* 0x000fe4000ff1e0ff */
[----:B------:R-:W-:Y:S02]  /*06d0*/  PRMT R7, R7, 0x654, R6 ;  /* 0x0000065407077816 */ /* 0x000fe40000000006 */
[C---:B------:R-:W-:Y:S01]  /*06e0*/  ISETP.LT.U32.AND P1, PT, R11.reuse, 0x4000, PT ;  /* 0x000040000b00780c */ /* 0x040fe20003f21070 */
[----:B------:R-:W-:-:S02]  /*06f0*/  IMAD.SHL.U32 R6, R11, 0x4, RZ ;  /* 0x000000040b067824 */ /* 0x000fc400078e00ff */
[----:B------:R-:W-:Y:S01]  /*0700*/  IMAD.X R10, RZ, RZ, R10, P0 ;  /* 0x000000ffff0a7224 */ /* 0x000fe200000e060a */
[----:B------:R0:W-:Y:S02]  /*0710*/  STG.E desc[UR4][R4.64], R7 ;  /* 0x0000000704007986 */ /* 0x0001e4000c101904 */
[----:B------:R-:W-:Y:S02]  /*0720*/  ISETP.GE.U32.AND P0, PT, R6, R3, PT ;  /* 0x000000030600720c */ /* 0x000fe40003f06070 */
[----:B------:R-:W-:Y:S02]  /*0730*/  SHF.L.U64.HI R9, R11, 0x2, R10 ;  /* 0x000000020b097819 */ /* 0x000fe4000001020a */
[----:B------:R-:W-:Y:S02]  /*0740*/  ISETP.LT.U32.AND.EX P1, PT, R10, RZ, PT, P1 ;  /* 0x000000ff0a00720c */ /* 0x000fe40003f21110 */
[----:B------:R-:W-:-:S13]  /*0750*/  ISETP.GE.AND.EX P0, PT, R9, R12, PT, P0 ;  /* 0x0000000c0900720c */ /* 0x000fda0003f06300 */
[----:B0-----:R-:W-:Y:S05]  /*0760*/  @!P0 BRA P1, `(.L_x_3558) ;  /* 0xfffffffc00908947 */ /* 0x001fea000083ffff */
[----:B------:R-:W-:Y:S05]  /*0770*/  EXIT ;  /* 0x000000000000794d */ /* 0x000fea0003800000 */
.L_x_3559:
        /* <DEDUP_REMOVED lines=16> */
.L_x_4035:


//--------------------- .text._ZN2at6native61_GLOBAL__N__44eb8e94_28_ForeachBinaryOpScalarList_cu_dda10a6925multi_tensor_apply_kernelINS1_28TensorListScalarListMetadataIN3c107complexIfEELi1EEENS1_25BinaryOpScalarListFunctorIS6_Li1ELi1ELi0EEEJSt7dividesIS6_EEEEvT_T0_DpT1_ --------------------------
	.section	.text._ZN2at6native61_GLOBAL__N__44eb8e94_28_ForeachBinaryOpScalarList_cu_dda10a6925multi_tensor_apply_kernelINS1_28TensorListScalarListMetadataIN3c107complexIfEELi1EEENS1_25BinaryOpScalarListFunctorIS6_Li1ELi1ELi0EEEJSt7dividesIS6_EEEEvT_T0_DpT1_,"ax",@progbits
	.align	128
.text._ZN2at6native61_GLOBAL__N__44eb8e94_28_ForeachBinaryOpScalarList_cu_dda10a6925multi_tensor_apply_kernelINS1_28TensorListScalarListMetadataIN3c107complexIfEELi1EEENS1_25BinaryOpScalarListFunctorIS6_Li1ELi1ELi0EEEJSt7dividesIS6_EEEEvT_T0_DpT1_:
        .type           _ZN2at6native61_GLOBAL__N__44eb8e94_28_ForeachBinaryOpScalarList_cu_dda10a6925multi_tensor_apply_kernelINS1_28TensorListScalarListMetadataIN3c107complexIfEELi1EEENS1_25BinaryOpScalarListFunctorIS6_Li1ELi1ELi0EEEJSt7dividesIS6_EEEEvT_T0_DpT1_,@function
        .size           _ZN2at6native61_GLOBAL__N__44eb8e94_28_ForeachBinaryOpScalarList_cu_dda10a6925multi_tensor_apply_kernelINS1_28TensorListScalarListMetadataIN3c107complexIfEELi1EEENS1_25BinaryOpScalarListFunctorIS6_Li1ELi1ELi0EEEJSt7dividesIS6_EEEEvT_T0_DpT1_,(.L_x_4036 - _ZN2at6native61_GLOBAL__N__44eb8e94_28_ForeachBinaryOpScalarList_cu_dda10a6925multi_tensor_apply_kernelINS1_28TensorListScalarListMetadataIN3c107complexIfEELi1EEENS1_25BinaryOpScalarListFunctorIS6_Li1ELi1ELi0EEEJSt7dividesIS6_EEEEvT_T0_DpT1_)
        .other          _ZN2at6native61_GLOBAL__N__44eb8e94_28_ForeachBinaryOpScalarList_cu_dda10a6925multi_tensor_apply_kernelINS1_28TensorListScalarListMetadataIN3c107complexIfEELi1EEENS1_25BinaryOpScalarListFunctorIS6_Li1ELi1ELi0EEEJSt7dividesIS6_EEEEvT_T0_DpT1_,@"STO_CUDA_ENTRY STV_DEFAULT"
_ZN2at6native61_GLOBAL__N__44eb8e94_28_ForeachBinaryOpScalarList_cu_dda10a6925multi_tensor_apply_kernelINS1_28TensorListScalarListMetadataIN3c107complexIfEELi1EEENS1_25BinaryOpScalarListFunctorIS6_Li1ELi1ELi0EEEJSt7dividesIS6_EEEEvT_T0_DpT1_:
[----:B------:R-:W-:Y:S08]  /*0000*/  LDC R1, c[0x0][0x28] ;  /* 0x00000a00ff017b82 */ /* 0x000ff00000000800 */
[----:B------:R-:W0:Y:S01]  /*0010*/  S2UR UR5, SR_CTAID.X ;  /* 0x00000000000579c3 */ /* 0x000e220000002500 */
[----:B------:R-:W-:Y:S01]  /*0020*/  UMOV UR6, 0xa40 ;  /* 0x00000a4000067882 */ /* 0x000fe20000000000 */
[----:B0-----:R-:W-:Y:S01]  /*0030*/  ULDC.U8 UR4, c[0x0][UR5+0xb10] ;  /* 0x0002c40005047abb */ /* 0x001fe20008000000 */
[----:B------:R-:W-:-:S02]  /*0040*/  ULEA UR5, UR5, UR6, 0x2 ;  /* 0x0000000605057291 */ /* 0x000fc4000f8e103f */
[----:B------:R-:W-:-:S06]  /*0050*/  USHF.L.U32 UR4, UR4, 0x3, URZ ;  /* 0x0000000304047899 */ /* 0x000fcc000800063f */
[----:B------:R-:W-:-:S04]  /*0060*/  MOV R2, UR4 ;  /* 0x0000000400027c02 */ /* 0x000fc80008000f00 */
[----:B------:R-:W-:Y:S02]  /*0070*/  ULDC UR8, c[0x0][UR5+0x210] ;  /* 0x0000840005087abb */ /* 0x000fe40008000800 */
[----:B------:R-:W0:Y:S01]  /*0080*/  LDC.64 R2, c[0x0][R2+0x810] ;  /* 0x0002040002027b82 */ /* 0x000e220000000a00 */
[----:B------:R-:W-:Y:S01]  /*0090*/  UIMAD.WIDE UR6, UR8, 0x10000, URZ ;  /* 0x00010000080678a5 */ /* 0x000fe2000f8e023f */
[----:B------:R-:W-:Y:S01]  /*00a0*/  ULDC.64 UR10, c[0x0][UR4+0x510] ;  /* 0x00014400040a7abb */ /* 0x000fe20008000a00 */
[----:B------:R-:W-:Y:S02]  /*00b0*/  ULDC.64 UR4, c[0x0][UR4+0x210] ;  /* 0x0000840004047abb */ /* 0x000fe40008000a00 */
[----:B------:R-:W-:Y:S02]  /*00c0*/  UIADD3 UR12, UP1, -UR6, UR10, URZ ;  /* 0x0000000a060c7290 */ /* 0x000fe4000ff3e13f */
[----:B------:R-:W-:Y:S02]  /*00d0*/  UIMAD.WIDE UR8, UR8, 0x80000, UR4 ;  /* 0x00080000080878a5 */ /* 0x000fe4000f8e0204 */
[----:B------:R-:W-:-:S02]  /*00e0*/  ULOP3.LUT UR4, UR12, 0x3, URZ, 0xc0, !UPT ;  /* 0x000000030c047892 */ /* 0x000fc4000f8ec03f */
        /* <DEDUP_REMOVED lines=10> */
[----:B------:R-:W1:Y:S01]  /*0190*/  S2R R17, SR_TID.X ;  /* 0x0000000000117919 */ /* 0x000e620000002100 */
[C---:B0-----:R-:W-:Y:S01]  /*01a0*/  FSETP.NEU.FTZ.AND P1, PT, |R2|.reuse, RZ, PT ;  /* 0x000000ff0200720b */ /* 0x041fe20003f3d200 */
[----:B------:R-:W-:Y:S01]  /*01b0*/  FADD.FTZ R0, |R2|, -RZ ;  /* 0x800000ff02007221 */ /* 0x000fe20000010200 */
[C---:B------:R-:W-:Y:S01]  /*01c0*/  FSETP.NEU.FTZ.AND P0, PT, |R3|.reuse, RZ, PT ;  /* 0x000000ff0300720b */ /* 0x040fe20003f1d200 */
[----:B------:R-:W-:Y:S01]  /*01d0*/  FADD.FTZ R16, |R3|, -RZ ;  /* 0x800000ff03107221 */ /* 0x000fe20000010200 */
[----:B------:R-:W-:Y:S01]  /*01e0*/  ULDC UR7, c[0x0][0x0] ;  /* 0x0000000000077ab9 */ /* 0x000fe20000000800 */
[----:B------:R-:W-:Y:S01]  /*01f0*/  UMOV UR4, URZ ;  /* 0x0000003f00047c82 */ /* 0x000fe20008000000 */
[----:B------:R-:W-:Y:S01]  /*0200*/  PLOP3.LUT P1, PT, P1, P0, PT, 0x2, 0x0 ;  /* 0x000000000000781c */ /* 0x000fe20000f20072 */
[----:B------:R-:W-:-:S12]  /*0210*/  UMOV UR5, URZ ;  /* 0x0000003f00057c82 */ /* 0x000fd80008000000 */
.L_x_3573:
[----:B-1----:R-:W-:Y:S02]  /*0220*/  IADD3 R7, P0, R17, UR4, RZ ;  /* 0x0000000411077c10 */ /* 0x002fe4000ff1e0ff */
[----:B------:R-:W-:Y:S02]  /*0230*/  CS2R R20, SRZ ;  /* 0x0000000000147805 */ /* 0x000fe4000001ff00 */
[----:B------:R-:W-:Y:S02]  /*0240*/  MOV R6, UR7 ;  /* 0x0000000700067c02 */ /* 0x000fe40008000f00 */
[----:B------:R-:W-:Y:S02]  /*0250*/  CS2R R18, SRZ ;  /* 0x0000000000127805 */ /* 0x000fe4000001ff00 */
[----:B------:R-:W-:Y:S02]  /*0260*/  IADD3 R4, P3, R7, UR7, RZ ;  /* 0x0000000707047c10 */ /* 0x000fe4000ff7e0ff */
[----:B------:R-:W-:-:S02]  /*0270*/  IADD3.X R12, RZ, UR5, RZ, P0, !PT ;  /* 0x00000005ff0c7c10 */ /* 0x000fc400087fe4ff */
[C---:B------:R-:W-:Y:S02]  /*0280*/  ISETP.GE.U32.AND P2, PT, R4.reuse, 0x10000, PT ;  /* 0x000100000400780c */ /* 0x040fe40003f46070 */
[----:B------:R-:W-:Y:S02]  /*0290*/  IADD3.X R5, RZ, R12, RZ, P3, !PT ;  /* 0x0000000cff057210 */ /* 0x000fe40001ffe4ff */
[C---:B------:R-:W-:Y:S02]  /*02a0*/  LEA R10, P3, R4.reuse, UR8, 0x3 ;  /* 0x00000008040a7c11 */ /* 0x040fe4000f8618ff */
[C---:B------:R-:W-:Y:S02]  /*02b0*/  ISETP.LT.U32.AND P0, PT, R4.reuse, UR12, PT ;  /* 0x0000000c04007c0c */ /* 0x040fe4000bf01070 */
[----:B------:R-:W-:Y:S02]  /*02c0*/  LEA.HI.X R11, R4, UR9, R5, 0x3, P3 ;  /* 0x00000009040b7c11 */ /* 0x000fe400098f1c05 */
[----:B------:R-:W-:-:S02]  /*02d0*/  LEA R4, P4, R6, R7, 0x1 ;  /* 0x0000000706047211 */ /* 0x000fc400078808ff */
[----:B------:R-:W-:Y:S02]  /*02e0*/  MOV R14, UR7 ;  /* 0x00000007000e7c02 */ /* 0x000fe40008000f00 */
[----:B------:R-:W-:Y:S02]  /*02f0*/  ISETP.GE.U32.AND.EX P2, PT, R5, RZ, PT, P2 ;  /* 0x000000ff0500720c */ /* 0x000fe40003f46120 */
[----:B------:R-:W-:Y:S02]  /*0300*/  ISETP.GE.U32.AND P3, PT, R7, 0x10000, PT ;  /* 0x000100000700780c */ /* 0x000fe40003f66070 */
[----:B------:R-:W-:Y:S02]  /*0310*/  IADD3.X R13, RZ, R12, RZ, P4, !PT ;  /* 0x0000000cff0d7210 */ /* 0x000fe400027fe4ff */
[----:B------:R-:W-:Y:S02]  /*0320*/  LEA R8, P6, R4, UR8, 0x3 ;  /* 0x0000000804087c11 */ /* 0x000fe4000f8c18ff */
[----:B------:R-:W-:-:S02]  /*0330*/  LEA R14, R14, R14, 0x1 ;  /* 0x0000000e0e0e7211 */ /* 0x000fc400078e08ff */
[----:B------:R-:W-:Y:S02]  /*0340*/  ISETP.LT.AND.EX P2, PT, R5, UR6, !P2, P0 ;  /* 0x0000000605007c0c */ /* 0x000fe4000d741300 */
[C---:B------:R-:W-:Y:S02]  /*0350*/  ISETP.LT.U32.AND P0, PT, R7.reuse, UR12, PT ;  /* 0x0000000c07007c0c */ /* 0x040fe4000bf01070 */
[----:B------:R-:W-:Y:S02]  /*0360*/  ISETP.GE.U32.AND.EX P3, PT, R12, RZ, PT, P3 ;  /* 0x000000ff0c00720c */ /* 0x000fe40003f66130 */
[----:B------:R-:W-:Y:S02]  /*0370*/  LEA R6, P5, R7, UR8, 0x3 ;  /* 0x0000000807067c11 */ /* 0x000fe4000f8a18ff */
[C---:B------:R-:W-:Y:S02]  /*0380*/  ISETP.GE.U32.AND P4, PT, R4.reuse, 0x10000, PT ;  /* 0x000100000400780c */ /* 0x040fe40003f86070 */
[----:B------:R-:W-:-:S02]  /*0390*/  LEA.HI.X R9, R4, UR9, R13, 0x3, P6 ;  /* 0x0000000904097c11 */ /* 0x000fc4000b0f1c0d */
[----:B------:R-:W-:Y:S02]  /*03a0*/  IADD3 R5, P6, R14, R7, RZ ;  /* 0x000000070e057210 */ /* 0x000fe40007fde0ff */
[----:B------:R-:W-:Y:S02]  /*03b0*/  CS2R R14, SRZ ;  /* 0x00000000000e7805 */ /* 0x000fe4000001ff00 */
[----:B------:R-:W-:Y:S01]  /*03c0*/  ISETP.LT.AND.EX P0, PT, R12, UR6, !P3, P0 ;  /* 0x000000060c007c0c */ /* 0x000fe2000df01300 */
[----:B------:R0:W5:Y:S01]  /*03d0*/  @P2 LDG.E.64 R20, desc[UR10][R10.64] ;  /* 0x0000000a0a142981 */ /* 0x000162000c1e1b00 */
[----:B------:R-:W-:Y:S02]  /*03e0*/  ISETP.LT.U32.AND P3, PT, R4, UR12, PT ;  /* 0x0000000c04007c0c */ /* 0x000fe4000bf61070 */
[----:B------:R-:W-:Y:S02]  /*03f0*/  ISETP.GE.U32.AND.EX P4, PT, R13, RZ, PT, P4 ;  /* 0x000000ff0d00720c */ /* 0x000fe40003f86140 */
[----:B------:R-:W-:-:S02]  /*0400*/  LEA.HI.X R7, R7, UR9, R12, 0x3, P5 ;  /* 0x0000000907077c11 */ /* 0x000fc4000a8f1c0c */
[----:B------:R-:W-:Y:S02]  /*0410*/  IADD3.X R12, RZ, R12, RZ, P6, !PT ;  /* 0x0000000cff0c7210 */ /* 0x000fe400037fe4ff */
[----:B------:R-:W-:Y:S02]  /*0420*/  ISETP.GE.U32.AND P5, PT, R5, 0x10000, PT ;  /* 0x000100000500780c */ /* 0x000fe40003fa6070 */
[----:B------:R-:W-:Y:S01]  /*0430*/  ISETP.LT.AND.EX P3, PT, R13, UR6, !P4, P3 ;  /* 0x000000060d007c0c */ /* 0x000fe2000e761330 */
[----:B------:R0:W5:Y:S01]  /*0440*/  @P0 LDG.E.64 R14, desc[UR10][R6.64] ;  /* 0x0000000a060e0981 */ /* 0x000162000c1e1b00 */
[C---:B------:R-:W-:Y:S02]  /*0450*/  ISETP.LT.U32.AND P4, PT, R5.reuse, UR12, PT ;  /* 0x0000000c05007c0c */ /* 0x040fe4000bf81070 */
[----:B------:R-:W-:Y:S02]  /*0460*/  ISETP.GE.U32.AND.EX P5, PT, R12, RZ, PT, P5 ;  /* 0x000000ff0c00720c */ /* 0x000fe40003fa6150 */
[----:B------:R-:W-:-:S02]  /*0470*/  LEA R4, P6, R5, UR8, 0x3 ;  /* 0x0000000805047c11 */ /* 0x000fc4000f8c18ff */
[----:B------:R-:W-:Y:S02]  /*0480*/  ISETP.LT.AND.EX P4, PT, R12, UR6, !P5, P4 ;  /* 0x000000060c007c0c */ /* 0x000fe4000ef81340 */
[----:B------:R-:W-:Y:S02]  /*0490*/  LEA.HI.X R5, R5, UR9, R12, 0x3, P6 ;  /* 0x0000000905057c11 */ /* 0x000fe4000b0f1c0c */
[----:B------:R-:W-:Y:S01]  /*04a0*/  CS2R R12, SRZ ;  /* 0x00000000000c7805 */ /* 0x000fe2000001ff00 */
[----:B------:R0:W5:Y:S08]  /*04b0*/  @P3 LDG.E.64 R18, desc[UR10][R8.64] ;  /* 0x0000000a08123981 */ /* 0x000170000c1e1b00 */
        /* <DEDUP_REMOVED lines=13> */
.L_x_3562:
[----:B------:R-:W0:Y:S08]  /*0590*/  MUFU.RCP R23, R0 ;  /* 0x0000000000177308 */ /* 0x000e300000001000 */
[----:B------:R-:W1:Y:S01]  /*05a0*/  MUFU.RCP R22, R16 ;  /* 0x0000001000167308 */ /* 0x000e620000001000 */
[----:B0----5:R-:W-:Y:S01]  /*05b0*/  FMUL.FTZ R14, R23, R14 ;  /* 0x0000000e170e7220 */ /* 0x021fe20000410000 */
[----:B-1----:R-:W-:Y:S01]  /*05c0*/  FMUL.FTZ R15, R22, R15 ;  /* 0x0000000f160f7220 */ /* 0x002fe20000410000 */
[----:B------:R-:W-:Y:S06]  /*05d0*/  BRA `(.L_x_3563) ;  /* 0x0000000000207947 */ /* 0x000fec0003800000 */
.L_x_3561:
        /* <DEDUP_REMOVED lines=8> */
.L_x_3563:
        /* <DEDUP_REMOVED lines=11> */
.L_x_3565:
[----:B------:R-:W0:Y:S08]  /*0710*/  MUFU.RCP R23, R0 ;  /* 0x0000000000177308 */ /* 0x000e300000001000 */
[----:B------:R-:W1:Y:S01]  /*0720*/  MUFU.RCP R22, R16 ;  /* 0x0000001000167308 */ /* 0x000e620000001000 */
[----:B0-----:R-:W-:Y:S01]  /*0730*/  FMUL.FTZ R20, R23, R20 ;  /* 0x0000001417147220 */ /* 0x001fe20000410000 */
[----:B-1----:R-:W-:Y:S01]  /*0740*/  FMUL.FTZ R21, R22, R21 ;  /* 0x0000001516157220 */ /* 0x002fe20000410000 */
[----:B------:R-:W-:Y:S06]  /*0750*/  BRA `(.L_x_3566) ;  /* 0x0000000000207947 */ /* 0x000fec0003800000 */
.L_x_3564:
        /* <DEDUP_REMOVED lines=8> */
.L_x_3566:
        /* <DEDUP_REMOVED lines=11> */
.L_x_3568:
[----:B------:R-:W0:Y:S08]  /*0890*/  MUFU.RCP R23, R0 ;  /* 0x0000000000177308 */ /* 0x000e300000001000 */
[----:B------:R-:W1:Y:S01]  /*08a0*/  MUFU.RCP R22, R16 ;  /* 0x0000001000167308 */ /* 0x000e620000001000 */
[----:B0-----:R-:W-:Y:S01]  /*08b0*/  FMUL.FTZ R18, R23, R18 ;  /* 0x0000001217127220 */ /* 0x001fe20000410000 */
[----:B-1----:R-:W-:Y:S01]  /*08c0*/  FMUL.FTZ R19, R22, R19 ;  /* 0x0000001316137220 */ /* 0x002fe20000410000 */
[----:B------:R-:W-:Y:S06]  /*08d0*/  BRA `(.L_x_3569) ;  /* 0x0000000000207947 */ /* 0x000fec0003800000 */
.L_x_3567:
        /* <DEDUP_REMOVED lines=8> */
.L_x_3569:
        /* <DEDUP_REMOVED lines=11> */
.L_x_3571:
[----:B------:R-:W0:Y:S08]  /*0a10*/  MUFU.RCP R23, R0 ;  /* 0x0000000000177308 */ /* 0x000e300000001000 */
[----:B------:R-:W1:Y:S01]  /*0a20*/  MUFU.RCP R22, R16 ;  /* 0x0000001000167308 */ /* 0x000e620000001000 */
[----:B0-----:R-:W-:Y:S01]  /*0a30*/  FMUL.FTZ R12, R23, R12 ;  /* 0x0000000c170c7220 */ /* 0x001fe20000410000 */
[----:B-1----:R-:W-:Y:S01]  /*0a40*/  FMUL.FTZ R13, R22, R13 ;  /* 0x0000000d160d7220 */ /* 0x002fe20000410000 */
[----:B------:R-:W-:Y:S06]  /*0a50*/  BRA `(.L_x_3572) ;  /* 0x0000000000207947 */ /* 0x000fec0003800000 */
.L_x_3570:
        /* <DEDUP_REMOVED lines=8> */
.L_x_3572:
[----:B------:R-:W-:Y:S01]  /*0ae0*/  UIMAD.WIDE.U32 UR4, UR7, 0x4, UR4 ;  /* 0x00000004070478a5 */ /* 0x000fe2000f8e0004 */
[----:B------:R0:W-:Y:S03]  /*0af0*/  @P0 STG.E.64 desc[UR10][R6.64], R14 ;  /* 0x0000000e06000986 */ /* 0x0001e6000c101b0a */
[----:B------:R-:W-:Y:S01]  /*0b00*/  UISETP.LT.U32.AND UP1, UPT, UR4, UR12, UPT ;  /* 0x0000000c0400728c */ /* 0x000fe2000bf21070 */
[----:B------:R0:W-:Y:S01]  /*0b10*/  @P2 STG.E.64 desc[UR10][R10.64], R20 ;  /* 0x000000140a002986 */ /* 0x0001e2000c101b0a */
[----:B------:R-:W-:Y:S01]  /*0b20*/  UISETP.GE.U32.AND UP0, UPT, UR4, 0x10000, UPT ;  /* 0x000100000400788c */ /* 0x000fe2000bf06070 */
[----:B------:R-:W-:Y:S02]  /*0b30*/  MOV R23, UR5 ;  /* 0x0000000500177c02 */ /* 0x000fe40008000f00 */
[----:B------:R0:W-:Y:S01]  /*0b40*/  @P3 STG.E.64 desc[UR10][R8.64], R18 ;  /* 0x0000001208003986 */ /* 0x0001e2000c101b0a */
[----:B------:R-:W-:Y:S01]  /*0b50*/  UISETP.GE.U32.AND.EX UP0, UPT, UR5, URZ, UPT, UP0 ;  /* 0x0000003f0500728c */ /* 0x000fe2000bf06100 */
[----:B------:R-:W-:-:S02]  /*0b60*/  PLOP3.LUT P0, PT, PT, PT, UP1, 0x80, 0x0 ;  /* 0x000000000000781c */ /* 0x000fc40003f0f018 */
[----:B------:R0:W-:Y:S01]  /*0b70*/  @P4 STG.E.64 desc[UR10][R4.64], R12 ;  /* 0x0000000c04004986 */ /* 0x0001e2000c101b0a */
[----:B------:R-:W-:Y:S02]  /*0b80*/  MOV R22, UR4 ;  /* 0x0000000400167c02 */ /* 0x000fe40008000f00 */
[----:B------:R-:W-:Y:S02]  /*0b90*/  ISETP.LT.AND.EX P0, PT, R23, UR6, PT, P0 ;  /* 0x0000000617007c0c */ /* 0x000fe4000bf01300 */
[----:B------:R-:W-:-:S13]  /*0ba0*/  PLOP3.LUT P2, PT, PT, PT, UP0, 0x80, 0x0 ;  /* 0x000000000000781c */ /* 0x000fda0003f4f008 */
[----:B0-----:R-:W-:Y:S05]  /*0bb0*/  @!P2 BRA P0, `(.L_x_3573) ;  /* 0xfffffff40098a947 */ /* 0x001fea000003ffff */
[----:B------:R-:W-:Y:S05]  /*0bc0*/  EXIT ;  /* 0x000000000000794d */ /* 0x000fea0003800000 */
.L_x_3560:
        /* <DEDUP_REMOVED lines=14> */
.L_x_3586:
[----:B0-----:R-:W-:-:S04]  /*0cb0*/  LEA R12, P1, R0, UR8, 0x5 ;  /* 0x00000008000c7c11 */ /* 0x001fc8000f8228ff */
[----:B------:R-:W-:-:S05]  /*0cc0*/  LEA.HI.X R13, R0, UR9, R15, 0x5, P1 ;  /* 0x00000009000d7c11 */ /* 0x000fca00088f2c0f */
[----:B------:R0:W5:Y:S04]  /*0cd0*/  LDG.E.128 R8, desc[UR10][R12.64] ;  /* 0x0000000a0c087981 */ /* 0x000168000c1e1d00 */
[----:B------:R0:W5:Y:S01]  /*0ce0*/  LDG.E.128 R4, desc[UR10][R12.64+0x10] ;  /* 0x0000100a0c047981 */ /* 0x000162000c1e1d00 */
[----:B------:R-:W-:Y:S05]  /*0cf0*/  @!P3 BRA `(.L_x_3574) ;  /* 0x00000000003cb947 */ /* 0x000fea0003800000 */
[----:B------:R-:W-:Y:S05]  /*0d00*/  @P0 BRA `(.L_x_3575) ;  /* 0x0000000000240947 */ /* 0x000fea0003800000 */
[----:B------:R-:W1:Y:S02]  /*0d10*/  MUFU.RCP R18, R2 ;  /* 0x0000000200127308 */ /* 0x000e640000001000 */
[----:B-1----:R-:W-:-:S04]  /*0d20*/  FMUL.FTZ R19, R3, R18 ;  /* 0x0000001203137220 */ /* 0x002fc80000410000 */
[----:B------:R-:W-:Y:S01]  /*0d30*/  FFMA.FTZ R18, R3, R19, R2 ;  /* 0x0000001303127223 */ /* 0x000fe20000010002 */
[C---:B-----5:R-:W-:Y:S01]  /*0d40*/  FFMA.FTZ R17, R19.reuse, R9, R8 ;  /* 0x0000000913117223 */ /* 0x060fe20000010008 */
[----:B------:R-:W-:-:S04]  /*0d50*/  FFMA.FTZ R9, R19, -R8, R9 ;  /* 0x8000000813097223 */ /* 0x000fc80000010009 */
[----:B------:R-:W1:Y:S02]  /*0d60*/  MUFU.RCP R18, R18 ;  /* 0x0000001200127308 */ /* 0x000e640000001000 */
[C---:B-1----:R-:W-:Y:S01]  /*0d70*/  FMUL.FTZ R8, R18.reuse, R17 ;  /* 0x0000001112087220 */ /* 0x042fe20000410000 */
[----:B------:R-:W-:Y:S01]  /*0d80*/  FMUL.FTZ R9, R18, R9 ;  /* 0x0000000912097220 */ /* 0x000fe20000410000 */
[----:B------:R-:W-:Y:S06]  /*0d90*/  BRA `(.L_x_3576) ;  /* 0x0000000000347947 */ /* 0x000fec0003800000 */
.L_x_3575:
[----:B------:R-:W1:Y:S08]  /*0da0*/  MUFU.RCP R17, R14 ;  /* 0x0000000e00117308 */ /* 0x000e700000001000 */
[----:B------:R-:W2:Y:S01]  /*0db0*/  MUFU.RCP R18, R16 ;  /* 0x0000001000127308 */ /* 0x000ea20000001000 */
[----:B-1---5:R-:W-:Y:S01]  /*0dc0*/  FMUL.FTZ R8, R8, R17 ;  /* 0x0000001108087220 */ /* 0x022fe20000410000 */
[----:B--2---:R-:W-:Y:S01]  /*0dd0*/  FMUL.FTZ R9, R9, R18 ;  /* 0x0000001209097220 */ /* 0x004fe20000410000 */
[----:B------:R-:W-:Y:S06]  /*0de0*/  BRA `(.L_x_3576) ;  /* 0x0000000000207947 */ /* 0x000fec0003800000 */
.L_x_3574:
[----:B------:R-:W1:Y:S02]  /*0df0*/  MUFU.RCP R17, R3 ;  /* 0x0000000300117308 */ /* 0x000e640000001000 */
[----:B-1----:R-:W-:-:S04]  /*0e00*/  FMUL.FTZ R18, R2, R17 ;  /* 0x0000001102127220 */ /* 0x002fc80000410000 */
[----:B------:R-:W-:Y:S01]  /*0e10*/  FFMA.FTZ R19, R2, R18, R3 ;  /* 0x0000001202137223 */ /* 0x000fe20000010003 */
[C---:B-----5:R-:W-:Y:S01]  /*0e20*/  FFMA.FTZ R17, R18.reuse, R8, R9 ;  /* 0x0000000812117223 */ /* 0x060fe20000010009 */
[----:B------:R-:W-:Y:S02]  /*0e30*/  FFMA.FTZ R9, R18, R9, -R8 ;  /* 0x0000000912097223 */ /* 0x000fe40000010808 */
[----:B------:R-:W1:Y:S02]  /*0e40*/  MUFU.RCP R20, R19 ;  /* 0x0000001300147308 */ /* 0x000e640000001000 */
[C---:B-1----:R-:W-:Y:S01]  /*0e50*/  FMUL.FTZ R8, R20.reuse, R17 ;  /* 0x0000001114087220 */ /* 0x042fe20000410000 */
[----:B------:R-:W-:-:S07]  /*0e60*/  FMUL.FTZ R9, R20, R9 ;  /* 0x0000000914097220 */ /* 0x000fce0000410000 */
.L_x_3576:
[----:B------:R-:W-:Y:S05]  /*0e70*/  @!P3 BRA `(.L_x_3577) ;  /* 0x00000000003cb947 */ /* 0x000fea0003800000 */
[----:B------:R-:W-:Y:S05]  /*0e80*/  @P0 BRA `(.L_x_3578) ;  /* 0x0000000000240947 */ /* 0x000fea0003800000 */
[----:B------:R-:W1:Y:S02]  /*0e90*/  MUFU.RCP R18, R2 ;  /* 0x0000000200127308 */ /* 0x000e640000001000 */
[----:B-1----:R-:W-:-:S04]  /*0ea0*/  FMUL.FTZ R19, R3, R18 ;  /* 0x0000001203137220 */ /* 0x002fc80000410000 */
[----:B------:R-:W-:Y:S01]  /*0eb0*/  FFMA.FTZ R18, R3, R19, R2 ;  /* 0x0000001303127223 */ /* 0x000fe20000010002 */
[C---:B------:R-:W-:Y:S01]  /*0ec0*/  FFMA.FTZ R17, R19.reuse, R11, R10 ;  /* 0x0000000b13117223 */ /* 0x040fe2000001000a */
[----:B------:R-:W-:-:S04]  /*0ed0*/  FFMA.FTZ R11, R19, -R10, R11 ;  /* 0x8000000a130b7223 */ /* 0x000fc8000001000b */
[----:B------:R-:W1:Y:S02]  /*0ee0*/  MUFU.RCP R18, R18 ;  /* 0x0000001200127308 */ /* 0x000e640000001000 */
[C---:B-1----:R-:W-:Y:S01]  /*0ef0*/  FMUL.FTZ R10, R18.reuse, R17 ;  /* 0x00000011120a7220 */ /* 0x042fe20000410000 */
[----:B------:R-:W-:Y:S01]  /*0f00*/  FMUL.FTZ R11, R18, R11 ;  /* 0x0000000b120b7220 */ /* 0x000fe20000410000 */
[----:B------:R-:W-:Y:S06]  /*0f10*/  BRA `(.L_x_3579) ;  /* 0x0000000000347947 */ /* 0x000fec0003800000 */
.L_x_3578:
[----:B------:R-:W1:Y:S08]  /*0f20*/  MUFU.RCP R17, R14 ;  /* 0x0000000e00117308 */ /* 0x000e700000001000 */
[----:B------:R-:W2:Y:S01]  /*0f30*/  MUFU.RCP R18, R16 ;  /* 0x0000001000127308 */ /* 0x000ea20000001000 */
[----:B-1----:R-:W-:Y:S01]  /*0f40*/  FMUL.FTZ R10, R10, R17 ;  /* 0x000000110a0a7220 */ /* 0x002fe20000410000 */
[----:B--2---:R-:W-:Y:S01]  /*0f50*/  FMUL.FTZ R11, R11, R18 ;  /* 0x000000120b0b7220 */ /* 0x004fe20000410000 */
[----:B------:R-:W-:Y:S06]  /*0f60*/  BRA `(.L_x_3579) ;  /* 0x0000000000207947 */ /* 0x000fec0003800000 */
.L_x_3577:
[----:B------:R-:W1:Y:S02]  /*0f70*/  MUFU.RCP R17, R3 ;  /* 0x0000000300117308 */ /* 0x000e640000001000 */
[----:B-1----:R-:W-:-:S04]  /*0f80*/  FMUL.FTZ R18, R2, R17 ;  /* 0x0000001102127220 */ /* 0x002fc80000410000 */
[----:B------:R-:W-:Y:S01]  /*0f90*/  FFMA.FTZ R19, R2, R18, R3 ;  /* 0x0000001202137223 */ /* 0x000fe20000010003 */
[C---:B------:R-:W-:Y:S01]  /*0fa0*/  FFMA.FTZ R17, R18.reuse, R10, R11 ;  /* 0x0000000a12117223 */ /* 0x040fe2000001000b */
[----:B------:R-:W-:Y:S02]  /*0fb0*/  FFMA.FTZ R11, R18, R11, -R10 ;  /* 0x0000000b120b7223 */ /* 0x000fe4000001080a */
[----:B------:R-:W1:Y:S02]  /*0fc0*/  MUFU.RCP R20, R19 ;  /* 0x0000001300147308 */ /* 0x000e640000001000 */
[C---:B-1----:R-:W-:Y:S01]  /*0fd0*/  FMUL.FTZ R10, R20.reuse, R17 ;  /* 0x00000011140a7220 */ /* 0x042fe20000410000 */
[----:B------:R-:W-:-:S07]  /*0fe0*/  FMUL.FTZ R11, R20, R11 ;  /* 0x0000000b140b7220 */ /* 0x000fce0000410000 */
.L_x_3579:
        /* <DEDUP_REMOVED lines=11> */
.L_x_3581:
[----:B------:R-:W1:Y:S08]  /*10a0*/  MUFU.RCP R17, R14 ;  /* 0x0000000e00117308 */ /* 0x000e700000001000 */
[----:B------:R-:W2:Y:S01]  /*10b0*/  MUFU.RCP R18, R16 ;  /* 0x0000001000127308 */ /* 0x000ea20000001000 */
[----:B-1----:R-:W-:Y:S01]  /*10c0*/  FMUL.FTZ R4, R4, R17 ;  /* 0x0000001104047220 */ /* 0x002fe20000410000 */
[----:B--2---:R-:W-:Y:S01]  /*10d0*/  FMUL.FTZ R5, R5, R18 ;  /* 0x0000001205057220 */ /* 0x004fe20000410000 */
[----:B------:R-:W-:Y:S06]  /*10e0*/  BRA `(.L_x_3582) ;  /* 0x0000000000207947 */ /* 0x000fec0003800000 */
.L_x_3580:
        /* <DEDUP_REMOVED lines=8> */
.L_x_3582:
        /* <DEDUP_REMOVED lines=11> */
.L_x_3584:
[----:B------:R-:W1:Y:S08]  /*1220*/  MUFU.RCP R17, R14 ;  /* 0x0000000e00117308 */ /* 0x000e700000001000 */
[----:B------:R-:W2:Y:S01]  /*1230*/  MUFU.RCP R18, R16 ;  /* 0x0000001000127308 */ /* 0x000ea20000001000 */
[----:B-1----:R-:W-:Y:S01]  /*1240*/  FMUL.FTZ R6, R6, R17 ;  /* 0x0000001106067220 */ /* 0x002fe20000410000 */
[----:B--2---:R-:W-:Y:S01]  /*1250*/  FMUL.FTZ R7, R7, R18 ;  /* 0x0000001207077220 */ /* 0x004fe20000410000 */
[----:B------:R-:W-:Y:S06]  /*1260*/  BRA `(.L_x_3585) ;  /* 0x0000000000207947 */ /* 0x000fec0003800000 */
.L_x_3583:
        /* <DEDUP_REMOVED lines=8> */
.L_x_3585:
[----:B------:R-:W-:Y:S01]  /*12f0*/  IADD3 R0, P1, R0, UR4, RZ ;  /* 0x0000000400007c10 */ /* 0x000fe2000ff3e0ff */
[----:B------:R1:W-:Y:S03]  /*1300*/  STG.E.128 desc[UR10][R12.64], R8 ;  /* 0x000000080c007986 */ /* 0x0003e6000c101d0a */
[C---:B------:R-:W-:Y:S01]  /*1310*/  SHF.L.U32 R17, R0.reuse, 0x2, RZ ;  /* 0x0000000200117819 */ /* 0x040fe200000006ff */
[----:B------:R1:W-:Y:S01]  /*1320*/  STG.E.128 desc[UR10][R12.64+0x10], R4 ;  /* 0x000010040c007986 */ /* 0x0003e2000c101d0a */
[----:B------:R-:W-:Y:S02]  /*1330*/  IADD3.X R15, RZ, R15, RZ, P1, !PT ;  /* 0x0000000fff0f7210 */ /* 0x000fe40000ffe4ff */
[----:B------:R-:W-:Y:S02]  /*1340*/  ISETP.GE.U32.AND P1, PT, R17, UR12, PT ;  /* 0x0000000c11007c0c */ /* 0x000fe4000bf26070 */
[----:B------:R-:W-:-:S02]  /*1350*/  SHF.L.U64.HI R17, R0, 0x2, R15 ;  /* 0x0000000200117819 */ /* 0x000fc4000001020f */
[----:B------:R-:W-:Y:S02]  /*1360*/  ISETP.LT.U32.AND P2, PT, R0, 0x4000, PT ;  /* 0x000040000000780c */ /* 0x000fe40003f41070 */
[----:B------:R-:W-:Y:S02]  /*1370*/  ISETP.GE.AND.EX P1, PT, R17, UR6, PT, P1 ;  /* 0x0000000611007c0c */ /* 0x000fe4000bf26310 */
[----:B------:R-:W-:-:S13]  /*1380*/  ISETP.LT.U32.AND.EX P2, PT, R15, RZ, PT, P2 ;  /* 0x000000ff0f00720c */ /* 0x000fda0003f41120 */
[----:B-1----:R-:W-:Y:S05]  /*1390*/  @!P1 BRA P2, `(.L_x_3586) ;  /* 0xfffffff800449947 */ /* 0x002fea000103ffff */
[----:B------:R-:W-:Y:S05]  /*13a0*/  EXIT ;  /* 0x000000000000794d */ /* 0x000fea0003800000 */
.L_x_3587:
        /* <DEDUP_REMOVED lines=13> */
.L_x_4036:


//--------------------- .text._ZN2at6native61_GLOBAL__N__44eb8e94_28_ForeachBinaryOpScalarList_cu_dda10a6925multi_tensor_apply_kernelINS1_28TensorListScalarListMetadataIN3c107complexIdEELi1EEENS1_25BinaryOpScalarListFunctorIS6_Li1ELi1ELi0EEEJSt7dividesIS6_EEEEvT_T0_DpT1_ --------------------------
	.section	.text._ZN2at6native61_GLOBAL__N__44eb8e94_28_ForeachBinaryOpScalarList_cu_dda10a6925multi_tensor_apply_kernelINS1_28TensorListScalarListMetadataIN3c107complexIdEELi1EEENS1_25BinaryOpScalarListFunctorIS6_Li1ELi1ELi0EEEJSt7dividesIS6_EEEEvT_T0_DpT1_,"ax",@progbits
	.align	128
.text._ZN2at6native61_GLOBAL__N__44eb8e94_28_ForeachBinaryOpScalarList_cu_dda10a6925multi_tensor_apply_kernelINS1_28TensorListScalarListMetadataIN3c107complexIdEELi1EEENS1_25BinaryOpScalarListFunctorIS6_Li1ELi1ELi0EEEJSt7dividesIS6_EEEEvT_T0_DpT1_:
        .type           _ZN2at6native61_GLOBAL__N__44eb8e94_28_ForeachBinaryOpScalarList_cu_dda10a6925multi_tensor_apply_kernelINS1_28TensorListScalarListMetadataIN3c107complexIdEELi1EEENS1_25BinaryOpScalarListFunctorIS6_Li1ELi1ELi0EEEJSt7dividesIS6_EEEEvT_T0_DpT1_,@function
        .size           _ZN2at6native61_GLOBAL__N__44eb8e94_28_ForeachBinaryOpScalarList_cu_dda10a6925multi_tensor_apply_kernelINS1_28TensorListScalarListMetadataIN3c107complexIdEELi1EEENS1_25BinaryOpScalarListFunctorIS6_Li1ELi1ELi0EEEJSt7dividesIS6_EEEEvT_T0_DpT1_,(.L_x_4037 - _ZN2at6native61_GLOBAL__N__44eb8e94_28_ForeachBinaryOpScalarList_cu_dda10a6925multi_tensor_apply_kernelINS1_28TensorListScalarListMetadataIN3c107complexIdEELi1EEENS1_25BinaryOpScalarListFunctorIS6_Li1ELi1ELi0EEEJSt7dividesIS6_EEEEvT_T0_DpT1_)
        .other          _ZN2at6native61_GLOBAL__N__44eb8e94_28_ForeachBinaryOpScalarList_cu_dda10a6925multi_tensor_apply_kernelINS1_28TensorListScalarListMetadataIN3c107complexIdEELi1EEENS1_25BinaryOpScalarListFunctorIS6_Li1ELi1ELi0EEEJSt7dividesIS6_EEEEvT_T0_DpT1_,@"STO_CUDA_ENTRY STV_DEFAULT"
_ZN2at6native61_GLOBAL__N__44eb8e94_28_ForeachBinaryOpScalarList_cu_dda10a6925multi_tensor_apply_kernelINS1_28TensorListScalarListMetadataIN3c107complexIdEELi1EEENS1_25BinaryOpScalarListFunctorIS6_Li1ELi1ELi0EEEJSt7dividesIS6_EEEEvT_T0_DpT1_:
        /* <DEDUP_REMOVED lines=13> */
[----:B------:R2:W3:Y:S01]  /*00d0*/  LDC.64 R48, c[0x0][R8+0x210] ;  /* 0x0000840008307b82 */ /* 0x0004e20000000a00 */
[----:B0-----:R-:W-:-:S07]  /*00e0*/  IADD3 R2, P1, -R2, R4, RZ ;  /* 0x0000000402027210 */ /* 0x001fce0007f3e1ff */
[----:B------:R2:W0:Y:S01]  /*00f0*/  LDC.64 R46, c[0x0][R8+0x218] ;  /* 0x00008600082e7b82 */ /* 0x0004220000000a00 */
[----:B------:R-:W-:Y:S02]  /*0100*/  IMAD.X R0, R5, 0x1, ~R3, P1 ;  /* 0x0000000105007824 */ /* 0x000fe400008e0e03 */
[----:B-1----:R-:W-:Y:S01]  /*0110*/  IMAD.WIDE R50, R7, 0x100000, R50 ;  /* 0x0010000007327825 */ /* 0x002fe200078e0232 */
[----:B------:R-:W-:-:S04]  /*0120*/  LOP3.LUT R7, R2, 0x3, RZ, 0xc0, !PT ;  /* 0x0000000302077812 */ /* 0x000fc800078ec0ff */
[----:B------:R-:W-:-:S04]  /*0130*/  LOP3.LUT P0, RZ, R7, 0x3f, R50, 0xf8, !PT ;  /* 0x0000003f07ff7812 */ /* 0x000fc8000780f832 */
[----:B------:R-:W-:-:S13]  /*0140*/  LOP3.LUT P0, RZ, RZ, RZ, RZ, 0xfc, P0 ;  /* 0x000000ffffff7212 */ /* 0x000fda000000fcff */
[----:B--23--:R-:W-:Y:S05]  /*0150*/  @!P0 BRA `(.L_x_3588) ;  /* 0x0000001800308947 */ /* 0x00cfea0003800000 */
[----:B------:R-:W-:-:S04]  /*0160*/  ISETP.GE.U32.AND P0, PT, R2, 0x1, PT ;  /* 0x000000010200780c */ /* 0x000fc80003f06070 */
[----:B------:R-:W-:-:S13]  /*0170*/  ISETP.GE.AND.EX P0, PT, R0, RZ, PT, P0 ;  /* 0x000000ff0000720c */ /* 0x000fda0003f06300 */
[----:B------:R-:W-:Y:S05]  /*0180*/  @!P0 EXIT ;  /* 0x000000000000894d */ /* 0x000fea0003800000 */
[----:B0-----:R-:W0:Y:S01]  /*0190*/  MUFU.RCP64H R5, R47 ;  /* 0x0000002f00057308 */ /* 0x001e220000001800 */
[----:B------:R-:W-:Y:S01]  /*01a0*/  IMAD.MOV.U32 R4, RZ, RZ, 0x1 ;  /* 0x00000001ff047424 */ /* 0x000fe200078e00ff */
[----:B------:R-:W-:-:S05]  /*01b0*/  FSETP.GEU.AND P1, PT, |R49|, 6.5827683646048100446e-37, PT ;  /* 0x036000003100780b */ /* 0x000fca0003f2e200 */
        /* <DEDUP_REMOVED lines=16> */
[----:B------:R-:W-:Y:S05]  /*02c0*/  CALL.REL.NOINC `($__internal_10_$__cuda_sm20_div_rn_f64_full) ;  /* 0x0000002c00e07944 */ /* 0x000fea0003c00000 */
[----:B------:R-:W-:Y:S02]  /*02d0*/  IMAD.MOV.U32 R60, RZ, RZ, R4 ;  /* 0x000000ffff3c7224 */ /* 0x000fe400078e0004 */
[----:B------:R-:W-:-:S07]  /*02e0*/  IMAD.MOV.U32 R61, RZ, RZ, R3 ;  /* 0x000000ffff3d7224 */ /* 0x000fce00078e0003 */
.L_x_3589:
[----:B------:R-:W-:Y:S01]  /*02f0*/  DFMA R8, R48, R60, R46 ;  /* 0x0000003c3008722b */ /* 0x000fe2000000002e */
[----:B------:R-:W-:Y:S05]  /*0300*/  BSSY B0, `(.L_x_3590) ;  /* 0x0000010000007945 */ /* 0x000fea0003800000 */
        /* <DEDUP_REMOVED lines=9> */
[----:B------:R-:W-:Y:S02]  /*03a0*/  LOP3.LUT R3, R9, 0x7fffffff, RZ, 0xc0, !PT ;  /* 0x7fffffff09037812 */ /* 0x000fe400078ec0ff */
[----:B------:R-:W-:-:S03]  /*03b0*/  MOV R4, 0x3e0 ;  /* 0x000003e000047802 */ /* 0x000fc60000000f00 */
[----:B------:R-:W-:-:S07]  /*03c0*/  VIADD R3, R3, 0xfff00000 ;  /* 0xfff0000003037836 */ /* 0x000fce0000000000 */
[----:B------:R-:W-:Y:S05]  /*03d0*/  CALL.REL.NOINC `($__internal_9_$__cuda_sm20_dblrcp_rn_slowpath_v3) ;  /* 0x0000002800f47944 */ /* 0x000fea0003c00000 */
[----:B------:R-:W-:Y:S02]  /*03e0*/  IMAD.MOV.U32 R58, RZ, RZ, R6 ;  /* 0x000000ffff3a7224 */ /* 0x000fe400078e0006 */
[----:B------:R-:W-:-:S07]  /*03f0*/  IMAD.MOV.U32 R59, RZ, RZ, R7 ;  /* 0x000000ffff3b7224 */ /* 0x000fce00078e0007 */
.L_x_3591:
[----:B------:R-:W-:Y:S05]  /*0400*/  BSYNC B0 ;  /* 0x0000000000007941 */ /* 0x000fea0003800000 */
.L_x_3590:
[----:B------:R-:W0:Y:S01]  /*0410*/  MUFU.RCP64H R5, R49 ;  /* 0x0000003100057308 */ /* 0x000e220000001800 */
        /* <DEDUP_REMOVED lines=18> */
[----:B------:R-:W-:Y:S05]  /*0540*/  CALL.REL.NOINC `($__internal_10_$__cuda_sm20_div_rn_f64_full) ;  /* 0x0000002c00407944 */ /* 0x000fea0003c00000 */
[----:B------:R-:W-:Y:S02]  /*0550*/  IMAD.MOV.U32 R56, RZ, RZ, R4 ;  /* 0x000000ffff387224 */ /* 0x000fe400078e0004 */
[----:B------:R-:W-:-:S07]  /*0560*/  IMAD.MOV.U32 R57, RZ, RZ, R3 ;  /* 0x000000ffff397224 */ /* 0x000fce00078e0003 */
.L_x_3592:
        /* <DEDUP_REMOVED lines=15> */
[----:B------:R-:W-:Y:S01]  /*0660*/  IMAD.MOV.U32 R54, RZ, RZ, R6 ;  /* 0x000000ffff367224 */ /* 0x000fe200078e0006 */
[----:B------:R-:W-:-:S07]  /*0670*/  MOV R55, R7 ;  /* 0x0000000700377202 */ /* 0x000fce0000000f00 */
.L_x_3594:
[----:B------:R-:W-:Y:S05]  /*0680*/  BSYNC B0 ;  /* 0x0000000000007941 */ /* 0x000fea0003800000 */
.L_x_3593:
[----:B------:R-:W0:Y:S01]  /*0690*/  S2R R45, SR_TID.X ;  /* 0x00000000002d7919 */ /* 0x000e220000002100 */
[----:B------:R-:W1:Y:S01]  /*06a0*/  LDC R43, c[0x0][RZ] ;  /* 0x00000000ff2b7b82 */ /* 0x000e620000000800 */
[----:B------:R-:W-:Y:S02]  /*06b0*/  IMAD.MOV.U32 R42, RZ, RZ, RZ ;  /* 0x000000ffff2a7224 */ /* 0x000fe400078e00ff */
[----:B------:R-:W-:-:S07]  /*06c0*/  IMAD.MOV.U32 R41, RZ, RZ, RZ ;  /* 0x000000ffff297224 */ /* 0x000fce00078e00ff */
.L_x_3619:
[----:B0-----:R-:W-:Y:S01]  /*06d0*/  IADD3 R40, P0, R45, R42, RZ ;  /* 0x0000002a2d287210 */ /* 0x001fe20007f1e0ff */
[C---:B-1----:R-:W-:Y:S01]  /*06e0*/  IMAD R3, R43.reuse, 0x3, RZ ;  /* 0x000000032b037824 */ /* 0x042fe200078e02ff */
[----:B--2---:R-:W-:Y:S02]  /*06f0*/  CS2R R10, SRZ ;  /* 0x00000000000a7805 */ /* 0x004fe4000001ff00 */
[----:B------:R-:W-:Y:S02]  /*0700*/  CS2R R8, SRZ ;  /* 0x0000000000087805 */ /* 0x000fe4000001ff00 */
[-C--:B------:R-:W-:Y:S01]  /*0710*/  IADD3 R38, P3, R43, R40.reuse, RZ ;  /* 0x000000282b267210 */ /* 0x080fe20007f7e0ff */
[----:B------:R-:W-:Y:S01]  /*0720*/  IMAD.X R39, RZ, RZ, R41, P0 ;  /* 0x000000ffff277224 */ /* 0x000fe200000e0629 */
[-C--:B------:R-:W-:Y:S02]  /*0730*/  IADD3 R34, P4, R3, R40.reuse, RZ ;  /* 0x0000002803227210 */ /* 0x080fe40007f9e0ff */
[----:B------:R-:W-:Y:S01]  /*0740*/  LEA R36, P0, R43, R40, 0x1 ;  /* 0x000000282b247211 */ /* 0x000fe200078008ff */
[--C-:B------:R-:W-:Y:S01]  /*0750*/  IMAD.X R37, RZ, RZ, R39.reuse, P3 ;  /* 0x000000ffff257224 */ /* 0x100fe200018e0627 */
[C---:B------:R-:W-:Y:S01]  /*0760*/  ISETP.GE.U32.AND P1, PT, R40.reuse, 0x10000, PT ;  /* 0x000100002800780c */ /* 0x040fe20003f26070 */
[--C-:B------:R-:W-:Y:S01]  /*0770*/  IMAD.X R33, RZ, RZ, R39.reuse, P4 ;  /* 0x000000ffff217224 */ /* 0x100fe200020e0627 */
[----:B------:R-:W-:Y:S01]  /*0780*/  ISETP.LT.U32.AND P2, PT, R40, R2, PT ;  /* 0x000000022800720c */ /* 0x000fe20003f41070 */
[----:B------:R-:W-:Y:S01]  /*0790*/  IMAD.X R35, RZ, RZ, R39, P0 ;  /* 0x000000ffff237224 */ /* 0x000fe200000e0627 */
[----:B------:R-:W-:-:S02]  /*07a0*/  ISETP.GE.U32.AND.EX P1, PT, R39, RZ, PT, P1 ;  /* 0x000000ff2700720c */ /* 0x000fc40003f26110 */
[----:B------:R-:W-:Y:S02]  /*07b0*/  ISETP.GE.U32.AND P5, PT, R38, 0x10000, PT ;  /* 0x000100002600780c */ /* 0x000fe40003fa6070 */
[----:B------:R-:W-:Y:S02]  /*07c0*/  ISETP.GE.U32.AND P6, PT, R36, 0x10000, PT ;  /* 0x000100002400780c */ /* 0x000fe40003fc6070 */
[----:B------:R-:W-:Y:S02]  /*07d0*/  ISETP.GE.U32.AND P0, PT, R34, 0x10000, PT ;  /* 0x000100002200780c */ /* 0x000fe40003f06070 */
[----:B------:R-:W-:Y:S02]  /*07e0*/  ISETP.LT.AND.EX P1, PT, R39, R0, !P1, P2 ;  /* 0x000000002700720c */ /* 0x000fe40004f21320 */
[-C--:B------:R-:W-:Y:S02]  /*07f0*/  ISETP.LT.U32.AND P2, PT, R38, R2.reuse, PT ;  /* 0x000000022600720c */ /* 0x080fe40003f41070 */
[----:B------:R-:W-:-:S02]  /*0800*/  ISETP.LT.U32.AND P3, PT, R36, R2, PT ;  /* 0x000000022400720c */ /* 0x000fc40003f61070 */
[----:B------:R-:W-:Y:S02]  /*0810*/  ISETP.GE.U32.AND.EX P5, PT, R37, RZ, PT, P5 ;  /* 0x000000ff2500720c */ /* 0x000fe40003fa6150 */
[----:B------:R-:W-:Y:S02]  /*0820*/  ISETP.LT.U32.AND P4, PT, R34, R2, PT ;  /* 0x000000022200720c */ /* 0x000fe40003f81070 */
[----:B------:R-:W-:Y:S02]  /*0830*/  ISETP.GE.U32.AND.EX P6, PT, R35, RZ, PT, P6 ;  /* 0x000000ff2300720c */ /* 0x000fe40003fc6160 */
[----:B------:R-:W-:Y:S02]  /*0840*/  ISETP.GE.U32.AND.EX P0, PT, R33, RZ, PT, P0 ;  /* 0x000000ff2100720c */ /* 0x000fe40003f06100 */
[-C--:B------:R-:W-:Y:S02]  /*0850*/  ISETP.LT.AND.EX P2, PT, R37, R0.reuse, !P5, P2 ;  /* 0x000000002500720c */ /* 0x080fe40006f41320 */
[----:B------:R-:W-:-:S02]  /*0860*/  ISETP.LT.AND.EX P3, PT, R35, R0, !P6, P3 ;  /* 0x000000002300720c */ /* 0x000fc40007761330 */
[----:B------:R-:W-:Y:S02]  /*0870*/  ISETP.LT.AND.EX P4, PT, R33, R0, !P0, P4 ;  /* 0x000000002100720c */ /* 0x000fe40004781340 */
[----:B------:R-:W-:-:S04]  /*0880*/  @P1 LEA R14, P5, R40, R50, 0x4 ;  /* 0x00000032280e1211 */ /* 0x000fc800078a20ff */
[----:B------:R-:W-:-:S03]  /*0890*/  @P1 LEA.HI.X R15, R40, R51, R39, 0x4, P5 ;  /* 0x00000033280f1211 */ /* 0x000fc600028f2427 */
[-C--:B------:R-:W-:Y:S02]  /*08a0*/  @P2 LEA R12, P0, R38, R50.reuse, 0x4 ;  /* 0x00000032260c2211 */ /* 0x080fe400078020ff */
[-C--:B------:R-:W-:Y:S02]  /*08b0*/  @P3 LEA R6, P5, R36, R50.reuse, 0x4 ;  /* 0x0000003224063211 */ /* 0x080fe400078a20ff */
[----:B------:R-:W-:Y:S02]  /*08c0*/  CS2R R30, SRZ ;  /* 0x00000000001e7805 */ /* 0x000fe4000001ff00 */
[----:B------:R-:W-:Y:S02]  /*08d0*/  @P4 LEA R4, P6, R34, R50, 0x4 ;  /* 0x0000003222044211 */ /* 0x000fe400078c20ff */
[----:B------:R-:W-:Y:S02]  /*08e0*/  CS2R R28, SRZ ;  /* 0x00000000001c7805 */ /* 0x000fe4000001ff00 */
[----:B------:R-:W-:-:S02]  /*08f0*/  CS2R R26, SRZ ;  /* 0x00000000001a7805 */ /* 0x000fc4000001ff00 */
[----:B------:R-:W-:Y:S02]  /*0900*/  CS2R R24, SRZ ;  /* 0x0000000000187805 */ /* 0x000fe4000001ff00 */
[----:B------:R-:W-:Y:S02]  /*0910*/  CS2R R22, SRZ ;  /* 0x0000000000167805 */ /* 0x000fe4000001ff00 */
[----:B------:R-:W-:Y:S02]  /*0920*/  CS2R R20, SRZ ;  /* 0x0000000000147805 */ /* 0x000fe4000001ff00 */
[-C--:B------:R-:W-:Y:S01]  /*0930*/  @P2 LEA.HI.X R13, R38, R51.reuse, R37, 0x4, P0 ;  /* 0x00000033260d2211 */ /* 0x080fe200000f2425 */
[----:B------:R0:W5:Y:S01]  /*0940*/  @P1 LDG.E.128 R8, desc[UR4][R14.64] ;  /* 0x000000040e081981 */ /* 0x000162000c1e1d00 */
[-C--:B------:R-:W-:Y:S02]  /*0950*/  @P3 LEA.HI.X R7, R36, R51.reuse, R35, 0x4, P5 ;  /* 0x0000003324073211 */ /* 0x080fe400028f2423 */
[----:B------:R-:W-:Y:S01]  /*0960*/  @P4 LEA.HI.X R5, R34, R51, R33, 0x4, P6 ;  /* 0x0000003322054211 */ /* 0x000fe200030f2421 */
[----:B------:R0:W5:Y:S04]  /*0970*/  @P2 LDG.E.128 R28, desc[UR4][R12.64] ;  /* 0x000000040c1c2981 */ /* 0x000168000c1e1d00 */
[----:B------:R0:W5:Y:S04]  /*0980*/  @P3 LDG.E.128 R24, desc[UR4][R6.64] ;  /* 0x0000000406183981 */ /* 0x000168000c1e1d00 */
[----:B------:R0:W5:Y:S01]  /*0990*/  @P4 LDG.E.128 R20, desc[UR4][R4.64] ;  /* 0x0000000404144981 */ /* 0x000162000c1e1d00 */
[----:B------:R-:W-:-:S14]  /*09a0*/  DSETP.GE.AND P6, PT, |R48|, |R46|, PT ;  /* 0x4000002e3000722a */ /* 0x000fdc0003fc6200 */
[----:B0-----:R-:W-:Y:S05]  /*09b0*/  @!P6 BRA `(.L_x_3595) ;  /* 0x0000000000d8e947 */ /* 0x001fea0003800000 */
[----:B------:R-:W-:-:S06]  /*09c0*/  DSETP.NEU.AND P0, PT, |R46|, RZ, PT ;  /* 0x000000ff2e00722a */ /* 0x000fcc0003f0d200 */
[----:B------:R-:W-:-:S14]  /*09d0*/  DSETP.EQ.AND P0, PT, |R48|, RZ, !P0 ;  /* 0x000000ff3000722a */ /* 0x000fdc0004702200 */
[-C--:B-----5:R-:W-:Y:S02]  /*09e0*/  @!P0 DFMA R16, R10, R56.reuse, R8 ;  /* 0x000000380a10822b */ /* 0x0a0fe40000000008 */
[----:B------:R-:W-:-:S06]  /*09f0*/  @!P0 DFMA R18, R8, -R56, R10 ;  /* 0x800000380812822b */ /* 0x000fcc000000000a */
[-C--:B------:R-:W-:Y:S02]  /*0a00*/  @!P0 DMUL R16, R16, R54.reuse ;  /* 0x0000003610108228 */ /* 0x080fe40000000000 */
[----:B------:R-:W-:Y:S01]  /*0a10*/  @!P0 DMUL R18, R18, R54 ;  /* 0x0000003612128228 */ /* 0x000fe20000000000 */
[----:B------:R-:W-:Y:S10]  /*0a20*/  @!P0 BRA `(.L_x_3596) ;  /* 0x0000000000cc8947 */ /* 0x000ff40003800000 */
[----:B------:R-:W-:Y:S01]  /*0a30*/  DADD R4, -RZ, |R48| ;  /* 0x00000000ff047229 */ /* 0x000fe20000000530 */
[----:B------:R-:W-:Y:S01]  /*0a40*/  IMAD.MOV.U32 R12, RZ, RZ, 0x1 ;  /* 0x00000001ff0c7424 */ /* 0x000fe200078e00ff */
[----:B------:R-:W-:Y:S01]  /*0a50*/  FSETP.GEU.AND P5, PT, |R9|, 6.5827683646048100446e-37, PT ;  /* 0x036000000900780b */ /* 0x000fe20003fae200 */
[----:B------:R-:W-:Y:S03]  /*0a60*/  BSSY B1, `(.L_x_3597) ;  /* 0x0000012000017945 */ /* 0x000fe60003800000 */
[----:B------:R-:W0:Y:S02]  /*0a70*/  MUFU.RCP64H R13, R5 ;  /* 0x00000005000d7308 */ /* 0x000e240000001800 */
[----:B0-----:R-:W-:-:S08]  /*0a80*/  DFMA R6, -|R48|, R12, 1 ;  /* 0x3ff000003006742b */ /* 0x001fd0000000030c */
[----:B------:R-:W-:-:S08]  /*0a90*/  DFMA R6, R6, R6, R6 ;  /* 0x000000060606722b */ /* 0x000fd00000000006 */
[----:B------:R-:W-:-:S08]  /*0aa0*/  DFMA R6, R12, R6, R12 ;  /* 0x000000060c06722b */ /* 0x000fd0000000000c */
[----:B------:R-:W-:-:S08]  /*0ab0*/  DFMA R12, -|R48|, R6, 1 ;  /* 0x3ff00000300c742b */ /* 0x000fd00000000306 */
[----:B------:R-:W-:-:S08]  /*0ac0*/  DFMA R12, R6, R12, R6 ;  /* 0x0000000c060c722b */ /* 0x000fd00000000006 */
[----:B------:R-:W-:-:S08]  /*0ad0*/  DMUL R6, R12, R8 ;  /* 0x000000080c067228 */ /* 0x000fd00000000000 */
[----:B------:R-:W-:-:S08]  /*0ae0*/  DFMA R16, -|R48|, R6, R8 ;  /* 0x000000063010722b */ /* 0x000fd00000000308 */
[----:B------:R-:W-:-:S10]  /*0af0*/  DFMA R16, R12, R16, R6 ;  /* 0x000000100c10722b */ /* 0x000fd40000000006 */
[----:B------:R-:W-:-:S05]  /*0b00*/  FFMA R3, RZ, R5, R17 ;  /* 0x00000005ff037223 */ /* 0x000fca0000000011 */
[----:B------:R-:W-:-:S13]  /*0b10*/  FSETP.GT.AND P0, PT, |R3|, 1.469367938527859385e-39, PT ;  /* 0x001000000300780b */ /* 0x000fda0003f04200 */
[----:B------:R-:W-:Y:S05]  /*0b20*/  @P0 BRA P5, `(.L_x_3598) ;  /* 0x0000000000140947 */ /* 0x000fea0002800000 */
[----:B------:R-:W-:Y:S01]  /*0b30*/  IMAD.MOV.U32 R3, RZ, RZ, R5 ;  /* 0x000000ffff037224 */ /* 0x000fe200078e0005 */
[----:B------:R-:W-:-:S07]  /*0b40*/  MOV R6, 0xb60 ;  /* 0x00000b6000067802 */ /* 0x000fce0000000f00 */
[----:B------:R-:W-:Y:S05]  /*0b50*/  CALL.REL.NOINC `($__internal_10_$__cuda_sm20_div_rn_f64_full) ;  /* 0x0000002400bc7944 */ /* 0x000fea0003c00000 */
[----:B------:R-:W-:Y:S01]  /*0b60*/  MOV R16, R4 ;  /* 0x0000000400107202 */ /* 0x000fe20000000f00 */
[----:B------:R-:W-:-:S07]  /*0b70*/  IMAD.MOV.U32 R17, RZ, RZ, R3 ;  /* 0x000000ffff117224 */ /* 0x000fce00078e0003 */
.L_x_3598:
[----:B------:R-:W-:Y:S05]  /*0b80*/  BSYNC B1 ;  /* 0x0000000000017941 */ /* 0x000fea0003800000 */
.L_x_3597:
        /* <DEDUP_REMOVED lines=20> */
[----:B------:R-:W-:Y:S05]  /*0cd0*/  CALL.REL.NOINC `($__internal_10_$__cuda_sm20_div_rn_f64_full) ;  /* 0x00000024005c7944 */ /* 0x000fea0003c00000 */
[----:B------:R-:W-:Y:S02]  /*0ce0*/  IMAD.MOV.U32 R18, RZ, RZ, R4 ;  /* 0x000000ffff127224 */ /* 0x000fe400078e0004 */
[----:B------:R-:W-:-:S07]  /*0cf0*/  IMAD.MOV.U32 R19, RZ, RZ, R3 ;  /* 0x000000ffff137224 */ /* 0x000fce00078e0003 */
.L_x_3600:
[----:B------:R-:W-:Y:S05]  /*0d00*/  BSYNC B1 ;  /* 0x0000000000017941 */ /* 0x000fea0003800000 */
.L_x_3599:
[----:B------:R-:W-:Y:S05]  /*0d10*/  BRA `(.L_x_3596) ;  /* 0x0000000000107947 */ /* 0x000fea0003800000 */
.L_x_3595:
[-C--:B-----5:R-:W-:Y:S02]  /*0d20*/  DFMA R16, R8, R60.reuse, R10 ;  /* 0x0000003c0810722b */ /* 0x0a0fe4000000000a */
[----:B------:R-:W-:-:S06]  /*0d30*/  DFMA R8, R10, R60, -R8 ;  /* 0x0000003c0a08722b */ /* 0x000fcc0000000808 */
[-C--:B------:R-:W-:Y:S02]  /*0d40*/  DMUL R16, R16, R58.reuse ;  /* 0x0000003a10107228 */ /* 0x080fe40000000000 */
[----:B------:R-:W-:-:S11]  /*0d50*/  DMUL R18, R8, R58 ;  /* 0x0000003a08127228 */ /* 0x000fd60000000000 */
.L_x_3596:
[----:B------:R-:W-:Y:S05]  /*0d60*/  @!P6 BRA `(.L_x_3601) ;  /* 0x0000000000e0e947 */ /* 0x000fea0003800000 */
[----:B------:R-:W-:-:S06]  /*0d70*/  DSETP.NEU.AND P0, PT, |R46|, RZ, PT ;  /* 0x000000ff2e00722a */ /* 0x000fcc0003f0d200 */
[----:B------:R-:W-:-:S14]  /*0d80*/  DSETP.EQ.AND P0, PT, |R48|, RZ, !P0 ;  /* 0x000000ff3000722a */ /* 0x000fdc0004702200 */
[-C--:B------:R-:W-:Y:S02]  /*0d90*/  @!P0 DFMA R12, R30, R56.reuse, R28 ;  /* 0x000000381e0c822b */ /* 0x080fe4000000001c */
        /* <DEDUP_REMOVED lines=24> */
[----:B------:R-:W-:Y:S05]  /*0f20*/  CALL.REL.NOINC `($__internal_10_$__cuda_sm20_div_rn_f64_full) ;  /* 0x0000002000c87944 */ /* 0x000fea0003c00000 */
[----:B------:R-:W-:Y:S02]  /*0f30*/  IMAD.MOV.U32 R12, RZ, RZ, R4 ;  /* 0x000000ffff0c7224 */ /* 0x000fe400078e0004 */
[----:B------:R-:W-:-:S07]  /*0f40*/  IMAD.MOV.U32 R13, RZ, RZ, R3 ;  /* 0x000000ffff0d7224 */ /* 0x000fce00078e0003 */
.L_x_3604:
[----:B------:R-:W-:Y:S05]  /*0f50*/  BSYNC B1 ;  /* 0x0000000000017941 */ /* 0x000fea0003800000 */
.L_x_3603:
        /* <DEDUP_REMOVED lines=21> */
[----:B------:R-:W-:Y:S01]  /*10b0*/  MOV R14, R4 ;  /* 0x00000004000e7202 */ /* 0x000fe20000000f00 */
[----:B------:R-:W-:-:S07]  /*10c0*/  IMAD.MOV.U32 R15, RZ, RZ, R3 ;  /* 0x000000ffff0f7224 */ /* 0x000fce00078e0003 */
.L_x_3606:
[----:B------:R-:W-:Y:S05]  /*10d0*/  BSYNC B1 ;  /* 0x0000000000017941 */ /* 0x000fea0003800000 */
.L_x_3605:
[----:B------:R-:W-:Y:S05]  /*10e0*/  BRA `(.L_x_3602) ;  /* 0x0000000000107947 */ /* 0x000fea0003800000 */
.L_x_3601:
[-C--:B------:R-:W-:Y:S02]  /*10f0*/  DFMA R12, R28, R60.reuse, R30 ;  /* 0x0000003c1c0c722b */ /* 0x080fe4000000001e */
[----:B------:R-:W-:-:S06]  /*1100*/  DFMA R14, R30, R60, -R28 ;  /* 0x0000003c1e0e722b */ /* 0x000fcc000000081c */
[-C--:B------:R-:W-:Y:S02]  /*1110*/  DMUL R12, R12, R58.reuse ;  /* 0x0000003a0c0c7228 */ /* 0x080fe40000000000 */
[----:B------:R-:W-:-:S11]  /*1120*/  DMUL R14, R14, R58 ;  /* 0x0000003a0e0e7228 */ /* 0x000fd60000000000 */
.L_x_3602:
        /* <DEDUP_REMOVED lines=31> */
.L_x_3610:
[----:B------:R-:W-:Y:S05]  /*1320*/  BSYNC B1 ;  /* 0x0000000000017941 */ /* 0x000fea0003800000 */
.L_x_3609:
        /* <DEDUP_REMOVED lines=23> */
.L_x_3612:
[----:B------:R-:W-:Y:S05]  /*14a0*/  BSYNC B1 ;  /* 0x0000000000017941 */ /* 0x000fea0003800000 */
.L_x_3611:
[----:B------:R-:W-:Y:S05]  /*14b0*/  BRA `(.L_x_3608) ;  /* 0x0000000000107947 */ /* 0x000fea0003800000 */
.L_x_3607:
[-C--:B------:R-:W-:Y:S02]  /*14c0*/  DFMA R28, R24, R60.reuse, R26 ;  /* 0x0000003c181c722b */ /* 0x080fe4000000001a */
[----:B------:R-:W-:-:S06]  /*14d0*/  DFMA R24, R26, R60, -R24 ;  /* 0x0000003c1a18722b */ /* 0x000fcc0000000818 */
[-C--:B------:R-:W-:Y:S02]  /*14e0*/  DMUL R28, R28, R58.reuse ;  /* 0x0000003a1c1c7228 */ /* 0x080fe40000000000 */
[----:B------:R-:W-:-:S11]  /*14f0*/  DMUL R30, R24, R58 ;  /* 0x0000003a181e7228 */ /* 0x000fd60000000000 */
.L_x_3608:
        /* <DEDUP_REMOVED lines=31> */
.L_x_3616:
[----:B------:R-:W-:Y:S05]  /*16f0*/  BSYNC B1 ;  /* 0x0000000000017941 */ /* 0x000fea0003800000 */
.L_x_3615:
        /* <DEDUP_REMOVED lines=23> */
.L_x_3618:
[----:B------:R-:W-:Y:S05]  /*1870*/  BSYNC B1 ;  /* 0x0000000000017941 */ /* 0x000fea0003800000 */
.L_x_3617:
[----:B------:R-:W-:Y:S05]  /*1880*/  BRA `(.L_x_3614) ;  /* 0x0000000000107947 */ /* 0x000fea0003800000 */
.L_x_3613:
[-C--:B------:R-:W-:Y:S02]  /*1890*/  DFMA R24, R20, R60.reuse, R22 ;  /* 0x0000003c1418722b */ /* 0x080fe40000000016 */
[----:B------:R-:W-:-:S06]  /*18a0*/  DFMA R20, R22, R60, -R20 ;  /* 0x0000003c1614722b */ /* 0x000fcc0000000814 */
[-C--:B------:R-:W-:Y:S02]  /*18b0*/  DMUL R24, R24, R58.reuse ;  /* 0x0000003a18187228 */ /* 0x080fe40000000000 */
[----:B------:R-:W-:-:S11]  /*18c0*/  DMUL R26, R20, R58 ;  /* 0x0000003a141a7228 */ /* 0x000fd60000000000 */
.L_x_3614:
[-C--:B------:R-:W-:Y:S02]  /*18d0*/  @P1 LEA R8, P6, R40, R50.reuse, 0x4 ;  /* 0x0000003228081211 */ /* 0x080fe400078c20ff */
[-C--:B------:R-:W-:Y:S02]  /*18e0*/  @P2 LEA R6, P5, R38, R50.reuse, 0x4 ;  /* 0x0000003226062211 */ /* 0x080fe400078a20ff */
[-C--:B------:R-:W-:Y:S02]  /*18f0*/  @P3 LEA R4, P0, R36, R50.reuse, 0x4 ;  /* 0x0000003224043211 */ /* 0x080fe400078020ff */
[-C--:B------:R-:W-:Y:S01]  /*1900*/  @P1 LEA.HI.X R9, R40, R51.reuse, R39, 0x4, P6 ;  /* 0x0000003328091211 */ /* 0x080fe200030f2427 */
[----:B------:R-:W-:Y:S01]  /*1910*/  IMAD.MOV.U32 R40, RZ, RZ, R42 ;  /* 0x000000ffff287224 */ /* 0x000fe200078e002a */
[----:B------:R-:W-:Y:S02]  /*1920*/  @P4 LEA R10, P6, R34, R50, 0x4 ;  /* 0x00000032220a4211 */ /* 0x000fe400078c20ff */
[-C--:B------:R-:W-:Y:S01]  /*1930*/  @P2 LEA.HI.X R7, R38, R51.reuse, R37, 0x4, P5 ;  /* 0x0000003326072211 */ /* 0x080fe200028f2425 */
[----:B------:R-:W-:Y:S01]  /*1940*/  IMAD.WIDE.U32 R40, R43, 0x4, R40 ;  /* 0x000000042b287825 */ /* 0x000fe200078e0028 */
[-C--:B------:R-:W-:Y:S01]  /*1950*/  @P3 LEA.HI.X R5, R36, R51.reuse, R35, 0x4, P0 ;  /* 0x0000003324053211 */ /* 0x080fe200000f2423 */
[----:B------:R2:W-:Y:S01]  /*1960*/  @P1 STG.E.128 desc[UR4][R8.64], R16 ;  /* 0x0000001008001986 */ /* 0x0005e2000c101d04 */
[----:B------:R-:W-:-:S02]  /*1970*/  @P4 LEA.HI.X R11, R34, R51, R33, 0x4, P6 ;  /* 0x00000033220b4211 */ /* 0x000fc400030f2421 */
[C---:B------:R-:W-:Y:S01]  /*1980*/  ISETP.GE.U32.AND P0, PT, R40.reuse, 0x10000, PT ;  /* 0x000100002800780c */ /* 0x040fe20003f06070 */
[----:B------:R2:W-:Y:S01]  /*1990*/  @P2 STG.E.128 desc[UR4][R6.64], R12 ;  /* 0x0000000c06002986 */ /* 0x0005e2000c101d04 */
[----:B------:R-:W-:Y:S02]  /*19a0*/  ISETP.LT.U32.AND P1, PT, R40, R2, PT ;  /* 0x000000022800720c */ /* 0x000fe40003f21070 */
[C---:B------:R-:W-:Y:S01]  /*19b0*/  ISETP.GE.U32.AND.EX P0, PT, R41.reuse, RZ, PT, P0 ;  /* 0x000000ff2900720c */ /* 0x040fe20003f06100 */
[----:B------:R2:W-:Y:S01]  /*19c0*/  @P3 STG.E.128 desc[UR4][R4.64], R28 ;  /* 0x0000001c04003986 */ /* 0x0005e2000c101d04 */
[----:B------:R-:W-:Y:S02]  /*19d0*/  ISETP.LT.AND.EX P1, PT, R41, R0, PT, P1 ;  /* 0x000000002900720c */ /* 0x000fe40003f21310 */
[----:B------:R-:W-:Y:S01]  /*19e0*/  MOV R42, R40 ;  /* 0x00000028002a7202 */ /* 0x000fe20000000f00 */
[----:B------:R2:W-:Y:S10]  /*19f0*/  @P4 STG.E.128 desc[UR4][R10.64], R24 ;  /* 0x000000180a004986 */ /* 0x0005f4000c101d04 */
[----:B------:R-:W-:Y:S05]  /*1a00*/  @!P0 BRA P1, `(.L_x_3619) ;  /* 0xffffffec00308947 */ /* 0x000fea000083ffff */
[----:B------:R-:W-:Y:S05]  /*1a10*/  EXIT ;  /* 0x000000000000794d */ /* 0x000fea0003800000 */
.L_x_3588:
[----:B------:R-:W1:Y:S02]  /*1a20*/  S2R R34, SR_TID.X ;  /* 0x0000000000227919 */ /* 0x000e640000002100 */
[----:B-1----:R-:W-:-:S03]  /*1a30*/  IMAD.WIDE.U32 R4, R34, 0x4, RZ ;  /* 0x0000000422047825 */ /* 0x002fc600078e00ff */
[----:B------:R-:W-:-:S04]  /*1a40*/  ISETP.GE.U32.AND P0, PT, R4, R2, PT ;  /* 0x000000020400720c */ /* 0x000fc80003f06070 */
[----:B------:R-:W-:-:S04]  /*1a50*/  ISETP.GE.AND.EX P0, PT, R5, R0, PT, P0 ;  /* 0x000000000500720c */ /* 0x000fc80003f06300 */
[----:B------:R-:W-:-:S13]  /*1a60*/  ISETP.GT.U32.OR P0, PT, R34, 0x3fff, P0 ;  /* 0x00003fff2200780c */ /* 0x000fda0000704470 */
[----:B------:R-:W-:Y:S05]  /*1a70*/  @P0 EXIT ;  /* 0x000000000000094d */ /* 0x000fea0003800000 */
[----:B0-----:R-:W0:Y:S01]  /*1a80*/  MUFU.RCP64H R5, R47 ;  /* 0x0000002f00057308 */ /* 0x001e220000001800 */
[----:B------:R-:W-:Y:S01]  /*1a90*/  IMAD.MOV.U32 R4, RZ, RZ, 0x1 ;  /* 0x00000001ff047424 */ /* 0x000fe200078e00ff */
[----:B------:R-:W-:Y:S01]  /*1aa0*/  FSETP.GEU.AND P1, PT, |R49|, 6.5827683646048100446e-37, PT ;  /* 0x036000003100780b */ /* 0x000fe20003f2e200 */
[----:B------:R-:W-:-:S04]  /*1ab0*/  IMAD.MOV.U32 R33, RZ, RZ, RZ ;  /* 0x000000ffff217224 */ /* 0x000fc800078e00ff */
        /* <DEDUP_REMOVED lines=16> */
[----:B------:R-:W-:Y:S05]  /*1bc0*/  CALL.REL.NOINC `($__internal_10_$__cuda_sm20_div_rn_f64_full) ;  /* 0x0000001400a07944 */ /* 0x000fea0003c00000 */
[----:B------:R-:W-:Y:S02]  /*1bd0*/  IMAD.MOV.U32 R44, RZ, RZ, R4 ;  /* 0x000000ffff2c7224 */ /* 0x000fe400078e0004 */
[----:B------:R-:W-:-:S07]  /*1be0*/  IMAD.MOV.U32 R45, RZ, RZ, R3 ;  /* 0x000000ffff2d7224 */ /* 0x000fce00078e0003 */
.L_x_3620:
[----:B------:R-:W-:Y:S01]  /*1bf0*/  DFMA R8, R48, R44, R46 ;  /* 0x0000002c3008722b */ /* 0x000fe2000000002e */
[----:B------:R-:W-:Y:S05]  /*1c00*/  BSSY B0, `(.L_x_3621) ;  /* 0x0000010000007945 */ /* 0x000fea0003800000 */
[----:B------:R-:W0:Y:S04]  /*1c10*/  MUFU.RCP64H R5, R9 ;  /* 0x0000000900057308 */ /* 0x000e280000001800 */
[----:B------:R-:W-:-:S04]  /*1c20*/  IADD3 R4, R9, 0x300402, RZ ;  /* 0x0030040209047810 */ /* 0x000fc80007ffe0ff */
[----:B------:R-:W-:Y:S02]  /*1c30*/  FSETP.GEU.AND P0, PT, |R4|, 5.8789094863358348022e-39, PT ;  /* 0x004004020400780b */ /* 0x000fe40003f0e200 */
        /* <DEDUP_REMOVED lines=12> */
.L_x_3622:
[----:B------:R-:W-:Y:S05]  /*1d00*/  BSYNC B0 ;  /* 0x0000000000007941 */ /* 0x000fea0003800000 */
.L_x_3621:
[----:B------:R-:W0:Y:S01]  /*1d10*/  MUFU.RCP64H R5, R49 ;  /* 0x0000003100057308 */ /* 0x000e220000001800 */
[----:B------:R-:W-:Y:S01]  /*1d20*/  IMAD.MOV.U32 R4, RZ, RZ, 0x1 ;  /* 0x00000001ff047424 */ /* 0x000fe200078e00ff */
[----:B------:R-:W-:Y:S01]  /*1d30*/  FSETP.GEU.AND P2, PT, |R47|, 6.5827683646048100446e-37, PT ;  /* 0x036000002f00780b */ /* 0x000fe20003f4e200 */
[----:B------:R-:W-:-:S06]  /*1d40*/  DSETP.NEU.AND P1, PT, |R46|, RZ, PT ;  /* 0x000000ff2e00722a */ /* 0x000fcc0003f2d200 */
[C---:B------:R-:W-:Y:S02]  /*1d50*/  DSETP.EQ.AND P1, PT, |R48|.reuse, RZ, !P1 ;  /* 0x000000ff3000722a */ /* 0x040fe40004f22200 */
        /* <DEDUP_REMOVED lines=17> */
[----:B------:R-:W-:Y:S01]  /*1e70*/  MOV R40, R4 ;  /* 0x0000000400287202 */ /* 0x000fe20000000f00 */
[----:B------:R-:W-:-:S07]  /*1e80*/  IMAD.MOV.U32 R41, RZ, RZ, R3 ;  /* 0x000000ffff297224 */ /* 0x000fce00078e0003 */
.L_x_3623:
        /* <DEDUP_REMOVED lines=17> */
.L_x_3625:
[----:B------:R-:W-:Y:S05]  /*1fa0*/  BSYNC B0 ;  /* 0x0000000000007941 */ /* 0x000fea0003800000 */
.L_x_3624:
[----:B------:R-:W-:-:S05]  /*1fb0*/  ULDC UR6, c[0x0][0x0] ;  /* 0x0000000000067ab9 */ /* 0x000fca0000000800 */
.L_x_3650:
[----:B0-----:R-:W-:-:S04]  /*1fc0*/  LEA R36, P0, R34, R50, 0x6 ;  /* 0x0000003222247211 */ /* 0x001fc800078030ff */
[----:B------:R-:W-:-:S05]  /*1fd0*/  LEA.HI.X R37, R34, R51, R33, 0x6, P0 ;  /* 0x0000003322257211 */ /* 0x000fca00000f3421 */
[----:B------:R0:W5:Y:S04]  /*1fe0*/  LDG.E.128 R8, desc[UR4][R36.64] ;  /* 0x0000000424087981 */ /* 0x000168000c1e1d00 */
[----:B------:R0:W5:Y:S04]  /*1ff0*/  LDG.E.128 R28, desc[UR4][R36.64+0x10] ;  /* 0x00001004241c7981 */ /* 0x000168000c1e1d00 */
[----:B------:R0:W5:Y:S04]  /*2000*/  LDG.E.128 R24, desc[UR4][R36.64+0x20] ;  /* 0x0000200424187981 */ /* 0x000168000c1e1d00 */
[----:B------:R0:W5:Y:S01]  /*2010*/  LDG.E.128 R20, desc[UR4][R36.64+0x30] ;  /* 0x0000300424147981 */ /* 0x000162000c1e1d00 */
[----:B------:R-:W-:-:S14]  /*2020*/  DSETP.GE.AND P2, PT, |R48|, |R46|, PT ;  /* 0x4000002e3000722a */ /* 0x000fdc0003f46200 */
[----:B0-----:R-:W-:Y:S05]  /*2030*/  @!P2 BRA `(.L_x_3626) ;  /* 0x0000000000d0a947 */ /* 0x001fea0003800000 */
        /* <DEDUP_REMOVED lines=24> */
[----:B------:R-:W-:Y:S01]  /*21c0*/  IMAD.MOV.U32 R16, RZ, RZ, R4 ;  /* 0x000000ffff107224 */ /* 0x000fe200078e0004 */
[----:B------:R-:W-:-:S07]  /*21d0*/  MOV R17, R3 ;  /* 0x0000000300117202 */ /* 0x000fce0000000f00 */
.L_x_3629:
[----:B------:R-:W-:Y:S05]  /*21e0*/  BSYNC B1 ;  /* 0x0000000000017941 */ /* 0x000fea0003800000 */
.L_x_3628:
        /* <DEDUP_REMOVED lines=23> */
.L_x_3631:
[----:B------:R-:W-:Y:S05]  /*2360*/  BSYNC B1 ;  /* 0x0000000000017941 */ /* 0x000fea0003800000 */
.L_x_3630:
[----:B------:R-:W-:Y:S05]  /*2370*/  BRA `(.L_x_3627) ;  /* 0x0000000000107947 */ /* 0x000fea0003800000 */
.L_x_3626:
[-C--:B-----5:R-:W-:Y:S02]  /*2380*/  DFMA R16, R8, R44.reuse, R10 ;  /* 0x0000002c0810722b */ /* 0x0a0fe4000000000a */
[----:B------:R-:W-:-:S06]  /*2390*/  DFMA R8, R10, R44, -R8 ;  /* 0x0000002c0a08722b */ /* 0x000fcc0000000808 */
[-C--:B------:R-:W-:Y:S02]  /*23a0*/  DMUL R16, R16, R42.reuse ;  /* 0x0000002a10107228 */ /* 0x080fe40000000000 */
[----:B------:R-:W-:-:S11]  /*23b0*/  DMUL R18, R8, R42 ;  /* 0x0000002a08127228 */ /* 0x000fd60000000000 */
.L_x_3627:
[----:B------:R-:W-:Y:S05]  /*23c0*/  @!P2 BRA `(.L_x_3632) ;  /* 0x0000000000d8a947 */ /* 0x000fea0003800000 */
        /* <DEDUP_REMOVED lines=22> */
[----:B------:R-:W-:Y:S01]  /*2530*/  MOV R9, R29 ;  /* 0x0000001d00097202 */ /* 0x000fe20000000f00 */
[----:B------:R-:W-:Y:S01]  /*2540*/  IMAD.MOV.U32 R3, RZ, RZ, R5 ;  /* 0x000000ffff037224 */ /* 0x000fe200078e0005 */
[----:B------:R-:W-:-:S07]  /*2550*/  MOV R6, 0x2570 ;  /* 0x0000257000067802 */ /* 0x000fce0000000f00 */
[----:B------:R-:W-:Y:S05]  /*2560*/  CALL.REL.NOINC `($__internal_10_$__cuda_sm20_div_rn_f64_full) ;  /* 0x0000000c00387944 */ /* 0x000fea0003c00000 */
[----:B------:R-:W-:Y:S02]  /*2570*/  IMAD.MOV.U32 R12, RZ, RZ, R4 ;  /* 0x000000ffff0c7224 */ /* 0x000fe400078e0004 */
[----:B------:R-:W-:-:S07]  /*2580*/  IMAD.MOV.U32 R13, RZ, RZ, R3 ;  /* 0x000000ffff0d7224 */ /* 0x000fce00078e0003 */
.L_x_3635:
[----:B------:R-:W-:Y:S05]  /*2590*/  BSYNC B1 ;  /* 0x0000000000017941 */ /* 0x000fea0003800000 */
.L_x_3634:
        /* <DEDUP_REMOVED lines=21> */
[----:B------:R-:W-:Y:S01]  /*26f0*/  IMAD.MOV.U32 R14, RZ, RZ, R4 ;  /* 0x000000ffff0e7224 */ /* 0x000fe200078e0004 */
[----:B------:R-:W-:-:S07]  /*2700*/  MOV R15, R3 ;  /* 0x00000003000f7202 */ /* 0x000fce0000000f00 */
.L_x_3637:
[----:B------:R-:W-:Y:S05]  /*2710*/  BSYNC B1 ;  /* 0x0000000000017941 */ /* 0x000fea0003800000 */
.L_x_3636:
[----:B------:R-:W-:Y:S05]  /*2720*/  BRA `(.L_x_3633) ;  /* 0x0000000000107947 */ /* 0x000fea0003800000 */
.L_x_3632:
[-C--:B------:R-:W-:Y:S02]  /*2730*/  DFMA R12, R28, R44.reuse, R30 ;  /* 0x0000002c1c0c722b */ /* 0x080fe4000000001e */
[----:B------:R-:W-:-:S06]  /*2740*/  DFMA R14, R30, R44, -R28 ;  /* 0x0000002c1e0e722b */ /* 0x000fcc000000081c */
[-C--:B------:R-:W-:Y:S02]  /*2750*/  DMUL R12, R12, R42.reuse ;  /* 0x0000002a0c0c7228 */ /* 0x080fe40000000000 */
[----:B------:R-:W-:-:S11]  /*2760*/  DMUL R14, R14, R42 ;  /* 0x0000002a0e0e7228 */ /* 0x000fd60000000000 */
.L_x_3633:
        /* <DEDUP_REMOVED lines=29> */
.L_x_3641:
[----:B------:R-:W-:Y:S05]  /*2940*/  BSYNC B1 ;  /* 0x0000000000017941 */ /* 0x000fea0003800000 */
.L_x_3640:
        /* <DEDUP_REMOVED lines=23> */
.L_x_3643:
[----:B------:R-:W-:Y:S05]  /*2ac0*/  BSYNC B1 ;  /* 0x0000000000017941 */ /* 0x000fea0003800000 */
.L_x_3642:
[----:B------:R-:W-:Y:S05]  /*2ad0*/  BRA `(.L_x_3639) ;  /* 0x0000000000107947 */ /* 0x000fea0003800000 */
.L_x_3638:
[-C--:B------:R-:W-:Y:S02]  /*2ae0*/  DFMA R28, R24, R44.reuse, R26 ;  /* 0x0000002c181c722b */ /* 0x080fe4000000001a */
[----:B------:R-:W-:-:S06]  /*2af0*/  DFMA R24, R26, R44, -R24 ;  /* 0x0000002c1a18722b */ /* 0x000fcc0000000818 */
[-C--:B------:R-:W-:Y:S02]  /*2b00*/  DMUL R28, R28, R42.reuse ;  /* 0x0000002a1c1c7228 */ /* 0x080fe40000000000 */
[----:B------:R-:W-:-:S11]  /*2b10*/  DMUL R30, R24, R42 ;  /* 0x0000002a181e7228 */ /* 0x000fd60000000000 */
.L_x_3639:
        /* <DEDUP_REMOVED lines=29> */
.L_x_3647:
[----:B------:R-:W-:Y:S05]  /*2cf0*/  BSYNC B1 ;  /* 0x0000000000017941 */ /* 0x000fea0003800000 */
.L_x_3646:
        /* <DEDUP_REMOVED lines=23> */
.L_x_3649:
[----:B------:R-:W-:Y:S05]  /*2e70*/  BSYNC B1 ;  /* 0x0000000000017941 */ /* 0x000fea0003800000 */
.L_x_3648:
[----:B------:R-:W-:Y:S05]  /*2e80*/  BRA `(.L_x_3645) ;  /* 0x0000000000107947 */ /* 0x000fea0003800000 */
.L_x_3644:
[-C--:B------:R-:W-:Y:S02]  /*2e90*/  DFMA R24, R20, R44.reuse, R22 ;  /* 0x0000002c1418722b */ /* 0x080fe40000000016 */
[----:B------:R-:W-:-:S06]  /*2ea0*/  DFMA R20, R22, R44, -R20 ;  /* 0x0000002c1614722b */ /* 0x000fcc0000000814 */
[-C--:B------:R-:W-:Y:S02]  /*2eb0*/  DMUL R24, R24, R42.reuse ;  /* 0x0000002a18187228 */ /* 0x080fe40000000000 */
[----:B------:R-:W-:-:S11]  /*2ec0*/  DMUL R26, R20, R42 ;  /* 0x0000002a141a7228 */ /* 0x000fd60000000000 */
.L_x_3645:
[----:B------:R-:W-:Y:S01]  /*2ed0*/  IADD3 R34, P0, R34, UR6, RZ ;  /* 0x0000000622227c10 */ /* 0x000fe2000ff1e0ff */
[----:B------:R0:W-:Y:S03]  /*2ee0*/  STG.E.128 desc[UR4][R36.64], R16 ;  /* 0x0000001024007986 */ /* 0x0001e6000c101d04 */
[C---:B------:R-:W-:Y:S01]  /*2ef0*/  ISETP.LT.U32.AND P2, PT, R34.reuse, 0x4000, PT ;  /* 0x000040002200780c */ /* 0x040fe20003f41070 */
[----:B------:R-:W-:Y:S01]  /*2f00*/  IMAD.SHL.U32 R3, R34, 0x4, RZ ;  /* 0x0000000422037824 */ /* 0x000fe200078e00ff */
[----:B------:R0:W-:Y:S01]  /*2f10*/  STG.E.128 desc[UR4][R36.64+0x10], R12 ;  /* 0x0000100c24007986 */ /* 0x0001e2000c101d04 */
[----:B------:R-:W-:-:S03]  /*2f20*/  IMAD.X R33, RZ, RZ, R33, P0 ;  /* 0x000000ffff217224 */ /* 0x000fc600000e0621 */
[----:B------:R0:W-:Y:S01]  /*2f30*/  STG.E.128 desc[UR4][R36.64+0x20], R28 ;  /* 0x0000201c24007986 */ /* 0x0001e2000c101d04 */
[----:B------:R-:W-:Y:S02]  /*2f40*/  ISETP.GE.U32.AND P0, PT, R3, R2, PT ;  /* 0x000000020300720c */ /* 0x000fe40003f06070 */
[----:B------:R-:W-:Y:S01]  /*2f50*/  SHF.L.U64.HI R3, R34, 0x2, R33 ;  /* 0x0000000222037819 */ /* 0x000fe20000010221 */
[----:B------:R0:W-:Y:S01]  /*2f60*/  STG.E.128 desc[UR4][R36.64+0x30], R24 ;  /* 0x0000301824007986 */ /* 0x0001e2000c101d04 */
[----:B------:R-:W-:Y:S02]  /*2f70*/  ISETP.LT.U32.AND.EX P2, PT, R33, RZ, PT, P2 ;  /* 0x000000ff2100720c */ /* 0x000fe40003f41120 */
[----:B------:R-:W-:-:S13]  /*2f80*/  ISETP.GE.AND.EX P0, PT, R3, R0, PT, P0 ;  /* 0x000000000300720c */ /* 0x000fda0003f06300 */
[----:B------:R-:W-:Y:S05]  /*2f90*/  @!P0 BRA P2, `(.L_x_3650) ;  /* 0xfffffff000088947 */ /* 0x000fea000103ffff */
[----:B------:R-:W-:Y:S05]  /*2fa0*/  EXIT ;  /* 0x000000000000794d */ /* 0x000fea0003800000 */
        .weak           $__internal_9_$__cuda_sm20_dblrcp_rn_slowpath_v3
        .type           $__internal_9_$__cuda_sm20_dblrcp_rn_slowpath_v3,@function
        .size           $__internal_9_$__cuda_sm20_dblrcp_rn_slowpath_v3,($__internal_10_$__cuda_sm20_div_rn_f64_full - $__internal_9_$__cuda_sm20_dblrcp_rn_slowpath_v3)
$__internal_9_$__cuda_sm20_dblrcp_rn_slowpath_v3:
        /* <DEDUP_REMOVED lines=8> */
[----:B------:R-:W-:Y:S01]  /*3030*/  @P0 LOP3.LUT R7, R13, 0x7ff00000, RZ, 0x3c, !PT ;  /* 0x7ff000000d070812 */ /* 0x000fe200078e3cff */
[----:B------:R-:W-:Y:S01]  /*3040*/  @P0 IMAD.MOV.U32 R6, RZ, RZ, RZ ;  /* 0x000000ffff060224 */ /* 0x000fe200078e00ff */
[----:B------:R-:W-:Y:S06]  /*3050*/  @P0 BRA `(.L_x_3653) ;  /* 0x0000000000700947 */ /* 0x000fec0003800000 */
[----:B------:R-:W-:-:S13]  /*3060*/  ISETP.GE.U32.AND P0, PT, R8, 0x1000001, PT ;  /* 0x010000010800780c */ /* 0x000fda0003f06070 */
[----:B------:R-:W-:Y:S05]  /*3070*/  @!P0 BRA `(.L_x_3654) ;  /* 0x0000000000388947 */ /* 0x000fea0003800000 */
[----:B------:R-:W-:Y:S02]  /*3080*/  VIADD R7, R13, 0xc0200000 ;  /* 0xc02000000d077836 */ /* 0x000fe40000000000 */
[----:B------:R-:W-:Y:S02]  /*3090*/  IMAD.MOV.U32 R6, RZ, RZ, R12 ;  /* 0x000000ffff067224 */ /* 0x000fe400078e000c */
[----:B------:R-:W0:Y:S01]  /*30a0*/  MUFU.RCP64H R9, R7 ;  /* 0x0000000700097308 */ /* 0x000e220000001800 */
[----:B------:R-:W-:-:S06]  /*30b0*/  IMAD.MOV.U32 R8, RZ, RZ, R3 ;  /* 0x000000ffff087224 */ /* 0x000fcc00078e0003 */
        /* <DEDUP_REMOVED lines=10> */
.L_x_3654:
        /* <DEDUP_REMOVED lines=10> */
.L_x_3652:
[----:B------:R-:W-:Y:S01]  /*3200*/  LOP3.LUT R7, R13, 0x80000, RZ, 0xfc, !PT ;  /* 0x000800000d077812 */ /* 0x000fe200078efcff */
[----:B------:R-:W-:-:S07]  /*3210*/  IMAD.MOV.U32 R6, RZ, RZ, R12 ;  /* 0x000000ffff067224 */ /* 0x000fce00078e000c */
.L_x_3653:
[----:B------:R-:W-:Y:S05]  /*3220*/  BSYNC B1 ;  /* 0x0000000000017941 */ /* 0x000fea0003800000 */
.L_x_3651:
[----:B------:R-:W-:-:S04]  /*3230*/  MOV R5, 0x0 ;  /* 0x0000000000057802 */ /* 0x000fc80000000f00 */
[----:B------:R-:W-:Y:S05]  /*3240*/  RET.REL.NODEC R4 `(_ZN2at6native61_GLOBAL__N__44eb8e94_28_ForeachBinaryOpScalarList_cu_dda10a6925multi_tensor_apply_kernelINS1_28TensorListScalarListMetadataIN3c107complexIdEELi1EEENS1_25BinaryOpScalarListFunctorIS6_Li1ELi1ELi0EEEJSt7dividesIS6_EEEEvT_T0_DpT1_) ;  /* 0xffffffcc046c7950 */ /* 0x000fea0003c3ffff */
        .weak           $__internal_10_$__cuda_sm20_div_rn_f64_full
        .type           $__internal_10_$__cuda_sm20_div_rn_f64_full,@function
        .size           $__internal_10_$__cuda_sm20_div_rn_f64_full,(.L_x_4037 - $__internal_10_$__cuda_sm20_div_rn_f64_full)
$__internal_10_$__cuda_sm20_div_rn_f64_full:
[----:B------:R-:W-:Y:S01]  /*3250*/  IMAD.MOV.U32 R65, RZ, RZ, R9 ;  /* 0x000000ffff417224 */ /* 0x000fe200078e0009 */
[----:B------:R-:W-:Y:S01]  /*3260*/  MOV R66, 0x1 ;  /* 0x0000000100427802 */ /* 0x000fe20000000f00 */
[----:B------:R-:W-:Y:S01]  /*3270*/  IMAD.MOV.U32 R53, RZ, RZ, R3 ;  /* 0x000000ffff357224 */ /* 0x000fe200078e0003 */
[----:B------:R-:W-:Y:S01]  /*3280*/  BSSY B0, `(.L_x_3655) ;  /* 0x000005d000007945 */ /* 0x000fe20003800000 */
[----:B------:R-:W-:Y:S01]  /*3290*/  IMAD.MOV.U32 R64, RZ, RZ, R8 ;  /* 0x000000ffff407224 */ /* 0x000fe200078e0008 */
[C---:B------:R-:W-:Y:S01]  /*32a0*/  FSETP.GEU.AND P0, PT, |R65|.reuse, 1.469367938527859385e-39, PT ;  /* 0x001000004100780b */ /* 0x040fe20003f0e200 */
[----:B------:R-:W-:Y:S01]  /*32b0*/  IMAD.MOV.U32 R7, RZ, RZ, 0x1ca00000 ;  /* 0x1ca00000ff077424 */ /* 0x000fe200078e00ff */
[----:B------:R-:W-:Y:S01]  /*32c0*/  LOP3.LUT R5, R65, 0x7ff00000, RZ, 0xc0, !PT ;  /* 0x7ff0000041057812 */ /* 0x000fe200078ec0ff */
[--C-:B------:R-:W-:Y:S02]  /*32d0*/  IMAD.MOV.U32 R52, RZ, RZ, R4.reuse ;  /* 0x000000ffff347224 */ /* 0x100fe400078e0004 */
[----:B------:R-:W-:-:S02]  /*32e0*/  IMAD.MOV.U32 R62, RZ, RZ, R4 ;  /* 0x000000ffff3e7224 */ /* 0x000fc400078e0004 */
[----:B------:R-:W-:-:S06]  /*32f0*/  IMAD.MOV.U32 R68, RZ, RZ, R64 ;  /* 0x000000ffff447224 */ /* 0x000fcc00078e0040 */
        /* <DEDUP_REMOVED lines=10> */
[----:B------:R-:W-:Y:S02]  /*33a0*/  LOP3.LUT R69, R32, 0x800fffff, R65, 0xf8, !PT ;  /* 0x800fffff20457812 */ /* 0x000fe400078ef841 */
[----:B------:R-:W-:Y:S01]  /*33b0*/  LOP3.LUT R63, R3, 0x3ff00000, RZ, 0xfc, !PT ;  /* 0x3ff00000033f7812 */ /* 0x000fe200078efcff */
[----:B------:R-:W-:Y:S01]  /*33c0*/  IMAD.MOV.U32 R3, RZ, RZ, R5 ;  /* 0x000000ffff037224 */ /* 0x000fe200078e0005 */
[----:B------:R-:W-:-:S05]  /*33d0*/  @!P0 LOP3.LUT R71, R9, 0x100000, RZ, 0xfc, !PT ;  /* 0x0010000009478812 */ /* 0x000fca00078efcff */
[----:B------:R-:W-:Y:S02]  /*33e0*/  @!P5 DMUL R62, R52, 8.98846567431157953865e+307 ;  /* 0x7fe00000343ed828 */ /* 0x000fe40000000000 */
[----:B------:R-:W-:-:S04]  /*33f0*/  @!P0 DFMA R68, R68, 2, -R70 ;  /* 0x400000004444882b */ /* 0x000fc80000000846 */
[----:B------:R-:W0:Y:S04]  /*3400*/  MUFU.RCP64H R67, R63 ;  /* 0x0000003f00437308 */ /* 0x000e280000001800 */
[----:B------:R-:W-:Y:S02]  /*3410*/  @!P5 LOP3.LUT R8, R63, 0x7ff00000, RZ, 0xc0, !PT ;  /* 0x7ff000003f08d812 */ /* 0x000fe400078ec0ff */
[----:B------:R-:W-:-:S05]  /*3420*/  @!P0 LOP3.LUT R3, R69, 0x7ff00000, RZ, 0xc0, !PT ;  /* 0x7ff0000045038812 */ /* 0x000fca00078ec0ff */
[----:B------:R-:W-:-:S05]  /*3430*/  VIADD R4, R3, 0xffffffff ;  /* 0xffffffff03047836 */ /* 0x000fca0000000000 */
[----:B------:R-:W-:Y:S01]  /*3440*/  ISETP.GT.U32.AND P0, PT, R4, 0x7feffffe, PT ;  /* 0x7feffffe0400780c */ /* 0x000fe20003f04070 */
[----:B0-----:R-:W-:Y:S01]  /*3450*/  DFMA R70, R66, -R62, 1 ;  /* 0x3ff000004246742b */ /* 0x001fe2000000083e */
[----:B------:R-:W-:-:S05]  /*3460*/  VIADD R4, R8, 0xffffffff ;  /* 0xffffffff08047836 */ /* 0x000fca0000000000 */
[----:B------:R-:W-:Y:S02]  /*3470*/  ISETP.GT.U32.OR P0, PT, R4, 0x7feffffe, P0 ;  /* 0x7feffffe0400780c */ /* 0x000fe40000704470 */
[----:B------:R-:W-:-:S08]  /*3480*/  DFMA R70, R70, R70, R70 ;  /* 0x000000464646722b */ /* 0x000fd00000000046 */
[----:B------:R-:W-:-:S08]  /*3490*/  DFMA R66, R66, R70, R66 ;  /* 0x000000464242722b */ /* 0x000fd00000000042 */
[----:B------:R-:W-:-:S08]  /*34a0*/  DFMA R72, R66, -R62, 1 ;  /* 0x3ff000004248742b */ /* 0x000fd0000000083e */
[----:B------:R-:W-:-:S08]  /*34b0*/  DFMA R72, R66, R72, R66 ;  /* 0x000000484248722b */ /* 0x000fd00000000042 */
[----:B------:R-:W-:-:S08]  /*34c0*/  DMUL R70, R72, R68 ;  /* 0x0000004448467228 */ /* 0x000fd00000000000 */
[----:B------:R-:W-:-:S08]  /*34d0*/  DFMA R66, R70, -R62, R68 ;  /* 0x8000003e4642722b */ /* 0x000fd00000000044 */
[----:B------:R-:W-:Y:S01]  /*34e0*/  DFMA R66, R72, R66, R70 ;  /* 0x000000424842722b */ /* 0x000fe20000000046 */
[----:B------:R-:W-:Y:S10]  /*34f0*/  @P0 BRA `(.L_x_3656) ;  /* 0x0000000000740947 */ /* 0x000ff40003800000 */
[----:B------:R-:W-:-:S04]  /*3500*/  LOP3.LUT R4, R53, 0x7ff00000, RZ, 0xc0, !PT ;  /* 0x7ff0000035047812 */ /* 0x000fc800078ec0ff */
[CC--:B------:R-:W-:Y:S02]  /*3510*/  VIADDMNMX R3, R5.reuse, -R4.reuse, 0xb9600000, !PT ;  /* 0xb960000005037446 */ /* 0x0c0fe40007800904 */
[----:B------:R-:W-:Y:S02]  /*3520*/  ISETP.GE.U32.AND P0, PT, R5, R4, PT ;  /* 0x000000040500720c */ /* 0x000fe40003f06070 */
[----:B------:R-:W-:Y:S02]  /*3530*/  VIMNMX R3, R3, 0x46a00000, PT ;  /* 0x46a0000003037848 */ /* 0x000fe40003fe0100 */
[----:B------:R-:W-:-:S05]  /*3540*/  SEL R4, R7, 0x63400000, !P0 ;  /* 0x6340000007047807 */ /* 0x000fca0004000000 */
[----:B------:R-:W-:Y:S02]  /*3550*/  IMAD.IADD R3, R3, 0x1, -R4 ;  /* 0x0000000103037824 */ /* 0x000fe400078e0a04 */
[----:B------:R-:W-:Y:S02]  /*3560*/  IMAD.MOV.U32 R4, RZ, RZ, RZ ;  /* 0x000000ffff047224 */ /* 0x000fe400078e00ff */
        /* <DEDUP_REMOVED lines=22> */
.L_x_3656:
        /* <DEDUP_REMOVED lines=17> */
.L_x_3659:
[----:B------:R-:W-:Y:S02]  /*37e0*/  LOP3.LUT R3, R53, 0x80000, RZ, 0xfc, !PT ;  /* 0x0008000035037812 */ /* 0x000fe400078efcff */
[----:B------:R-:W-:-:S03]  /*37f0*/  MOV R70, R52 ;  /* 0x0000003400467202 */ /* 0x000fc60000000f00 */
[----:B------:R-:W-:Y:S01]  /*3800*/  IMAD.MOV.U32 R71, RZ, RZ, R3 ;  /* 0x000000ffff477224 */ /* 0x000fe200078e0003 */
[----:B------:R-:W-:Y:S06]  /*3810*/  BRA `(.L_x_3657) ;  /* 0x00000000000c7947 */ /* 0x000fec0003800000 */
.L_x_3658:
[----:B------:R-:W-:Y:S01]  /*3820*/  LOP3.LUT R3, R65, 0x80000, RZ, 0xfc, !PT ;  /* 0x0008000041037812 */ /* 0x000fe200078efcff */
[----:B------:R-:W-:-:S04]  /*3830*/  IMAD.MOV.U32 R70, RZ, RZ, R64 ;  /* 0x000000ffff467224 */ /* 0x000fc800078e0040 */
[----:B------:R-:W-:-:S07]  /*3840*/  IMAD.MOV.U32 R71, RZ, RZ, R3 ;  /* 0x000000ffff477224 */ /* 0x000fce00078e0003 */
.L_x_3657:
[----:B------:R-:W-:Y:S05]  /*3850*/  BSYNC B0 ;  /* 0x0000000000007941 */ /* 0x000fea0003800000 */
.L_x_3655:
[----:B------:R-:W-:Y:S02]  /*3860*/  IMAD.MOV.U32 R7, RZ, RZ, 0x0 ;  /* 0x00000000ff077424 */ /* 0x000fe400078e00ff */
[----:B------:R-:W-:Y:S02]  /*3870*/  IMAD.MOV.U32 R4, RZ, RZ, R70 ;  /* 0x000000ffff047224 */ /* 0x000fe400078e0046 */
[----:B------:R-:W-:Y:S01]  /*3880*/  IMAD.MOV.U32 R3, RZ, RZ, R71 ;  /* 0x000000ffff037224 */ /* 0x000fe200078e0047 */
[----:B------:R-:W-:Y:S06]  /*3890*/  RET.REL.NODEC R6 `(_ZN2at6native61_GLOBAL__N__44eb8e94_28_ForeachBinaryOpScalarList_cu_dda10a6925multi_tensor_apply_kernelINS1_28TensorListScalarListMetadataIN3c107complexIdEELi1EEENS1_25BinaryOpScalarListFunctorIS6_Li1ELi1ELi0EEEJSt7dividesIS6_EEEEvT_T0_DpT1_) ;  /* 0xffffffc406d87950 */ /* 0x000fec0003c3ffff */
.L_x_3660:
        /* <DEDUP_REMOVED lines=14> */
.L_x_4037:


//--------------------- .text._ZN2at6native61_GLOBAL__N__44eb8e94_28_ForeachBinaryOpScalarList_cu_dda10a6925multi_tensor_apply_kernelINS1_28TensorListScalarListMetadataIfLi1EEENS1_25BinaryOpScalarListFunctorIfLi1ELi1ELi0EEEJSt7dividesIfEEEEvT_T0_DpT1_ --------------------------
	.section	.text._ZN2at6native61_GLOBAL__N__44eb8e94_28_ForeachBinaryOpScalarList_cu_dda10a6925multi_tensor_apply_kernelINS1_28TensorListScalarListMetadataIfLi1EEENS1_25BinaryOpScalarListFunctorIfLi1ELi1ELi0EEEJSt7dividesIfEEEEvT_T0_DpT1_,"ax",@progbits
	.align	128
.text._ZN2at6native61_GLOBAL__N__44eb8e94_28_ForeachBinaryOpScalarList_cu_dda10a6925multi_tensor_apply_kernelINS1_28TensorListScalarListMetadataIfLi1EEENS1_25BinaryOpScalarListFunctorIfLi1ELi1ELi0EEEJSt7dividesIfEEEEvT_T0_DpT1_:
        .type           _ZN2at6native61_GLOBAL__N__44eb8e94_28_ForeachBinaryOpScalarList_cu_dda10a6925multi_tensor_apply_kernelINS1_28TensorListScalarListMetadataIfLi1EEENS1_25BinaryOpScalarListFunctorIfLi1ELi1ELi0EEEJSt7dividesIfEEEEvT_T0_DpT1_,@function
        .size           _ZN2at6native61_GLOBAL__N__44eb8e94_28_ForeachBinaryOpScalarList_cu_dda10a6925multi_tensor_apply_kernelINS1_28TensorListScalarListMetadataIfLi1EEENS1_25BinaryOpScalarListFunctorIfLi1ELi1ELi0EEEJSt7dividesIfEEEEvT_T0_DpT1_,(.L_x_4040 - _ZN2at6native61_GLOBAL__N__44eb8e94_28_ForeachBinaryOpScalarList_cu_dda10a6925multi_tensor_apply_kernelINS1_28TensorListScalarListMetadataIfLi1EEENS1_25BinaryOpScalarListFunctorIfLi1ELi1ELi0EEEJSt7dividesIfEEEEvT_T0_DpT1_)
        .other          _ZN2at6native61_GLOBAL__N__44eb8e94_28_ForeachBinaryOpScalarList_cu_dda10a6925multi_tensor_apply_kernelINS1_28TensorListScalarListMetadataIfLi1EEENS1_25BinaryOpScalarListFunctorIfLi1ELi1ELi0EEEJSt7dividesIfEEEEvT_T0_DpT1_,@"STO_CUDA_ENTRY STV_DEFAULT"
_ZN2at6native61_GLOBAL__N__44eb8e94_28_ForeachBinaryOpScalarList_cu_dda10a6925multi_tensor_apply_kernelINS1_28TensorListScalarListMetadataIfLi1EEENS1_25BinaryOpScalarListFunctorIfLi1ELi1ELi0EEEJSt7dividesIfEEEEvT_T0_DpT1_:
        /* <DEDUP_REMOVED lines=27> */
.L_x_3662:
[----:B0-----:R-:W-:Y:S01]  /*01b0*/  IADD3 R21, P0, R14, R16, RZ ;  /* 0x000000100e157210 */ /* 0x001fe20007f1e0ff */
[----:B-1----:R-:W-:-:S03]  /*01c0*/  IMAD R8, R15, 0x3, RZ ;  /* 0x000000030f087824 */ /* 0x002fc600078e02ff */
[CC--:B------:R-:W-:Y:S01]  /*01d0*/  IADD3 R9, P1, R15.reuse, R21.reuse, RZ ;  /* 0x000000150f097210 */ /* 0x0c0fe20007f3e0ff */
[----:B------:R-:W-:Y:S01]  /*01e0*/  IMAD.X R23, RZ, RZ, R17, P0 ;  /* 0x000000ffff177224 */ /* 0x000fe200000e0611 */
[----:B------:R-:W-:Y:S02]  /*01f0*/  LEA R7, P4, R15, R21, 0x1 ;  /* 0x000000150f077211 */ /* 0x000fe400078808ff */
[C---:B------:R-:W-:Y:S01]  /*0200*/  ISETP.GE.U32.AND P0, PT, R9.reuse, 0x10000, PT ;  /* 0x000100000900780c */ /* 0x040fe20003f06070 */
[----:B------:R-:W-:Y:S01]  /*0210*/  IMAD.X R11, RZ, RZ, R23, P1 ;  /* 0x000000ffff0b7224 */ /* 0x000fe200008e0617 */
[C---:B------:R-:W-:Y:S02]  /*0220*/  ISETP.LT.U32.AND P2, PT, R9.reuse, R0, PT ;  /* 0x000000000900720c */ /* 0x040fe40003f41070 */
[----:B------:R-:W-:Y:S02]  /*0230*/  LEA R12, P3, R9, R2, 0x2 ;  /* 0x00000002090c7211 */ /* 0x000fe400078610ff */
[----:B------:R-:W-:-:S02]  /*0240*/  ISETP.GE.U32.AND.EX P0, PT, R11, RZ, PT, P0 ;  /* 0x000000ff0b00720c */ /* 0x000fc40003f06100 */
[----:B------:R-:W-:Y:S02]  /*0250*/  LEA.HI.X R13, R9, R3, R11, 0x2, P3 ;  /* 0x00000003090d7211 */ /* 0x000fe400018f140b */
[----:B------:R-:W-:Y:S01]  /*0260*/  ISETP.LT.AND.EX P0, PT, R11, R4, !P0, P2 ;  /* 0x000000040b00720c */ /* 0x000fe20004701320 */
[----:B------:R-:W-:Y:S01]  /*0270*/  IMAD.X R11, RZ, RZ, R23, P4 ;  /* 0x000000ffff0b7224 */ /* 0x000fe200020e0617 */
[C---:B------:R-:W-:Y:S02]  /*0280*/  ISETP.GE.U32.AND P1, PT, R7.reuse, 0x10000, PT ;  /* 0x000100000700780c */ /* 0x040fe40003f26070 */
[C---:B------:R-:W-:Y:S02]  /*0290*/  ISETP.LT.U32.AND P3, PT, R7.reuse, R0, PT ;  /* 0x000000000700720c */ /* 0x040fe40003f61070 */
[----:B------:R-:W-:Y:S02]  /*02a0*/  LEA R6, P4, R7, R2, 0x2 ;  /* 0x0000000207067211 */ /* 0x000fe400078810ff */
[----:B------:R-:W-:-:S02]  /*02b0*/  ISETP.GE.U32.AND.EX P1, PT, R11, RZ, PT, P1 ;  /* 0x000000ff0b00720c */ /* 0x000fc40003f26110 */
[----:B------:R-:W-:Y:S02]  /*02c0*/  IADD3 R9, P5, R8, R21, RZ ;  /* 0x0000001508097210 */ /* 0x000fe40007fbe0ff */
[----:B------:R-:W-:Y:S02]  /*02d0*/  ISETP.GE.U32.AND P2, PT, R21, 0x10000, PT ;  /* 0x000100001500780c */ /* 0x000fe40003f46070 */
[----:B------:R-:W-:Y:S01]  /*02e0*/  LEA.HI.X R7, R7, R3, R11, 0x2, P4 ;  /* 0x0000000307077211 */ /* 0x000fe200020f140b */
[----:B------:R-:W-:Y:S01]  /*02f0*/  IMAD.X R19, RZ, RZ, R23, P5 ;  /* 0x000000ffff137224 */ /* 0x000fe200028e0617 */
[----:B------:R-:W-:Y:S02]  /*0300*/  ISETP.LT.AND.EX P1, PT, R11, R4, !P1, P3 ;  /* 0x000000040b00720c */ /* 0x000fe40004f21330 */
[----:B------:R-:W-:Y:S02]  /*0310*/  ISETP.LT.U32.AND P3, PT, R21, R0, PT ;  /* 0x000000001500720c */ /* 0x000fe40003f61070 */
[----:B------:R-:W-:-:S02]  /*0320*/  ISETP.GE.U32.AND.EX P4, PT, R23, RZ, PT, P2 ;  /* 0x000000ff1700720c */ /* 0x000fc40003f86120 */
[----:B------:R-:W-:Y:S02]  /*0330*/  ISETP.GE.U32.AND P2, PT, R9, 0x10000, PT ;  /* 0x000100000900780c */ /* 0x000fe40003f46070 */
[----:B------:R-:W-:Y:S02]  /*0340*/  ISETP.LT.AND.EX P3, PT, R23, R4, !P4, P3 ;  /* 0x000000041700720c */ /* 0x000fe40006761330 */
[----:B------:R-:W-:Y:S02]  /*0350*/  ISETP.LT.U32.AND P4, PT, R9, R0, PT ;  /* 0x000000000900720c */ /* 0x000fe40003f81070 */
[----:B------:R-:W-:Y:S02]  /*0360*/  ISETP.GE.U32.AND.EX P2, PT, R19, RZ, PT, P2 ;  /* 0x000000ff1300720c */ /* 0x000fe40003f46120 */
[----:B------:R-:W-:Y:S02]  /*0370*/  LEA R8, P6, R9, R2, 0x2 ;  /* 0x0000000209087211 */ /* 0x000fe400078c10ff */
[----:B------:R-:W-:-:S02]  /*0380*/  ISETP.LT.AND.EX P2, PT, R19, R4, !P2, P4 ;  /* 0x000000041300720c */ /* 0x000fc40005741340 */
[----:B------:R-:W-:Y:S02]  /*0390*/  LEA R10, P5, R21, R2, 0x2 ;  /* 0x00000002150a7211 */ /* 0x000fe400078a10ff */
[-C--:B------:R-:W-:Y:S02]  /*03a0*/  LEA.HI.X R9, R9, R3.reuse, R19, 0x2, P6 ;  /* 0x0000000309097211 */ /* 0x080fe400030f1413 */
[----:B------:R-:W-:Y:S02]  /*03b0*/  CS2R R18, SRZ ;  /* 0x0000000000127805 */ /* 0x000fe4000001ff00 */
[----:B------:R-:W-:Y:S02]  /*03c0*/  LEA.HI.X R11, R21, R3, R23, 0x2, P5 ;  /* 0x00000003150b7211 */ /* 0x000fe400028f1417 */
[----:B------:R-:W-:-:S03]  /*03d0*/  CS2R R20, SRZ ;  /* 0x0000000000147805 */ /* 0x000fc6000001ff00 */
[----:B------:R-:W2:Y:S04]  /*03e0*/  @P3 LDG.E R19, desc[UR4][R10.64] ;  /* 0x000000040a133981 */ /* 0x000ea8000c1e1900 */
[----:B------:R-:W3:Y:S04]  /*03f0*/  @P0 LDG.E R18, desc[UR4][R12.64] ;  /* 0x000000040c120981 */ /* 0x000ee8000c1e1900 */
[----:B------:R-:W4:Y:S04]  /*0400*/  @P1 LDG.E R21, desc[UR4][R6.64] ;  /* 0x0000000406151981 */ /* 0x000f28000c1e1900 */
[----:B------:R-:W5:Y:S01]  /*0410*/  @P2 LDG.E R20, desc[UR4][R8.64] ;  /* 0x0000000408142981 */ /* 0x000f62000c1e1900 */
[----:B------:R-:W2:Y:S01]  /*0420*/  MUFU.RCP R22, R5 ;  /* 0x0000000500167308 */ /* 0x000ea20000001000 */
[----:B------:R-:W-:-:S04]  /*0430*/  IMAD.WIDE.U32 R16, R15, 0x4, R16 ;  /* 0x000000040f107825 */ /* 0x000fc800078e0010 */
[C---:B--2---:R-:W-:Y:S01]  /*0440*/  FMUL.FTZ R19, R22.reuse, R19 ;  /* 0x0000001316137220 */ /* 0x044fe20000410000 */
[----:B---3--:R-:W-:-:S04]  /*0450*/  FMUL.FTZ R23, R22, R18 ;  /* 0x0000001216177220 */ /* 0x008fc80000410000 */
[----:B------:R2:W-:Y:S01]  /*0460*/  @P3 STG.E desc[UR4][R10.64], R19 ;  /* 0x000000130a003986 */ /* 0x0005e2000c101904 */
[----:B----4-:R-:W-:-:S03]  /*0470*/  FMUL.FTZ R21, R22, R21 ;  /* 0x0000001516157220 */ /* 0x010fc60000410000 */
[----:B------:R2:W-:Y:S01]  /*0480*/  @P0 STG.E desc[UR4][R12.64], R23 ;  /* 0x000000170c000986 */ /* 0x0005e2000c101904 */
[----:B------:R-:W-:Y:S01]  /*0490*/  ISETP.GE.U32.AND P0, PT, R16, 0x10000, PT ;  /* 0x000100001000780c */ /* 0x000fe20003f06070 */
[----:B-----5:R-:W-:Y:S02]  /*04a0*/  FMUL.FTZ R25, R22, R20 ;  /* 0x0000001416197220 */ /* 0x020fe40000410000 */
[----:B------:R2:W-:Y:S01]  /*04b0*/  @P1 STG.E desc[UR4][R6.64], R21 ;  /* 0x0000001506001986 */ /* 0x0005e2000c101904 */
[----:B------:R-:W-:Y:S02]  /*04c0*/  ISETP.LT.U32.AND P1, PT, R16, R0, PT ;  /* 0x000000001000720c */ /* 0x000fe40003f21070 */
[C---:B------:R-:W-:Y:S01]  /*04d0*/  ISETP.GE.U32.AND.EX P0, PT, R17.reuse, RZ, PT, P0 ;  /* 0x000000ff1100720c */ /* 0x040fe20003f06100 */
[----:B------:R2:W-:Y:S01]  /*04e0*/  @P2 STG.E desc[UR4][R8.64], R25 ;  /* 0x0000001908002986 */ /* 0x0005e2000c101904 */
[----:B------:R-:W-:-:S13]  /*04f0*/  ISETP.LT.AND.EX P1, PT, R17, R4, PT, P1 ;  /* 0x000000041100720c */ /* 0x000fda0003f21310 */
[----:B--2---:R-:W-:Y:S05]  /*0500*/  @!P0 BRA P1, `(.L_x_3662) ;  /* 0xfffffffc00288947 */ /* 0x004fea000083ffff */
[----:B------:R-:W-:Y:S05]  /*0510*/  EXIT ;  /* 0x000000000000794d */ /* 0x000fea0003800000 */
.L_x_3661:
[----:B------:R-:W0:Y:S02]  /*0520*/  S2R R13, SR_TID.X ;  /* 0x00000000000d7919 */ /* 0x000e240000002100 */
[----:B0-----:R-:W-:-:S03]  /*0530*/  IMAD.WIDE.U32 R6, R13, 0x4, RZ ;  /* 0x000000040d067825 */ /* 0x001fc600078e00ff */
[----:B------:R-:W-:-:S04]  /*0540*/  ISETP.GE.U32.AND P0, PT, R6, R0, PT ;  /* 0x000000000600720c */ /* 0x000fc80003f06070 */
[----:B------:R-:W-:-:S04]  /*0550*/  ISETP.GE.AND.EX P0, PT, R7, R4, PT, P0 ;  /* 0x000000040700720c */ /* 0x000fc80003f06300 */
[----:B------:R-:W-:-:S13]  /*0560*/  ISETP.GT.U32.OR P0, PT, R13, 0x3fff, P0 ;  /* 0x00003fff0d00780c */ /* 0x000fda0000704470 */
[----:B------:R-:W-:Y:S05]  /*0570*/  @P0 EXIT ;  /* 0x000000000000094d */ /* 0x000fea0003800000 */
[----:B------:R0:W1:Y:S01]  /*0580*/  MUFU.RCP R14, R5 ;  /* 0x00000005000e7308 */ /* 0x0000620000001000 */
[----:B------:R-:W-:Y:S01]  /*0590*/  IMAD.MOV.U32 R12, RZ, RZ, RZ ;  /* 0x000000ffff0c7224 */ /* 0x000fe200078e00ff */
[----:B------:R-:W-:-:S06]  /*05a0*/  ULDC UR6, c[0x0][0x0] ;  /* 0x0000000000067ab9 */ /* 0x000fcc0000000800 */
.L_x_3663:
[----:B--2---:R-:W-:-:S04]  /*05b0*/  LEA R6, P0, R13, R2, 0x4 ;  /* 0x000000020d067211 */ /* 0x004fc800078020ff */
[----:B------:R-:W-:-:S05]  /*05c0*/  LEA.HI.X R7, R13, R3, R12, 0x4, P0 ;  /* 0x000000030d077211 */ /* 0x000fca00000f240c */
[----:B------:R-:W1:Y:S01]  /*05d0*/  LDG.E.128 R8, desc[UR4][R6.64] ;  /* 0x0000000406087981 */ /* 0x000e62000c1e1d00 */
[----:B------:R-:W-:-:S04]  /*05e0*/  IADD3 R13, P0, R13, UR6, RZ ;  /* 0x000000060d0d7c10 */ /* 0x000fc8000ff1e0ff */
[C---:B------:R-:W-:Y:S01]  /*05f0*/  ISETP.LT.U32.AND P1, PT, R13.reuse, 0x4000, PT ;  /* 0x000040000d00780c */ /* 0x040fe20003f21070 */
[----:B0-----:R-:W-:Y:S02]  /*0600*/  IMAD.SHL.U32 R5, R13, 0x4, RZ ;  /* 0x000000040d057824 */ /* 0x001fe400078e00ff */
[----:B------:R-:W-:-:S03]  /*0610*/  IMAD.X R12, RZ, RZ, R12, P0 ;  /* 0x000000ffff0c7224 */ /* 0x000fc600000e060c */
[----:B------:R-:W-:Y:S02]  /*0620*/  ISETP.GE.U32.AND P0, PT, R5, R0, PT ;  /* 0x000000000500720c */ /* 0x000fe40003f06070 */
[----:B------:R-:W-:Y:S02]  /*0630*/  SHF.L.U64.HI R5, R13, 0x2, R12 ;  /* 0x000000020d057819 */ /* 0x000fe4000001020c */
        /* <DEDUP_REMOVED lines=9> */
.L_x_3664:
        /* <DEDUP_REMOVED lines=11> */
.L_x_4040:


//--------------------- .text._ZN2at6native61_GLOBAL__N__44eb8e94_28_ForeachBinaryOpScalarList_cu_dda10a6925multi_tensor_apply_kernelINS1_28TensorListScalarListMetadataIdLi1EEENS1_25BinaryOpScalarListFunctorIdLi1ELi1ELi0EEEJSt7dividesIdEEEEvT_T0_DpT1_ --------------------------
	.section	.text._ZN2at6native61_GLOBAL__N__44eb8e94_28_ForeachBinaryOpScalarList_cu_dda10a6925multi_tensor_apply_kernelINS1_28TensorListScalarListMetadataIdLi1EEENS1_25BinaryOpScalarListFunctorIdLi1ELi1ELi0EEEJSt7dividesIdEEEEvT_T0_DpT1_,"ax",@progbits
	.align	128
.text._ZN2at6native61_GLOBAL__N__44eb8e94_28_ForeachBinaryOpScalarList_cu_dda10a6925multi_tensor_apply_kernelINS1_28TensorListScalarListMetadataIdLi1EEENS1_25BinaryOpScalarListFunctorIdLi1ELi1ELi0EEEJSt7dividesIdEEEEvT_T0_DpT1_:
        .type           _ZN2at6native61_GLOBAL__N__44eb8e94_28_ForeachBinaryOpScalarList_cu_dda10a6925multi_tensor_apply_kernelINS1_28TensorListScalarListMetadataIdLi1EEENS1_25BinaryOpScalarListFunctorIdLi1ELi1ELi0EEEJSt7dividesIdEEEEvT_T0_DpT1_,@function
        .size           _ZN2at6native61_GLOBAL__N__44eb8e94_28_ForeachBinaryOpScalarList_cu_dda10a6925multi_tensor_apply_kernelINS1_28TensorListScalarListMetadataIdLi1EEENS1_25BinaryOpScalarListFunctorIdLi1ELi1ELi0EEEJSt7dividesIdEEEEvT_T0_DpT1_,(.L_x_4041 - _ZN2at6native61_GLOBAL__N__44eb8e94_28_ForeachBinaryOpScalarList_cu_dda10a6925multi_tensor_apply_kernelINS1_28TensorListScalarListMetadataIdLi1EEENS1_25BinaryOpScalarListFunctorIdLi1ELi1ELi0EEEJSt7dividesIdEEEEvT_T0_DpT1_)
        .other          _ZN2at6native61_GLOBAL__N__44eb8e94_28_ForeachBinaryOpScalarList_cu_dda10a6925multi_tensor_apply_kernelINS1_28TensorListScalarListMetadataIdLi1EEENS1_25BinaryOpScalarListFunctorIdLi1ELi1ELi0EEEJSt7dividesIdEEEEvT_T0_DpT1_,@"STO_CUDA_ENTRY STV_DEFAULT"
_ZN2at6native61_GLOBAL__N__44eb8e94_28_ForeachBinaryOpScalarList_cu_dda10a6925multi_tensor_apply_kernelINS1_28TensorListScalarListMetadataIdLi1EEENS1_25BinaryOpScalarListFunctorIdLi1ELi1ELi0EEEJSt7dividesIdEEEEvT_T0_DpT1_:
        /* <DEDUP_REMOVED lines=25> */
.L_x_3674:
[----:B0-----:R-:W-:Y:S02]  /*0190*/  IADD3 R5, P0, R47, R10, RZ ;  /* 0x0000000a2f057210 */ /* 0x001fe40007f1e0ff */
[----:B------:R-:W-:Y:S02]  /*01a0*/  CS2R R2, SRZ ;  /* 0x0000000000027805 */ /* 0x000fe4000001ff00 */
[C---:B------:R-:W-:Y:S01]  /*01b0*/  ISETP.GE.U32.AND P2, PT, R5.reuse, 0x10000, PT ;  /* 0x000100000500780c */ /* 0x040fe20003f46070 */
[----:B------:R-:W-:Y:S01]  /*01c0*/  IMAD.X R21, RZ, RZ, R11, P0 ;  /* 0x000000ffff157224 */ /* 0x000fe200000e060b */
[----:B------:R-:W-:-:S04]  /*01d0*/  ISETP.LT.U32.AND P0, PT, R5, R12, PT ;  /* 0x0000000c0500720c */ /* 0x000fc80003f01070 */
[----:B------:R-:W-:-:S04]  /*01e0*/  ISETP.GE.U32.AND.EX P2, PT, R21, RZ, PT, P2 ;  /* 0x000000ff1500720c */ /* 0x000fc80003f46120 */
[----:B------:R-:W-:Y:S02]  /*01f0*/  ISETP.LT.AND.EX P2, PT, R21, R0, !P2, P0 ;  /* 0x000000001500720c */ /* 0x000fe40005741300 */
[----:B------:R-:W-:-:S04]  /*0200*/  LEA R44, P0, R5, R18, 0x3 ;  /* 0x00000012052c7211 */ /* 0x000fc800078018ff */
[----:B------:R-:W-:-:S07]  /*0210*/  LEA.HI.X R45, R5, R19, R21, 0x3, P0 ;  /* 0x00000013052d7211 */ /* 0x000fce00000f1c15 */
[----:B------:R-:W2:Y:S01]  /*0220*/  @P2 LDG.E.64 R2, desc[UR4][R44.64] ;  /* 0x000000042c022981 */ /* 0x000ea2000c1e1b00 */
[CC--:B-1----:R-:W-:Y:S01]  /*0230*/  IADD3 R7, P0, R15.reuse, R5.reuse, RZ ;  /* 0x000000050f077210 */ /* 0x0c2fe20007f1e0ff */
[C---:B------:R-:W-:Y:S01]  /*0240*/  IMAD R4, R15.reuse, 0x3, RZ ;  /* 0x000000030f047824 */ /* 0x040fe200078e02ff */
[----:B------:R-:W-:Y:S02]  /*0250*/  LEA R9, P3, R15, R5, 0x1 ;  /* 0x000000050f097211 */ /* 0x000fe400078608ff */
[----:B------:R-:W-:Y:S02]  /*0260*/  CS2R R30, SRZ ;  /* 0x00000000001e7805 */ /* 0x000fe4000001ff00 */
[C---:B------:R-:W-:Y:S01]  /*0270*/  ISETP.GE.U32.AND P1, PT, R7.reuse, 0x10000, PT ;  /* 0x000100000700780c */ /* 0x040fe20003f26070 */
[----:B------:R-:W-:Y:S01]  /*0280*/  IMAD.X R13, RZ, RZ, R21, P0 ;  /* 0x000000ffff0d7224 */ /* 0x000fe200000e0615 */
[----:B------:R-:W-:Y:S02]  /*0290*/  ISETP.LT.U32.AND P0, PT, R7, R12, PT ;  /* 0x0000000c0700720c */ /* 0x000fe40003f01070 */
[----:B------:R-:W-:-:S02]  /*02a0*/  CS2R R28, SRZ ;  /* 0x00000000001c7805 */ /* 0x000fc4000001ff00 */
[----:B------:R-:W-:Y:S02]  /*02b0*/  LEA R42, P5, R7, R18, 0x3 ;  /* 0x00000012072a7211 */ /* 0x000fe400078a18ff */
[----:B------:R-:W-:Y:S02]  /*02c0*/  ISETP.GE.U32.AND.EX P1, PT, R13, RZ, PT, P1 ;  /* 0x000000ff0d00720c */ /* 0x000fe40003f26110 */
[----:B------:R-:W-:Y:S02]  /*02d0*/  IADD3 R5, P4, R4, R5, RZ ;  /* 0x0000000504057210 */ /* 0x000fe40007f9e0ff */
[----:B------:R-:W-:Y:S02]  /*02e0*/  LEA.HI.X R43, R7, R19, R13, 0x3, P5 ;  /* 0x00000013072b7211 */ /* 0x000fe400028f1c0d */
[----:B------:R-:W-:Y:S01]  /*02f0*/  ISETP.LT.AND.EX P1, PT, R13, R0, !P1, P0 ;  /* 0x000000000d00720c */ /* 0x000fe20004f21300 */
[--C-:B------:R-:W-:Y:S01]  /*0300*/  IMAD.X R13, RZ, RZ, R21.reuse, P3 ;  /* 0x000000ffff0d7224 */ /* 0x100fe200018e0615 */
[----:B------:R-:W-:Y:S01]  /*0310*/  ISETP.GE.U32.AND P6, PT, R9, 0x10000, PT ;  /* 0x000100000900780c */ /* 0x000fe20003fc6070 */
[----:B------:R-:W-:Y:S01]  /*0320*/  IMAD.X R7, RZ, RZ, R21, P4 ;  /* 0x000000ffff077224 */ /* 0x000fe200020e0615 */
[----:B------:R-:W-:-:S02]  /*0330*/  ISETP.GE.U32.AND P4, PT, R5, 0x10000, PT ;  /* 0x000100000500780c */ /* 0x000fc40003f86070 */
[-C--:B------:R-:W-:Y:S02]  /*0340*/  ISETP.LT.U32.AND P0, PT, R9, R12.reuse, PT ;  /* 0x0000000c0900720c */ /* 0x080fe40003f01070 */
[----:B------:R-:W-:Y:S02]  /*0350*/  ISETP.GE.U32.AND.EX P6, PT, R13, RZ, PT, P6 ;  /* 0x000000ff0d00720c */ /* 0x000fe40003fc6160 */
[----:B------:R-:W-:Y:S02]  /*0360*/  ISETP.LT.U32.AND P3, PT, R5, R12, PT ;  /* 0x0000000c0500720c */ /* 0x000fe40003f61070 */
[----:B------:R-:W-:Y:S02]  /*0370*/  ISETP.GE.U32.AND.EX P4, PT, R7, RZ, PT, P4 ;  /* 0x000000ff0700720c */ /* 0x000fe40003f86140 */
[-C--:B------:R-:W-:Y:S02]  /*0380*/  ISETP.LT.AND.EX P0, PT, R13, R0.reuse, !P6, P0 ;  /* 0x000000000d00720c */ /* 0x080fe40007701300 */
[----:B------:R-:W-:-:S02]  /*0390*/  ISETP.LT.AND.EX P3, PT, R7, R0, !P4, P3 ;  /* 0x000000000700720c */ /* 0x000fc40006761330 */
[-C--:B------:R-:W-:Y:S02]  /*03a0*/  LEA R32, P6, R5, R18.reuse, 0x3 ;  /* 0x0000001205207211 */ /* 0x080fe400078c18ff */
[----:B------:R-:W-:Y:S02]  /*03b0*/  LEA R40, P5, R9, R18, 0x3 ;  /* 0x0000001209287211 */ /* 0x000fe400078a18ff */
[-C--:B------:R-:W-:Y:S02]  /*03c0*/  LEA.HI.X R33, R5, R19.reuse, R7, 0x3, P6 ;  /* 0x0000001305217211 */ /* 0x080fe400030f1c07 */
[----:B------:R-:W-:Y:S02]  /*03d0*/  CS2R R6, SRZ ;  /* 0x0000000000067805 */ /* 0x000fe4000001ff00 */
[----:B------:R-:W-:-:S04]  /*03e0*/  LEA.HI.X R41, R9, R19, R13, 0x3, P5 ;  /* 0x0000001309297211 */ /* 0x000fc800028f1c0d */
[----:B------:R0:W5:Y:S04]  /*03f0*/  @P1 LDG.E.64 R6, desc[UR4][R42.64] ;  /* 0x000000042a061981 */ /* 0x000168000c1e1b00 */
[----:B------:R0:W5:Y:S04]  /*0400*/  @P0 LDG.E.64 R30, desc[UR4][R40.64] ;  /* 0x00000004281e0981 */ /* 0x000168000c1e1b00 */
[----:B------:R0:W5:Y:S01]  /*0410*/  @P3 LDG.E.64 R28, desc[UR4][R32.64] ;  /* 0x00000004201c3981 */ /* 0x000162000c1e1b00 */
[----:B------:R-:W1:Y:S01]  /*0420*/  MUFU.RCP64H R5, R17 ;  /* 0x0000001100057308 */ /* 0x000e620000001800 */
[----:B------:R-:W-:Y:S01]  /*0430*/  IMAD.MOV.U32 R4, RZ, RZ, 0x1 ;  /* 0x00000001ff047424 */ /* 0x000fe200078e00ff */
[----:B------:R-:W-:Y:S05]  /*0440*/  BSSY B0, `(.L_x_3666) ;  /* 0x0000015000007945 */ /* 0x000fea0003800000 */
[----:B-1----:R-:W-:-:S08]  /*0450*/  DFMA R8, -R16, R4, 1 ;  /* 0x3ff000001008742b */ /* 0x002fd00000000104 */
[----:B------:R-:W-:-:S08]  /*0460*/  DFMA R8, R8, R8, R8 ;  /* 0x000000080808722b */ /* 0x000fd00000000008 */
[----:B------:R-:W-:-:S08]  /*0470*/  DFMA R8, R4, R8, R4 ;  /* 0x000000080408722b */ /* 0x000fd00000000004 */
[----:B------:R-:W-:-:S08]  /*0480*/  DFMA R4, -R16, R8, 1 ;  /* 0x3ff000001004742b */ /* 0x000fd00000000108 */
[----:B------:R-:W-:-:S08]  /*0490*/  DFMA R4, R8, R4, R8 ;  /* 0x000000040804722b */ /* 0x000fd00000000008 */
[----:B--2---:R-:W-:Y:S01]  /*04a0*/  DMUL R8, R4, R2 ;  /* 0x0000000204087228 */ /* 0x004fe20000000000 */
[----:B------:R-:W-:-:S07]  /*04b0*/  FSETP.GEU.AND P5, PT, |R3|, 6.5827683646048100446e-37, PT ;  /* 0x036000000300780b */ /* 0x000fce0003fae200 */
[----:B------:R-:W-:-:S08]  /*04c0*/  DFMA R20, -R16, R8, R2 ;  /* 0x000000081014722b */ /* 0x000fd00000000102 */
[----:B------:R-:W-:-:S10]  /*04d0*/  DFMA R4, R4, R20, R8 ;  /* 0x000000140404722b */ /* 0x000fd40000000008 */
[----:B------:R-:W-:-:S05]  /*04e0*/  FFMA R8, RZ, R17, R5 ;  /* 0x00000011ff087223 */ /* 0x000fca0000000005 */
[----:B------:R-:W-:-:S13]  /*04f0*/  FSETP.GT.AND P4, PT, |R8|, 1.469367938527859385e-39, PT ;  /* 0x001000000800780b */ /* 0x000fda0003f84200 */
[----:B0-----:R-:W-:Y:S05]  /*0500*/  @P4 BRA P5, `(.L_x_3667) ;  /* 0x0000000000204947 */ /* 0x001fea0002800000 */
[----:B------:R-:W-:Y:S01]  /*0510*/  IMAD.MOV.U32 R24, RZ, RZ, R2 ;  /* 0x000000ffff187224 */ /* 0x000fe200078e0002 */
[----:B------:R-:W-:Y:S01]  /*0520*/  MOV R8, 0x570 ;  /* 0x0000057000087802 */ /* 0x000fe20000000f00 */
[----:B------:R-:W-:Y:S02]  /*0530*/  IMAD.MOV.U32 R25, RZ, RZ, R3 ;  /* 0x000000ffff197224 */ /* 0x000fe400078e0003 */
[----:B------:R-:W-:Y:S02]  /*0540*/  IMAD.MOV.U32 R22, RZ, RZ, R16 ;  /* 0x000000ffff167224 */ /* 0x000fe400078e0010 */
[----:B------:R-:W-:-:S07]  /*0550*/  IMAD.MOV.U32 R23, RZ, RZ, R17 ;  /* 0x000000ffff177224 */ /* 0x000fce00078e0011 */
[----:B-----5:R-:W-:Y:S05]  /*0560*/  CALL.REL.NOINC `($__internal_11_$__cuda_sm20_div_rn_f64_full) ;  /* 0x0000000c00387944 */ /* 0x020fea0003c00000 */
[----:B------:R-:W-:Y:S02]  /*0570*/  IMAD.MOV.U32 R4, RZ, RZ, R34 ;  /* 0x000000ffff047224 */ /* 0x000fe400078e0022 */
[----:B------:R-:W-:-:S07]  /*0580*/  IMAD.MOV.U32 R5, RZ, RZ, R35 ;  /* 0x000000ffff057224 */ /* 0x000fce00078e0023 */
.L_x_3667:
[----:B------:R-:W-:Y:S05]  /*0590*/  BSYNC B0 ;  /* 0x0000000000007941 */ /* 0x000fea0003800000 */
.L_x_3666:
[----:B------:R-:W0:Y:S01]  /*05a0*/  MUFU.RCP64H R3, R17 ;  /* 0x0000001100037308 */ /* 0x000e220000001800 */
[----:B------:R-:W-:Y:S01]  /*05b0*/  IMAD.MOV.U32 R2, RZ, RZ, 0x1 ;  /* 0x00000001ff027424 */ /* 0x000fe200078e00ff */
[----:B-----5:R-:W-:Y:S01]  /*05c0*/  FSETP.GEU.AND P5, PT, |R7|, 6.5827683646048100446e-37, PT ;  /* 0x036000000700780b */ /* 0x020fe20003fae200 */
        /* <DEDUP_REMOVED lines=17> */
[----:B------:R-:W-:Y:S05]  /*06e0*/  CALL.REL.NOINC `($__internal_11_$__cuda_sm20_div_rn_f64_full) ;  /* 0x0000000800d87944 */ /* 0x000fea0003c00000 */
[----:B------:R-:W-:Y:S02]  /*06f0*/  IMAD.MOV.U32 R2, RZ, RZ, R34 ;  /* 0x000000ffff027224 */ /* 0x000fe400078e0022 */
[----:B------:R-:W-:-:S07]  /*0700*/  IMAD.MOV.U32 R3, RZ, RZ, R35 ;  /* 0x000000ffff037224 */ /* 0x000fce00078e0023 */
.L_x_3669:
[----:B------:R-:W-:Y:S05]  /*0710*/  BSYNC B0 ;  /* 0x0000000000007941 */ /* 0x000fea0003800000 */
.L_x_3668:
        /* <DEDUP_REMOVED lines=23> */
.L_x_3671:
[----:B------:R-:W-:Y:S05]  /*0890*/  BSYNC B0 ;  /* 0x0000000000007941 */ /* 0x000fea0003800000 */
.L_x_3670:
        /* <DEDUP_REMOVED lines=23> */
.L_x_3673:
[----:B------:R-:W-:Y:S05]  /*0a10*/  BSYNC B0 ;  /* 0x0000000000007941 */ /* 0x000fea0003800000 */
.L_x_3672:
[----:B------:R-:W-:Y:S01]  /*0a20*/  IMAD.WIDE.U32 R10, R15, 0x4, R10 ;  /* 0x000000040f0a7825 */ /* 0x000fe200078e000a */
[----:B------:R2:W-:Y:S04]  /*0a30*/  @P2 STG.E.64 desc[UR4][R44.64], R4 ;  /* 0x000000042c002986 */ /* 0x0005e8000c101b04 */
[----:B------:R2:W-:Y:S01]  /*0a40*/  @P1 STG.E.64 desc[UR4][R42.64], R2 ;  /* 0x000000022a001986 */ /* 0x0005e2000c101b04 */
[----:B------:R-:W-:-:S03]  /*0a50*/  ISETP.LT.U32.AND P1, PT, R10, R12, PT ;  /* 0x0000000c0a00720c */ /* 0x000fc60003f21070 */
[----:B------:R2:W-:Y:S01]  /*0a60*/  @P0 STG.E.64 desc[UR4][R40.64], R6 ;  /* 0x0000000628000986 */ /* 0x0005e2000c101b04 */
[----:B------:R-:W-:Y:S02]  /*0a70*/  ISETP.GE.U32.AND P0, PT, R10, 0x10000, PT ;  /* 0x000100000a00780c */ /* 0x000fe40003f06070 */
[C---:B------:R-:W-:Y:S01]  /*0a80*/  ISETP.LT.AND.EX P1, PT, R11.reuse, R0, PT, P1 ;  /* 0x000000000b00720c */ /* 0x040fe20003f21310 */
[----:B------:R2:W-:Y:S01]  /*0a90*/  @P3 STG.E.64 desc[UR4][R32.64], R8 ;  /* 0x0000000820003986 */ /* 0x0005e2000c101b04 */
[----:B------:R-:W-:-:S13]  /*0aa0*/  ISETP.GE.U32.AND.EX P0, PT, R11, RZ, PT, P0 ;  /* 0x000000ff0b00720c */ /* 0x000fda0003f06100 */
[----:B--2---:R-:W-:Y:S05]  /*0ab0*/  @!P0 BRA P1, `(.L_x_3674) ;  /* 0xfffffff400b48947 */ /* 0x004fea000083ffff */
[----:B------:R-:W-:Y:S05]  /*0ac0*/  EXIT ;  /* 0x000000000000794d */ /* 0x000fea0003800000 */
.L_x_3665:
        /* <DEDUP_REMOVED lines=8> */
.L_x_3683:
[----:B------:R-:W-:-:S04]  /*0b50*/  LEA R2, P0, R15, R18, 0x5 ;  /* 0x000000120f027211 */ /* 0x000fc800078028ff */
[----:B------:R-:W-:-:S05]  /*0b60*/  LEA.HI.X R3, R15, R19, R40, 0x5, P0 ;  /* 0x000000130f037211 */ /* 0x000fca00000f2c28 */
[----:B------:R-:W2:Y:S04]  /*0b70*/  LDG.E.128 R32, desc[UR4][R2.64] ;  /* 0x0000000402207981 */ /* 0x000ea8000c1e1d00 */
[----:B------:R0:W5:Y:S01]  /*0b80*/  LDG.E.128 R28, desc[UR4][R2.64+0x10] ;  /* 0x00001004021c7981 */ /* 0x000162000c1e1d00 */
        /* <DEDUP_REMOVED lines=23> */
.L_x_3676:
[----:B------:R-:W-:Y:S05]  /*0d00*/  BSYNC B0 ;  /* 0x0000000000007941 */ /* 0x000fea0003800000 */
.L_x_3675:
        /* <DEDUP_REMOVED lines=23> */
.L_x_3678:
[----:B------:R-:W-:Y:S05]  /*0e80*/  BSYNC B0 ;  /* 0x0000000000007941 */ /* 0x000fea0003800000 */
.L_x_3677:
[----:B------:R-:W0:Y:S01]  /*0e90*/  MUFU.RCP64H R9, R17 ;  /* 0x0000001100097308 */ /* 0x000e220000001800 */
[----:B------:R-:W-:Y:S01]  /*0ea0*/  IMAD.MOV.U32 R8, RZ, RZ, 0x1 ;  /* 0x00000001ff087424 */ /* 0x000fe200078e00ff */
[----:B------:R1:W-:Y:S01]  /*0eb0*/  STG.E.128 desc[UR4][R2.64], R4 ;  /* 0x0000000402007986 */ /* 0x0003e2000c101d04 */
[----:B-----5:R-:W-:Y:S01]  /*0ec0*/  FSETP.GEU.AND P1, PT, |R31|, 6.5827683646048100446e-37, PT ;  /* 0x036000001f00780b */ /* 0x020fe20003f2e200 */
[----:B------:R-:W-:Y:S03]  /*0ed0*/  BSSY B0, `(.L_x_3679) ;  /* 0x0000014000007945 */ /* 0x000fe60003800000 */
        /* <DEDUP_REMOVED lines=10> */
[----:B-1----:R-:W-:Y:S05]  /*0f80*/  @P0 BRA P1, `(.L_x_3680) ;  /* 0x0000000000200947 */ /* 0x002fea0000800000 */
        /* <DEDUP_REMOVED lines=8> */
.L_x_3680:
[----:B------:R-:W-:Y:S05]  /*1010*/  BSYNC B0 ;  /* 0x0000000000007941 */ /* 0x000fea0003800000 */
.L_x_3679:
        /* <DEDUP_REMOVED lines=23> */
.L_x_3682:
[----:B------:R-:W-:Y:S05]  /*1190*/  BSYNC B0 ;  /* 0x0000000000007941 */ /* 0x000fea0003800000 */
.L_x_3681:
[----:B------:R-:W-:Y:S01]  /*11a0*/  IADD3 R15, P0, R15, UR6, RZ ;  /* 0x000000060f0f7c10 */ /* 0x000fe2000ff1e0ff */
[----:B------:R0:W-:Y:S03]  /*11b0*/  STG.E.128 desc[UR4][R2.64+0x10], R8 ;  /* 0x0000100802007986 */ /* 0x0001e6000c101d04 */
[C---:B------:R-:W-:Y:S01]  /*11c0*/  ISETP.LT.U32.AND P1, PT, R15.reuse, 0x4000, PT ;  /* 0x000040000f00780c */ /* 0x040fe20003f21070 */
[----:B------:R-:W-:Y:S02]  /*11d0*/  IMAD.SHL.U32 R5, R15, 0x4, RZ ;  /* 0x000000040f057824 */ /* 0x000fe400078e00ff */
[----:B------:R-:W-:-:S03]  /*11e0*/  IMAD.X R40, RZ, RZ, R40, P0 ;  /* 0x000000ffff287224 */ /* 0x000fc600000e0628 */
[----:B------:R-:W-:Y:S02]  /*11f0*/  ISETP.GE.U32.AND P0, PT, R5, R12, PT ;  /* 0x0000000c0500720c */ /* 0x000fe40003f06070 */
[----:B------:R-:W-:Y:S02]  /*1200*/  SHF.L.U64.HI R5, R15, 0x2, R40 ;  /* 0x000000020f057819 */ /* 0x000fe40000010228 */
[----:B------:R-:W-:Y:S02]  /*1210*/  ISETP.LT.U32.AND.EX P1, PT, R40, RZ, PT, P1 ;  /* 0x000000ff2800720c */ /* 0x000fe40003f21110 */
[----:B------:R-:W-:-:S13]  /*1220*/  ISETP.GE.AND.EX P0, PT, R5, R0, PT, P0 ;  /* 0x000000000500720c */ /* 0x000fda0003f06300 */
[----:B0-----:R-:W-:Y:S05]  /*1230*/  @!P0 BRA P1, `(.L_x_3683) ;  /* 0xfffffff800448947 */ /* 0x001fea000083ffff */
[----:B------:R-:W-:Y:S05]  /*1240*/  EXIT ;  /* 0x000000000000794d */ /* 0x000fea0003800000 */
        .weak           $__internal_11_$__cuda_sm20_div_rn_f64_full
        .type           $__internal_11_$__cuda_sm20_div_rn_f64_full,@function
        .size           $__internal_11_$__cuda_sm20_div_rn_f64_full,(.L_x_4041 - $__internal_11_$__cuda_sm20_div_rn_f64_full)
$__internal_11_$__cuda_sm20_div_rn_f64_full:
[C---:B------:R-:W-:Y:S01]  /*1250*/  FSETP.GEU.AND P4, PT, |R23|.reuse, 1.469367938527859385e-39, PT ;  /* 0x001000001700780b */ /* 0x040fe20003f8e200 */
[----:B------:R-:W-:Y:S01]  /*1260*/  IMAD.MOV.U32 R34, RZ, RZ, 0x1 ;  /* 0x00000001ff227424 */ /* 0x000fe200078e00ff */
[----:B------:R-:W-:Y:S01]  /*1270*/  LOP3.LUT R20, R23, 0x800fffff, RZ, 0xc0, !PT ;  /* 0x800fffff17147812 */ /* 0x000fe200078ec0ff */
[----:B------:R-:W-:Y:S01]  /*1280*/  IMAD.MOV.U32 R13, RZ, RZ, 0x1ca00000 ;  /* 0x1ca00000ff0d7424 */ /* 0x000fe200078e00ff */
[C---:B------:R-:W-:Y:S01]  /*1290*/  FSETP.GEU.AND P5, PT, |R25|.reuse, 1.469367938527859385e-39, PT ;  /* 0x001000001900780b */ /* 0x040fe20003fae200 */
[----:B------:R-:W-:Y:S01]  /*12a0*/  BSSY B1, `(.L_x_3684) ;  /* 0x0000052000017945 */ /* 0x000fe20003800000 */
[----:B------:R-:W-:Y:S01]  /*12b0*/  LOP3.LUT R21, R20, 0x3ff00000, RZ, 0xfc, !PT ;  /* 0x3ff0000014157812 */ /* 0x000fe200078efcff */
[----:B------:R-:W-:Y:S01]  /*12c0*/  IMAD.MOV.U32 R20, RZ, RZ, R22 ;  /* 0x000000ffff147224 */ /* 0x000fe200078e0016 */
[----:B------:R-:W-:-:S05]  /*12d0*/  LOP3.LUT R9, R25, 0x7ff00000, RZ, 0xc0, !PT ;  /* 0x7ff0000019097812 */ /* 0x000fca00078ec0ff */
[----:B------:R-:W-:-:S04]  /*12e0*/  @!P4 DMUL R20, R22, 8.98846567431157953865e+307 ;  /* 0x7fe000001614c828 */ /* 0x000fc80000000000 */
[----:B------:R-:W-:Y:S02]  /*12f0*/  @!P5 LOP3.LUT R14, R23, 0x7ff00000, RZ, 0xc0, !PT ;  /* 0x7ff00000170ed812 */ /* 0x000fe400078ec0ff */
[----:B------:R-:W0:Y:S02]  /*1300*/  MUFU.RCP64H R35, R21 ;  /* 0x0000001500237308 */ /* 0x000e240000001800 */
[----:B------:R-:W-:Y:S02]  /*1310*/  @!P5 ISETP.GE.U32.AND P6, PT, R9, R14, PT ;  /* 0x0000000e0900d20c */ /* 0x000fe40003fc6070 */
[----:B------:R-:W-:Y:S02]  /*1320*/  LOP3.LUT R14, R23, 0x7ff00000, RZ, 0xc0, !PT ;  /* 0x7ff00000170e7812 */ /* 0x000fe400078ec0ff */
[----:B------:R-:W-:Y:S02]  /*1330*/  @!P5 SEL R37, R13, 0x63400000, !P6 ;  /* 0x634000000d25d807 */ /* 0x000fe40007000000 */
[----:B------:R-:W-:-:S02]  /*1340*/  ISETP.GE.U32.AND P6, PT, R9, R14, PT ;  /* 0x0000000e0900720c */ /* 0x000fc40003fc6070 */
[----:B------:R-:W-:Y:S02]  /*1350*/  @!P5 LOP3.LUT R38, R37, 0x80000000, R25, 0xf8, !PT ;  /* 0x800000002526d812 */ /* 0x000fe400078ef819 */
[----:B------:R-:W-:Y:S02]  /*1360*/  @!P4 LOP3.LUT R14, R21, 0x7ff00000, RZ, 0xc0, !PT ;  /* 0x7ff00000150ec812 */ /* 0x000fe400078ec0ff */
[----:B------:R-:W-:Y:S01]  /*1370*/  @!P5 LOP3.LUT R39, R38, 0x100000, RZ, 0xfc, !PT ;  /* 0x001000002627d812 */ /* 0x000fe200078efcff */
[----:B------:R-:W-:Y:S01]  /*1380*/  @!P5 IMAD.MOV.U32 R38, RZ, RZ, RZ ;  /* 0x000000ffff26d224 */ /* 0x000fe200078e00ff */
[----:B0-----:R-:W-:-:S08]  /*1390*/  DFMA R26, R34, -R20, 1 ;  /* 0x3ff00000221a742b */ /* 0x001fd00000000814 */
[----:B------:R-:W-:-:S08]  /*13a0*/  DFMA R26, R26, R26, R26 ;  /* 0x0000001a1a1a722b */ /* 0x000fd0000000001a */
[----:B------:R-:W-:Y:S01]  /*13b0*/  DFMA R34, R34, R26, R34 ;  /* 0x0000001a2222722b */ /* 0x000fe20000000022 */
[----:B------:R-:W-:Y:S01]  /*13c0*/  SEL R27, R13, 0x63400000, !P6 ;  /* 0x634000000d1b7807 */ /* 0x000fe20007000000 */
[----:B------:R-:W-:-:S03]  /*13d0*/  IMAD.MOV.U32 R26, RZ, RZ, R24 ;  /* 0x000000ffff1a7224 */ /* 0x000fc600078e0018 */
[----:B------:R-:W-:-:S03]  /*13e0*/  LOP3.LUT R27, R27, 0x800fffff, R25, 0xf8, !PT ;  /* 0x800fffff1b1b7812 */ /* 0x000fc600078ef819 */
[----:B------:R-:W-:-:S03]  /*13f0*/  DFMA R36, R34, -R20, 1 ;  /* 0x3ff000002224742b */ /* 0x000fc60000000814 */
[----:B------:R-:W-:-:S05]  /*1400*/  @!P5 DFMA R26, R26, 2, -R38 ;  /* 0x400000001a1ad82b */ /* 0x000fca0000000826 */
[----:B------:R-:W-:-:S08]  /*1410*/  DFMA R36, R34, R36, R34 ;  /* 0x000000242224722b */ /* 0x000fd00000000022 */
[----:B------:R-:W-:-:S08]  /*1420*/  DMUL R34, R36, R26 ;  /* 0x0000001a24227228 */ /* 0x000fd00000000000 */
[----:B------:R-:W-:-:S08]  /*1430*/  DFMA R38, R34, -R20, R26 ;  /* 0x800000142226722b */ /* 0x000fd0000000001a */
[----:B------:R-:W-:Y:S01]  /*1440*/  DFMA R38, R36, R38, R34 ;  /* 0x000000262426722b */ /* 0x000fe20000000022 */
[----:B------:R-:W-:Y:S01]  /*1450*/  IMAD.MOV.U32 R36, RZ, RZ, R9 ;  /* 0x000000ffff247224 */ /* 0x000fe200078e0009 */
[----:B------:R-:W-:-:S05]  /*1460*/  @!P5 LOP3.LUT R36, R27, 0x7ff00000, RZ, 0xc0, !PT ;  /* 0x7ff000001b24d812 */ /* 0x000fca00078ec0ff */
[----:B------:R-:W-:-:S05]  /*1470*/  VIADD R34, R36, 0xffffffff ;  /* 0xffffffff24227836 */ /* 0x000fca0000000000 */
[----:B------:R-:W-:Y:S01]  /*1480*/  ISETP.GT.U32.AND P4, PT, R34, 0x7feffffe, PT ;  /* 0x7feffffe2200780c */ /* 0x000fe20003f84070 */
[----:B------:R-:W-:-:S05]  /*1490*/  VIADD R34, R14, 0xffffffff ;  /* 0xffffffff0e227836 */ /* 0x000fca0000000000 */
[----:B------:R-:W-:-:S13]  /*14a0*/  ISETP.GT.U32.OR P4, PT, R34, 0x7feffffe, P4 ;  /* 0x7feffffe2200780c */ /* 0x000fda0002784470 */
        /* <DEDUP_REMOVED lines=19> */
[----:B------:R-:W-:Y:S01]  /*15e0*/  DMUL.RP R24, R38, R24 ;  /* 0x0000001826187228 */ /* 0x000fe20000008000 */
[----:B------:R-:W-:Y:S01]  /*15f0*/  IMAD.MOV.U32 R20, RZ, RZ, RZ ;  /* 0x000000ffff147224 */ /* 0x000fe200078e00ff */
[----:B------:R-:W-:-:S05]  /*1600*/  IADD3 R9, -R9, -0x43300000, RZ ;  /* 0xbcd0000009097810 */ /* 0x000fca0007ffe1ff */
[----:B------:R-:W-:-:S03]  /*1610*/  DFMA R20, R34, -R20, R38 ;  /* 0x800000142214722b */ /* 0x000fc60000000026 */
[----:B------:R-:W-:-:S07]  /*1620*/  LOP3.LUT R23, R25, R23, RZ, 0x3c, !PT ;  /* 0x0000001719177212 */ /* 0x000fce00078e3cff */
[----:B------:R-:W-:-:S04]  /*1630*/  FSETP.NEU.AND P4, PT, |R21|, R9, PT ;  /* 0x000000091500720b */ /* 0x000fc80003f8d200 */
[----:B------:R-:W-:Y:S02]  /*1640*/  FSEL R34, R24, R34, !P4 ;  /* 0x0000002218227208 */ /* 0x000fe40006000000 */
[----:B------:R-:W-:Y:S01]  /*1650*/  FSEL R35, R23, R35, !P4 ;  /* 0x0000002317237208 */ /* 0x000fe20006000000 */
[----:B------:R-:W-:Y:S06]  /*1660*/  BRA `(.L_x_3686) ;  /* 0x0000000000547947 */ /* 0x000fec0003800000 */
.L_x_3685:
        /* <DEDUP_REMOVED lines=13> */
[----:B------:R-:W-:Y:S02]  /*1740*/  @P4 IMAD.MOV.U32 R34, RZ, RZ, RZ ;  /* 0x000000ffff224224 */ /* 0x000fe400078e00ff */
[----:B------:R-:W-:Y:S01]  /*1750*/  @P4 IMAD.MOV.U32 R35, RZ, RZ, R9 ;  /* 0x000000ffff234224 */ /* 0x000fe200078e0009 */
[----:B------:R-:W-:Y:S06]  /*1760*/  BRA `(.L_x_3686) ;  /* 0x0000000000147947 */ /* 0x000fec0003800000 */
.L_x_3688:
[----:B------:R-:W-:Y:S01]  /*1770*/  LOP3.LUT R35, R23, 0x80000, RZ, 0xfc, !PT ;  /* 0x0008000017237812 */ /* 0x000fe200078efcff */
[----:B------:R-:W-:Y:S01]  /*1780*/  IMAD.MOV.U32 R34, RZ, RZ, R22 ;  /* 0x000000ffff227224 */ /* 0x000fe200078e0016 */
[----:B------:R-:W-:Y:S06]  /*1790*/  BRA `(.L_x_3686) ;  /* 0x0000000000087947 */ /* 0x000fec0003800000 */
.L_x_3687:
[----:B------:R-:W-:Y:S01]  /*17a0*/  LOP3.LUT R35, R25, 0x80000, RZ, 0xfc, !PT ;  /* 0x0008000019237812 */ /* 0x000fe200078efcff */
[----:B------:R-:W-:-:S07]  /*17b0*/  IMAD.MOV.U32 R34, RZ, RZ, R24 ;  /* 0x000000ffff227224 */ /* 0x000fce00078e0018 */
.L_x_3686:
[----:B------:R-:W-:Y:S05]  /*17c0*/  BSYNC B1 ;  /* 0x0000000000017941 */ /* 0x000fea0003800000 */
.L_x_3684:
[----:B------:R-:W-:-:S04]  /*17d0*/  IMAD.MOV.U32 R9, RZ, RZ, 0x0 ;  /* 0x00000000ff097424 */ /* 0x000fc800078e00ff */
[----:B------:R-:W-:Y:S05]  /*17e0*/  RET.REL.NODEC R8 `(_ZN2at6native61_GLOBAL__N__44eb8e94_28_ForeachBinaryOpScalarList_cu_dda10a6925multi_tensor_apply_kernelINS1_28TensorListScalarListMetadataIdLi1EEENS1_25BinaryOpScalarListFunctorIdLi1ELi1ELi0EEEJSt7dividesIdEEEEvT_T0_DpT1_) ;  /* 0xffffffe808047950 */ /* 0x000fea0003c3ffff */
.L_x_3689:
        /* <DEDUP_REMOVED lines=9> */
.L_x_4041:


//--------------------- .text._ZN2at6native61_GLOBAL__N__44eb8e94_28_ForeachBinaryOpScalarList_cu_dda10a6925multi_tensor_apply_kernelINS1_28TensorListScalarListMetadataIsLi1EEENS1_25BinaryOpScalarListFunctorIsLi1ELi1ELi0EEEJSt7dividesIsEEEEvT_T0_DpT1_ --------------------------
	.section	.text._ZN2at6native61_GLOBAL__N__44eb8e94_28_ForeachBinaryOpScalarList_cu_dda10a6925multi_tensor_apply_kernelINS1_28TensorListScalarListMetadataIsLi1EEENS1_25BinaryOpScalarListFunctorIsLi1ELi1ELi0EEEJSt7dividesIsEEEEvT_T0_DpT1_,"ax",@progbits
	.align	128
.text._ZN2at6native61_GLOBAL__N__44eb8e94_28_ForeachBinaryOpScalarList_cu_dda10a6925multi_tensor_apply_kernelINS1_28TensorListScalarListMetadataIsLi1EEENS1_25BinaryOpScalarListFunctorIsLi1ELi1ELi0EEEJSt7dividesIsEEEEvT_T0_DpT1_:
        .type           _ZN2at6native61_GLOBAL__N__44eb8e94_28_ForeachBinaryOpScalarList_cu_dda10a6925multi_tensor_apply_kernelINS1_28TensorListScalarListMetadataIsLi1EEENS1_25BinaryOpScalarListFunctorIsLi1ELi1ELi0EEEJSt7dividesIsEEEEvT_T0_DpT1_,@function
        .size           _ZN2at6native61_GLOBAL__N__44eb8e94_28_ForeachBinaryOpScalarList_cu_dda10a6925multi_tensor_apply_kernelINS1_28TensorListScalarListMetadataIsLi1EEENS1_25BinaryOpScalarListFunctorIsLi1ELi1ELi0EEEJSt7dividesIsEEEEvT_T0_DpT1_,(.L_x_4043 - _ZN2at6native61_GLOBAL__N__44eb8e94_28_ForeachBinaryOpScalarList_cu_dda10a6925multi_tensor_apply_kernelINS1_28TensorListScalarListMetadataIsLi1EEENS1_25BinaryOpScalarListFunctorIsLi1ELi1ELi0EEEJSt7dividesIsEEEEvT_T0_DpT1_)
        .other          _ZN2at6native61_GLOBAL__N__44eb8e94_28_ForeachBinaryOpScalarList_cu_dda10a6925multi_tensor_apply_kernelINS1_28TensorListScalarListMetadataIsLi1EEENS1_25BinaryOpScalarListFunctorIsLi1ELi1ELi0EEEJSt7dividesIsEEEEvT_T0_DpT1_,@"STO_CUDA_ENTRY STV_DEFAULT"
_ZN2at6native61_GLOBAL__N__44eb8e94_28_ForeachBinaryOpScalarList_cu_dda10a6925multi_tensor_apply_kernelINS1_28TensorListScalarListMetadataIsLi1EEENS1_25BinaryOpScalarListFunctorIsLi1ELi1ELi0EEEJSt7dividesIsEEEEvT_T0_DpT1_:
        /* <DEDUP_REMOVED lines=26> */
[----:B------:R-:W-:Y:S01]  /*01a0*/  PRMT R14, R12, 0x9910, RZ ;  /* 0x000099100c0e7816 */ /* 0x000fe200000000ff */
[----:B------:R-:W-:Y:S02]  /*01b0*/  IMAD.MOV.U32 R16, RZ, RZ, RZ ;  /* 0x000000ffff107224 */ /* 0x000fe400078e00ff */
[----:B------:R-:W-:-:S07]  /*01c0*/  IMAD.MOV.U32 R15, RZ, RZ, RZ ;  /* 0x000000ffff0f7224 */ /* 0x000fce00078e00ff */
.L_x_3691:
[----:B0-----:R-:W-:Y:S02]  /*01d0*/  IADD3 R11, P1, R19, R16, RZ ;  /* 0x00000010130b7210 */ /* 0x001fe40007f3e0ff */
[----:B------:R-:W-:Y:S02]  /*01e0*/  PRMT R22, RZ, 0x7610, R22 ;  /* 0x00007610ff167816 */ /* 0x000fe40000000016 */
[C---:B------:R-:W-:Y:S01]  /*01f0*/  ISETP.GE.U32.AND P0, PT, R11.reuse, 0x10000, PT ;  /* 0x000100000b00780c */ /* 0x040fe20003f06070 */
[----:B------:R-:W-:Y:S01]  /*0200*/  IMAD.X R10, RZ, RZ, R15, P1 ;  /* 0x000000ffff0a7224 */ /* 0x000fe200008e060f */
[----:B------:R-:W-:-:S04]  /*0210*/  ISETP.LT.U32.AND P1, PT, R11, R0, PT ;  /* 0x000000000b00720c */ /* 0x000fc80003f21070 */
[----:B------:R-:W-:-:S04]  /*0220*/  ISETP.GE.U32.AND.EX P0, PT, R10, RZ, PT, P0 ;  /* 0x000000ff0a00720c */ /* 0x000fc80003f06100 */
[----:B------:R-:W-:Y:S02]  /*0230*/  ISETP.LT.AND.EX P0, PT, R10, R13, !P0, P1 ;  /* 0x0000000d0a00720c */ /* 0x000fe40004701310 */
[----:B------:R-:W-:-:S04]  /*0240*/  LEA R4, P1, R11, R2, 0x1 ;  /* 0x000000020b047211 */ /* 0x000fc800078208ff */
[----:B------:R-:W-:-:S07]  /*0250*/  LEA.HI.X R5, R11, R3, R10, 0x1, P1 ;  /* 0x000000030b057211 */ /* 0x000fce00008f0c0a */
[----:B------:R-:W2:Y:S01]  /*0260*/  @P0 LDG.E.U16 R22, desc[UR4][R4.64] ;  /* 0x0000000404160981 */ /* 0x000ea2000c1e1500 */
[----:B------:R-:W-:Y:S02]  /*0270*/  IABS R18, R14 ;  /* 0x0000000e00127213 */ /* 0x000fe40000000000 */
[CC--:B-1----:R-:W-:Y:S02]  /*0280*/  IADD3 R7, P2, R17.reuse, R11.reuse, RZ ;  /* 0x0000000b11077210 */ /* 0x0c2fe40007f5e0ff */
[----:B------:R-:W0:Y:S01]  /*0290*/  I2F.RP R20, R18 ;  /* 0x0000001200147306 */ /* 0x000e220000209400 */
[----:B------:R-:W-:Y:S02]  /*02a0*/  LEA R23, P3, R17, R11, 0x1 ;  /* 0x0000000b11177211 */ /* 0x000fe400078608ff */
[----:B------:R-:W-:Y:S01]  /*02b0*/  IMAD.X R24, RZ, RZ, R10, P2 ;  /* 0x000000ffff187224 */ /* 0x000fe200010e060a */
[C---:B------:R-:W-:Y:S02]  /*02c0*/  ISETP.GE.U32.AND P1, PT, R7.reuse, 0x10000, PT ;  /* 0x000100000700780c */ /* 0x040fe40003f26070 */
[----:B------:R-:W-:-:S02]  /*02d0*/  ISETP.LT.U32.AND P2, PT, R7, R0, PT ;  /* 0x000000000700720c */ /* 0x000fc40003f41070 */
[----:B------:R-:W-:-:S04]  /*02e0*/  ISETP.GE.U32.AND.EX P1, PT, R24, RZ, PT, P1 ;  /* 0x000000ff1800720c */ /* 0x000fc80003f26110 */
[----:B------:R-:W-:Y:S02]  /*02f0*/  ISETP.LT.AND.EX P1, PT, R24, R13, !P1, P2 ;  /* 0x0000000d1800720c */ /* 0x000fe40004f21320 */
[C---:B------:R-:W-:Y:S01]  /*0300*/  LEA R6, P2, R7.reuse, R2, 0x1 ;  /* 0x0000000207067211 */ /* 0x040fe200078408ff */
[----:B0-----:R-:W0:Y:S03]  /*0310*/  MUFU.RCP R20, R20 ;  /* 0x0000001400147308 */ /* 0x001e260000001000 */
[----:B------:R-:W-:Y:S01]  /*0320*/  LEA.HI.X R7, R7, R3, R24, 0x1, P2 ;  /* 0x0000000307077211 */ /* 0x000fe200010f0c18 */
[----:B0-----:R-:W-:Y:S01]  /*0330*/  VIADD R8, R20, 0xffffffe ;  /* 0x0ffffffe14087836 */ /* 0x001fe20000000000 */
[C---:B------:R-:W-:Y:S01]  /*0340*/  ISETP.GE.U32.AND P2, PT, R23.reuse, 0x10000, PT ;  /* 0x000100001700780c */ /* 0x040fe20003f46070 */
[----:B------:R-:W-:Y:S01]  /*0350*/  IMAD.X R24, RZ, RZ, R10, P3 ;  /* 0x000000ffff187224 */ /* 0x000fe200018e060a */
[----:B------:R-:W-:Y:S01]  /*0360*/  PRMT R20, RZ, 0x7610, R20 ;  /* 0x00007610ff147816 */ /* 0x000fe20000000014 */
[----:B------:R0:W1:Y:S01]  /*0370*/  F2I.FTZ.U32.TRUNC.NTZ R9, R8 ;  /* 0x0000000800097305 */ /* 0x000062000021f000 */
[----:B------:R-:W-:-:S02]  /*0380*/  ISETP.LT.U32.AND P3, PT, R23, R0, PT ;  /* 0x000000001700720c */ /* 0x000fc40003f61070 */
[C---:B------:R-:W-:Y:S02]  /*0390*/  ISETP.GE.U32.AND.EX P2, PT, R24.reuse, RZ, PT, P2 ;  /* 0x000000ff1800720c */ /* 0x040fe40003f46120 */
[----:B------:R-:W3:Y:S01]  /*03a0*/  @P1 LDG.E.U16 R20, desc[UR4][R6.64] ;  /* 0x0000000406141981 */ /* 0x000ee2000c1e1500 */
[----:B0-----:R-:W-:Y:S02]  /*03b0*/  IMAD.MOV.U32 R8, RZ, RZ, RZ ;  /* 0x000000ffff087224 */ /* 0x001fe400078e00ff */
[----:B-1----:R-:W-:Y:S01]  /*03c0*/  IMAD.MOV R21, RZ, RZ, -R9 ;  /* 0x000000ffff157224 */ /* 0x002fe200078e0a09 */
[----:B------:R-:W-:-:S03]  /*03d0*/  ISETP.LT.AND.EX P2, PT, R24, R13, !P2, P3 ;  /* 0x0000000d1800720c */ /* 0x000fc60005741330 */
[----:B------:R-:W-:-:S04]  /*03e0*/  IMAD R21, R21, R18, RZ ;  /* 0x0000001215157224 */ /* 0x000fc800078e02ff */
[----:B------:R-:W-:Y:S01]  /*03f0*/  IMAD.HI.U32 R21, R9, R21, R8 ;  /* 0x0000001509157227 */ /* 0x000fe200078e0008 */
[----:B------:R-:W-:-:S04]  /*0400*/  LEA R8, P4, R23, R2, 0x1 ;  /* 0x0000000217087211 */ /* 0x000fc800078808ff */
[--C-:B------:R-:W-:Y:S02]  /*0410*/  LEA.HI.X R9, R23, R3, R24.reuse, 0x1, P4 ;  /* 0x0000000317097211 */ /* 0x100fe400020f0c18 */
[----:B------:R-:W-:Y:S02]  /*0420*/  IABS R23, R14 ;  /* 0x0000000e00177213 */ /* 0x000fe40000000000 */
[----:B------:R-:W-:-:S03]  /*0430*/  PRMT R24, RZ, 0x7610, R24 ;  /* 0x00007610ff187816 */ /* 0x000fc60000000018 */
[----:B------:R-:W-:-:S03]  /*0440*/  IMAD.MOV R23, RZ, RZ, -R23 ;  /* 0x000000ffff177224 */ /* 0x000fc600078e0a17 */
[----:B------:R-:W4:Y:S01]  /*0450*/  @P2 LDG.E.U16 R24, desc[UR4][R8.64] ;  /* 0x0000000408182981 */ /* 0x000f22000c1e1500 */
[----:B--2---:R-:W-:Y:S01]  /*0460*/  PRMT R25, R22, 0x9910, RZ ;  /* 0x0000991016197816 */ /* 0x004fe200000000ff */
[----:B------:R-:W-:-:S03]  /*0470*/  IMAD R22, R17, 0x3, RZ ;  /* 0x0000000311167824 */ /* 0x000fc600078e02ff */
[----:B------:R-:W-:Y:S02]  /*0480*/  IABS R26, R25 ;  /* 0x00000019001a7213 */ /* 0x000fe40000000000 */
[----:B------:R-:W-:Y:S01]  /*0490*/  IADD3 R11, P3, R22, R11, RZ ;  /* 0x0000000b160b7210 */ /* 0x000fe20007f7e0ff */
[----:B------:R-:W-:Y:S02]  /*04a0*/  IMAD.MOV.U32 R22, RZ, RZ, R23 ;  /* 0x000000ffff167224 */ /* 0x000fe400078e0017 */
[----:B------:R-:W-:-:S04]  /*04b0*/  IMAD.HI.U32 R27, R21, R26, RZ ;  /* 0x0000001a151b7227 */ /* 0x000fc800078e00ff */
[----:B------:R-:W-:Y:S01]  /*04c0*/  IMAD R23, R27, R22, R26 ;  /* 0x000000161b177224 */ /* 0x000fe200078e021a */
[----:B------:R-:W-:Y:S01]  /*04d0*/  ISETP.GE.U32.AND P6, PT, R11, 0x10000, PT ;  /* 0x000100000b00780c */ /* 0x000fe20003fc6070 */
[----:B------:R-:W-:-:S03]  /*04e0*/  IMAD.X R26, RZ, RZ, R10, P3 ;  /* 0x000000ffff1a7224 */ /* 0x000fc600018e060a */
[----:B------:R-:W-:Y:S02]  /*04f0*/  ISETP.GT.U32.AND P4, PT, R18, R23, PT ;  /* 0x000000171200720c */ /* 0x000fe40003f84070 */
[----:B------:R-:W-:Y:S02]  /*0500*/  ISETP.LT.U32.AND P3, PT, R11, R0, PT ;  /* 0x000000000b00720c */ /* 0x000fe40003f61070 */
[----:B------:R-:W-:-:S04]  /*0510*/  ISETP.GE.U32.AND.EX P6, PT, R26, RZ, PT, P6 ;  /* 0x000000ff1a00720c */ /* 0x000fc80003fc6160 */
[----:B------:R-:W-:Y:S02]  /*0520*/  ISETP.LT.AND.EX P3, PT, R26, R13, !P6, P3 ;  /* 0x0000000d1a00720c */ /* 0x000fe40007761330 */
[----:B------:R-:W-:-:S03]  /*0530*/  LEA R10, P6, R11, R2, 0x1 ;  /* 0x000000020b0a7211 */ /* 0x000fc600078c08ff */
[----:B------:R-:W-:Y:S01]  /*0540*/  @!P4 IMAD.IADD R23, R23, 0x1, -R18 ;  /* 0x000000011717c824 */ /* 0x000fe200078e0a12 */
[----:B------:R-:W-:-:S04]  /*0550*/  LEA.HI.X R11, R11, R3, R26, 0x1, P6 ;  /* 0x000000030b0b7211 */ /* 0x000fc800030f0c1a */
[----:B------:R-:W-:Y:S02]  /*0560*/  ISETP.GE.U32.AND P5, PT, R23, R18, PT ;  /* 0x000000121700720c */ /* 0x000fe40003fa6070 */
[----:B------:R-:W-:-:S06]  /*0570*/  PRMT R23, RZ, 0x7610, R23 ;  /* 0x00007610ff177816 */ /* 0x000fcc0000000017 */
[----:B------:R-:W2:Y:S01]  /*0580*/  @P3 LDG.E.U16 R23, desc[UR4][R10.64] ;  /* 0x000000040a173981 */ /* 0x000ea2000c1e1500 */
[----:B------:R-:W-:-:S04]  /*0590*/  LOP3.LUT R25, R25, R14, RZ, 0x3c, !PT ;  /* 0x0000000e19197212 */ /* 0x000fc800078e3cff */
[----:B------:R-:W-:Y:S01]  /*05a0*/  ISETP.GE.AND P6, PT, R25, RZ, PT ;  /* 0x000000ff1900720c */ /* 0x000fe20003fc6270 */
[----:B------:R-:W-:-:S04]  /*05b0*/  @!P4 VIADD R27, R27, 0x1 ;  /* 0x000000011b1bc836 */ /* 0x000fc80000000000 */
[----:B------:R-:W-:Y:S01]  /*05c0*/  @P5 VIADD R27, R27, 0x1 ;  /* 0x000000011b1b5836 */ /* 0x000fe20000000000 */
[----:B------:R-:W-:Y:S02]  /*05d0*/  ISETP.NE.AND P4, PT, R12, RZ, PT ;  /* 0x000000ff0c00720c */ /* 0x000fe40003f85270 */
[----:B------:R-:W-:-:S05]  /*05e0*/  LOP3.LUT R25, RZ, R14, RZ, 0x33, !PT ;  /* 0x0000000eff197212 */ /* 0x000fca00078e33ff */
[----:B------:R-:W-:Y:S01]  /*05f0*/  @!P6 IMAD.MOV R27, RZ, RZ, -R27 ;  /* 0x000000ffff1be224 */ /* 0x000fe200078e0a1b */
[----:B---3--:R-:W-:-:S04]  /*0600*/  PRMT R20, R20, 0x9910, RZ ;  /* 0x0000991014147816 */ /* 0x008fc800000000ff */
[----:B------:R-:W-:Y:S02]  /*0610*/  SEL R28, R25, R27, !P4 ;  /* 0x0000001b191c7207 */ /* 0x000fe40006000000 */
[----:B------:R-:W-:Y:S02]  /*0620*/  IABS R26, R20 ;  /* 0x00000014001a7213 */ /* 0x000fe40000000000 */
[----:B----4-:R-:W-:-:S04]  /*0630*/  PRMT R29, R24, 0x9910, RZ ;  /* 0x00009910181d7816 */ /* 0x010fc800000000ff */
[----:B------:R-:W-:Y:S01]  /*0640*/  IABS R24, R29 ;  /* 0x0000001d00187213 */ /* 0x000fe20000000000 */
[----:B------:R0:W-:Y:S01]  /*0650*/  @P0 STG.E.U16 desc[UR4][R4.64], R28 ;  /* 0x0000001c04000986 */ /* 0x0001e2000c101504 */
[----:B------:R-:W-:-:S04]  /*0660*/  IMAD.HI.U32 R27, R21, R26, RZ ;  /* 0x0000001a151b7227 */ /* 0x000fc800078e00ff */
[----:B0-----:R-:W-:-:S04]  /*0670*/  IMAD.MOV.U32 R4, RZ, RZ, R24 ;  /* 0x000000ffff047224 */ /* 0x001fc800078e0018 */
[----:B------:R-:W-:-:S04]  /*0680*/  IMAD.HI.U32 R5, R21, R4, RZ ;  /* 0x0000000415057227 */ /* 0x000fc800078e00ff */
[-C--:B------:R-:W-:Y:S02]  /*0690*/  IMAD R4, R5, R22.reuse, R4 ;  /* 0x0000001605047224 */ /* 0x080fe400078e0204 */
[----:B------:R-:W-:-:S03]  /*06a0*/  IMAD R26, R27, R22, R26 ;  /* 0x000000161b1a7224 */ /* 0x000fc600078e021a */
[C---:B------:R-:W-:Y:S02]  /*06b0*/  ISETP.GT.U32.AND P6, PT, R18.reuse, R4, PT ;  /* 0x000000041200720c */ /* 0x040fe40003fc4070 */
[----:B------:R-:W-:-:S11]  /*06c0*/  ISETP.GT.U32.AND P0, PT, R18, R26, PT ;  /* 0x0000001a1200720c */ /* 0x000fd60003f04070 */
[--C-:B------:R-:W-:Y:S02]  /*06d0*/  @!P6 IMAD.IADD R4, R4, 0x1, -R18.reuse ;  /* 0x000000010404e824 */ /* 0x100fe400078e0a12 */
[----:B------:R-:W-:Y:S02]  /*06e0*/  @!P0 IMAD.IADD R26, R26, 0x1, -R18 ;  /* 0x000000011a1a8824 */ /* 0x000fe400078e0a12 */
[----:B------:R-:W-:Y:S01]  /*06f0*/  @!P0 VIADD R27, R27, 0x1 ;  /* 0x000000011b1b8836 */ /* 0x000fe20000000000 */
[-C--:B------:R-:W-:Y:S02]  /*0700*/  ISETP.GE.U32.AND P0, PT, R4, R18.reuse, PT ;  /* 0x000000120400720c */ /* 0x080fe40003f06070 */
[----:B------:R-:W-:-:S13]  /*0710*/  ISETP.GE.U32.AND P5, PT, R26, R18, PT ;  /* 0x000000121a00720c */ /* 0x000fda0003fa6070 */
[----:B------:R-:W-:Y:S02]  /*0720*/  @P5 VIADD R27, R27, 0x1 ;  /* 0x000000011b1b5836 */ /* 0x000fe40000000000 */
[----:B------:R-:W-:Y:S01]  /*0730*/  @!P6 VIADD R5, R5, 0x1 ;  /* 0x000000010505e836 */ /* 0x000fe20000000000 */
[-C--:B------:R-:W-:Y:S02]  /*0740*/  LOP3.LUT R29, R29, R14.reuse, RZ, 0x3c, !PT ;  /* 0x0000000e1d1d7212 */ /* 0x080fe400078e3cff */
[----:B------:R-:W-:Y:S01]  /*0750*/  LOP3.LUT R20, R20, R14, RZ, 0x3c, !PT ;  /* 0x0000000e14147212 */ /* 0x000fe200078e3cff */
[----:B------:R-:W-:Y:S01]  /*0760*/  @P0 VIADD R5, R5, 0x1 ;  /* 0x0000000105050836 */ /* 0x000fe20000000000 */
[----:B------:R-:W-:-:S13]  /*0770*/  ISETP.GE.AND P0, PT, R29, RZ, PT ;  /* 0x000000ff1d00720c */ /* 0x000fda0003f06270 */
[----:B------:R-:W-:Y:S01]  /*0780*/  @!P0 IMAD.MOV R5, RZ, RZ, -R5 ;  /* 0x000000ffff058224 */ /* 0x000fe200078e0a05 */
[----:B--2---:R-:W-:-:S04]  /*0790*/  PRMT R23, R23, 0x9910, RZ ;  /* 0x0000991017177816 */ /* 0x004fc800000000ff */
[----:B------:R-:W-:-:S05]  /*07a0*/  IABS R4, R23 ;  /* 0x0000001700047213 */ /* 0x000fca0000000000 */
[----:B------:R-:W-:-:S04]  /*07b0*/  IMAD.HI.U32 R21, R21, R4, RZ ;  /* 0x0000000415157227 */ /* 0x000fc800078e00ff */
[----:B------:R-:W-:-:S05]  /*07c0*/  IMAD R22, R21, R22, R4 ;  /* 0x0000001615167224 */ /* 0x000fca00078e0204 */
[----:B------:R-:W-:-:S13]  /*07d0*/  ISETP.GT.U32.AND P5, PT, R18, R22, PT ;  /* 0x000000161200720c */ /* 0x000fda0003fa4070 */
[----:B------:R-:W-:-:S05]  /*07e0*/  @!P5 IMAD.IADD R22, R22, 0x1, -R18 ;  /* 0x000000011616d824 */ /* 0x000fca00078e0a12 */
[----:B------:R-:W-:Y:S01]  /*07f0*/  ISETP.GE.U32.AND P6, PT, R22, R18, PT ;  /* 0x000000121600720c */ /* 0x000fe20003fc6070 */
[----:B------:R-:W-:Y:S01]  /*0800*/  @!P5 VIADD R21, R21, 0x1 ;  /* 0x000000011515d836 */ /* 0x000fe20000000000 */
[----:B------:R-:W-:Y:S02]  /*0810*/  LOP3.LUT R23, R23, R14, RZ, 0x3c, !PT ;  /* 0x0000000e17177212 */ /* 0x000fe400078e3cff */
[----:B------:R-:W-:-:S09]  /*0820*/  ISETP.GE.AND P5, PT, R20, RZ, PT ;  /* 0x000000ff1400720c */ /* 0x000fd20003fa6270 */
[----:B------:R-:W-:Y:S01]  /*0830*/  @P6 VIADD R21, R21, 0x1 ;  /* 0x0000000115156836 */ /* 0x000fe20000000000 */
[----:B------:R-:W-:-:S03]  /*0840*/  ISETP.GE.AND P6, PT, R23, RZ, PT ;  /* 0x000000ff1700720c */ /* 0x000fc60003fc6270 */
[----:B------:R-:W-:Y:S01]  /*0850*/  @!P5 IMAD.MOV R27, RZ, RZ, -R27 ;  /* 0x000000ffff1bd224 */ /* 0x000fe200078e0a1b */
[C---:B------:R-:W-:Y:S01]  /*0860*/  SEL R23, R25.reuse, R5, !P4 ;  /* 0x0000000519177207 */ /* 0x040fe20006000000 */
[----:B------:R-:W-:Y:S02]  /*0870*/  IMAD.MOV.U32 R4, RZ, RZ, R16 ;  /* 0x000000ffff047224 */ /* 0x000fe400078e0010 */
[----:B------:R-:W-:Y:S01]  /*0880*/  IMAD.MOV.U32 R5, RZ, RZ, R15 ;  /* 0x000000ffff057224 */ /* 0x000fe200078e000f */
[----:B------:R-:W-:-:S05]  /*0890*/  SEL R27, R25, R27, !P4 ;  /* 0x0000001b191b7207 */ /* 0x000fca0006000000 */
[----:B------:R-:W-:Y:S02]  /*08a0*/  @!P6 IMAD.MOV R21, RZ, RZ, -R21 ;  /* 0x000000ffff15e224 */ /* 0x000fe400078e0a15 */
[----:B------:R-:W-:-:S03]  /*08b0*/  IMAD.WIDE.U32 R4, R17, 0x4, R4 ;  /* 0x0000000411047825 */ /* 0x000fc600078e0004 */
[----:B------:R-:W-:Y:S01]  /*08c0*/  SEL R21, R25, R21, !P4 ;  /* 0x0000001519157207 */ /* 0x000fe20006000000 */
[----:B------:R2:W-:Y:S01]  /*08d0*/  @P1 STG.E.U16 desc[UR4][R6.64], R27 ;  /* 0x0000001b06001986 */ /* 0x0005e2000c101504 */
[----:B------:R-:W-:-:S03]  /*08e0*/  ISETP.GE.U32.AND P0, PT, R4, 0x10000, PT ;  /* 0x000100000400780c */ /* 0x000fc60003f06070 */
[----:B------:R2:W-:Y:S01]  /*08f0*/  @P2 STG.E.U16 desc[UR4][R8.64], R23 ;  /* 0x0000001708002986 */ /* 0x0005e2000c101504 */
[----:B------:R-:W-:-:S03]  /*0900*/  ISETP.LT.U32.AND P1, PT, R4, R0, PT ;  /* 0x000000000400720c */ /* 0x000fc60003f21070 */
[----:B------:R2:W-:Y:S01]  /*0910*/  @P3 STG.E.U16 desc[UR4][R10.64], R21 ;  /* 0x000000150a003986 */ /* 0x0005e2000c101504 */
[C---:B------:R-:W-:Y:S02]  /*0920*/  ISETP.GE.U32.AND.EX P0, PT, R5.reuse, RZ, PT, P0 ;  /* 0x000000ff0500720c */ /* 0x040fe40003f06100 */
[----:B------:R-:W-:Y:S01]  /*0930*/  ISETP.LT.AND.EX P1, PT, R5, R13, PT, P1 ;  /* 0x0000000d0500720c */ /* 0x000fe20003f21310 */
[----:B------:R-:W-:Y:S02]  /*0940*/  IMAD.MOV.U32 R16, RZ, RZ, R4 ;  /* 0x000000ffff107224 */ /* 0x000fe400078e0004 */
[----:B------:R-:W-:-:S10]  /*0950*/  IMAD.MOV.U32 R15, RZ, RZ, R5 ;  /* 0x000000ffff0f7224 */ /* 0x000fd400078e0005 */
[----:B--2---:R-:W-:Y:S05]  /*0960*/  @!P0 BRA P1, `(.L_x_3691) ;  /* 0xfffffff800188947 */ /* 0x004fea000083ffff */
[----:B------:R-:W-:Y:S05]  /*0970*/  EXIT ;  /* 0x000000000000794d */ /* 0x000fea0003800000 */
.L_x_3690:
[----:B------:R-:W0:Y:S02]  /*0980*/  S2R R14, SR_TID.X ;  /* 0x00000000000e7919 */ /* 0x000e240000002100 */
[----:B0-----:R-:W-:-:S03]  /*0990*/  IMAD.WIDE.U32 R4, R14, 0x4, RZ ;  /* 0x000000040e047825 */ /* 0x001fc600078e00ff */
[----:B------:R-:W-:-:S04]  /*09a0*/  ISETP.GE.U32.AND P0, PT, R4, R0, PT ;  /* 0x000000000400720c */ /* 0x000fc80003f06070 */
[----:B------:R-:W-:-:S04]  /*09b0*/  ISETP.GE.AND.EX P0, PT, R5, R13, PT, P0 ;  /* 0x0000000d0500720c */ /* 0x000fc80003f06300 */
[----:B------:R-:W-:-:S13]  /*09c0*/  ISETP.GT.U32.OR P0, PT, R14, 0x3fff, P0 ;  /* 0x00003fff0e00780c */ /* 0x000fda0000704470 */
[----:B------:R-:W-:Y:S05]  /*09d0*/  @P0 EXIT ;  /* 0x000000000000094d */ /* 0x000fea0003800000 */
[----:B------:R-:W-:Y:S01]  /*09e0*/  PRMT R10, R12, 0x9910, RZ ;  /* 0x000099100c0a7816 */ /* 0x000fe200000000ff */
[----:B------:R-:W-:Y:S01]  /*09f0*/  IMAD.MOV.U32 R15, RZ, RZ, RZ ;  /* 0x000000ffff0f7224 */ /* 0x000fe200078e00ff */
[----:B------:R-:W-:Y:S02]  /*0a00*/  ULDC UR6, c[0x0][0x0] ;  /* 0x0000000000067ab9 */ /* 0x000fe40000000800 */
[----:B------:R-:W-:-:S04]  /*0a10*/  IABS R11, R10 ;  /* 0x0000000a000b7213 */ /* 0x000fc80000000000 */
[----:B------:R-:W0:Y:S08]  /*0a20*/  I2F.RP R6, R11 ;  /* 0x0000000b00067306 */ /* 0x000e300000209400 */
[----:B0-----:R-:W0:Y:S02]  /*0a30*/  MUFU.RCP R6, R6 ;  /* 0x0000000600067308 */ /* 0x001e240000001000 */
[----:B0-----:R-:W-:-:S06]  /*0a40*/  VIADD R5, R6, 0xffffffe ;  /* 0x0ffffffe06057836 */ /* 0x001fcc0000000000 */
[----:B------:R-:W0:Y:S02]  /*0a50*/  F2I.FTZ.U32.TRUNC.NTZ R5, R5 ;  /* 0x0000000500057305 */ /* 0x000e24000021f000 */
[----:B0-----:R-:W-:-:S04]  /*0a60*/  IMAD.MOV R4, RZ, RZ, -R5 ;  /* 0x000000ffff047224 */ /* 0x001fc800078e0a05 */
[----:B------:R-:W-:Y:S02]  /*0a70*/  IMAD R7, R4, R11, RZ ;  /* 0x0000000b04077224 */ /* 0x000fe400078e02ff */
[----:B------:R-:W-:-:S04]  /*0a80*/  IMAD.MOV.U32 R4, RZ, RZ, RZ ;  /* 0x000000ffff047224 */ /* 0x000fc800078e00ff */
[----:B------:R-:W-:-:S07]  /*0a90*/  IMAD.HI.U32 R4, R5, R7, R4 ;  /* 0x0000000705047227 */ /* 0x000fce00078e0004 */
.L_x_3692:
[----:B------:R-:W-:-:S04]  /*0aa0*/  LEA R6, P0, R14, R2, 0x3 ;  /* 0x000000020e067211 */ /* 0x000fc800078018ff */
[----:B------:R-:W-:-:S05]  /*0ab0*/  LEA.HI.X R7, R14, R3, R15, 0x3, P0 ;  /* 0x000000030e077211 */ /* 0x000fca00000f1c0f */
[----:B------:R-:W2:Y:S01]  /*0ac0*/  LDG.E.64 R8, desc[UR4][R6.64] ;  /* 0x0000000406087981 */ /* 0x000ea2000c1e1b00 */
[-C--:B------:R-:W-:Y:S02]  /*0ad0*/  IABS R17, R10.reuse ;  /* 0x0000000a00117213 */ /* 0x080fe40000000000 */
[----:B------:R-:W-:Y:S02]  /*0ae0*/  IABS R16, R10 ;  /* 0x0000000a00107213 */ /* 0x000fe40000000000 */
[----:B------:R-:W0:Y:S03]  /*0af0*/  I2F.RP R18, R17 ;  /* 0x0000001100127306 */ /* 0x000e260000209400 */
[----:B------:R-:W-:-:S05]  /*0b00*/  IMAD.MOV R23, RZ, RZ, -R16 ;  /* 0x000000ffff177224 */ /* 0x000fca00078e0a10 */
[----:B0-----:R-:W0:Y:S02]  /*0b10*/  MUFU.RCP R18, R18 ;  /* 0x0000001200127308 */ /* 0x001e240000001000 */
[----:B0-----:R-:W-:-:S06]  /*0b20*/  VIADD R5, R18, 0xffffffe ;  /* 0x0ffffffe12057836 */ /* 0x001fcc0000000000 */
[----:B------:R-:W0:Y:S01]  /*0b30*/  F2I.FTZ.U32.TRUNC.NTZ R5, R5 ;  /* 0x0000000500057305 */ /* 0x000e22000021f000 */
[C---:B--2---:R-:W-:Y:S02]  /*0b40*/  PRMT R21, R8.reuse, 0x9910, RZ ;  /* 0x0000991008157816 */ /* 0x044fe400000000ff */
[----:B------:R-:W-:Y:S02]  /*0b50*/  PRMT R25, R8, 0xbb32, RZ ;  /* 0x0000bb3208197816 */ /* 0x000fe400000000ff */
[----:B------:R-:W-:Y:S02]  /*0b60*/  IABS R19, R21 ;  /* 0x0000001500137213 */ /* 0x000fe40000000000 */
[----:B------:R-:W-:Y:S02]  /*0b70*/  IABS R8, R25 ;  /* 0x0000001900087213 */ /* 0x000fe40000000000 */
[-C--:B------:R-:W-:Y:S01]  /*0b80*/  LOP3.LUT R21, R21, R10.reuse, RZ, 0x3c, !PT ;  /* 0x0000000a15157212 */ /* 0x080fe200078e3cff */
[----:B------:R-:W-:Y:S01]  /*0b90*/  IMAD.HI.U32 R16, R4, R19, RZ ;  /* 0x0000001304107227 */ /* 0x000fe200078e00ff */
[----:B------:R-:W-:-:S02]  /*0ba0*/  LOP3.LUT R25, R25, R10, RZ, 0x3c, !PT ;  /* 0x0000000a19197212 */ /* 0x000fc400078e3cff */
[----:B------:R-:W-:Y:S01]  /*0bb0*/  ISETP.GE.AND P3, PT, R21, RZ, PT ;  /* 0x000000ff1500720c */ /* 0x000fe20003f66270 */
[----:B------:R-:W-:Y:S01]  /*0bc0*/  IMAD R18, R16, R23, R19 ;  /* 0x0000001710127224 */ /* 0x000fe200078e0213 */
[C---:B------:R-:W-:Y:S01]  /*0bd0*/  PRMT R19, R9.reuse, 0x9910, RZ ;  /* 0x0000991009137816 */ /* 0x040fe200000000ff */
[----:B0-----:R-:W-:Y:S01]  /*0be0*/  IMAD.MOV R4, RZ, RZ, -R5 ;  /* 0x000000ffff047224 */ /* 0x001fe200078e0a05 */
[----:B------:R-:W-:Y:S02]  /*0bf0*/  PRMT R9, R9, 0xbb32, RZ ;  /* 0x0000bb3209097816 */ /* 0x000fe400000000ff */
[----:B------:R-:W-:Y:S01]  /*0c00*/  ISETP.GT.U32.AND P2, PT, R11, R18, PT ;  /* 0x000000120b00720c */ /* 0x000fe20003f44070 */
[----:B------:R-:W-:Y:S01]  /*0c10*/  IMAD R27, R4, R17, RZ ;  /* 0x00000011041b7224 */ /* 0x000fe200078e02ff */
[----:B------:R-:W-:Y:S01]  /*0c20*/  IABS R24, R9 ;  /* 0x0000000900187213 */ /* 0x000fe20000000000 */
[----:B------:R-:W-:Y:S01]  /*0c30*/  IMAD.MOV.U32 R4, RZ, RZ, RZ ;  /* 0x000000ffff047224 */ /* 0x000fe200078e00ff */
[----:B------:R-:W-:-:S03]  /*0c40*/  LOP3.LUT R9, R9, R10, RZ, 0x3c, !PT ;  /* 0x0000000a09097212 */ /* 0x000fc600078e3cff */
[----:B------:R-:W-:Y:S01]  /*0c50*/  IMAD.HI.U32 R4, R5, R27, R4 ;  /* 0x0000001b05047227 */ /* 0x000fe200078e0004 */
[----:B------:R-:W-:Y:S02]  /*0c60*/  IABS R27, R19 ;  /* 0x00000013001b7213 */ /* 0x000fe40000000000 */
[----:B------:R-:W-:Y:S01]  /*0c70*/  LOP3.LUT R19, R19, R10, RZ, 0x3c, !PT ;  /* 0x0000000a13137212 */ /* 0x000fe200078e3cff */
[----:B------:R-:W-:Y:S02]  /*0c80*/  IMAD.MOV.U32 R5, RZ, RZ, R8 ;  /* 0x000000ffff057224 */ /* 0x000fe400078e0008 */
[----:B------:R-:W-:Y:S02]  /*0c90*/  @!P2 IMAD.IADD R18, R18, 0x1, -R17 ;  /* 0x000000011212a824 */ /* 0x000fe400078e0a11 */
[----:B------:R-:W-:-:S03]  /*0ca0*/  IMAD.HI.U32 R8, R4, R5, RZ ;  /* 0x0000000504087227 */ /* 0x000fc600078e00ff */
[----:B------:R-:W-:Y:S01]  /*0cb0*/  ISETP.GE.U32.AND P0, PT, R18, R11, PT ;  /* 0x0000000b1200720c */ /* 0x000fe20003f06070 */
[----:B------:R-:W-:Y:S02]  /*0cc0*/  IMAD R20, R8, R23, R5 ;  /* 0x0000001708147224 */ /* 0x000fe400078e0205 */
[----:B------:R-:W-:Y:S02]  /*0cd0*/  IMAD.MOV.U32 R11, RZ, RZ, R17 ;  /* 0x000000ffff0b7224 */ /* 0x000fe400078e0011 */
[----:B------:R-:W-:-:S03]  /*0ce0*/  IMAD.HI.U32 R18, R4, R27, RZ ;  /* 0x0000001b04127227 */ /* 0x000fc600078e00ff */
[----:B------:R-:W-:Y:S01]  /*0cf0*/  ISETP.GT.U32.AND P6, PT, R11, R20, PT ;  /* 0x000000140b00720c */ /* 0x000fe20003fc4070 */
[----:B------:R-:W-:-:S04]  /*0d00*/  IMAD.HI.U32 R5, R4, R24, RZ ;  /* 0x0000001804057227 */ /* 0x000fc800078e00ff */
[-C--:B------:R-:W-:Y:S02]  /*0d10*/  IMAD R22, R18, R23.reuse, R27 ;  /* 0x0000001712167224 */ /* 0x080fe400078e021b */
[----:B------:R-:W-:Y:S02]  /*0d20*/  IMAD R24, R5, R23, R24 ;  /* 0x0000001705187224 */ /* 0x000fe400078e0218 */
[----:B------:R-:W-:Y:S01]  /*0d30*/  @!P2 VIADD R16, R16, 0x1 ;  /* 0x000000011010a836 */ /* 0x000fe20000000000 */
[C---:B------:R-:W-:Y:S02]  /*0d40*/  ISETP.GT.U32.AND P5, PT, R11.reuse, R22, PT ;  /* 0x000000160b00720c */ /* 0x040fe40003fa4070 */
[----:B------:R-:W-:Y:S01]  /*0d50*/  ISETP.GT.U32.AND P1, PT, R11, R24, PT ;  /* 0x000000180b00720c */ /* 0x000fe20003f24070 */
[----:B------:R-:W-:Y:S02]  /*0d60*/  @!P6 IMAD.IADD R20, R20, 0x1, -R17 ;  /* 0x000000011414e824 */ /* 0x000fe400078e0a11 */
[----:B------:R-:W-:-:S02]  /*0d70*/  @P0 VIADD R16, R16, 0x1 ;  /* 0x0000000110100836 */ /* 0x000fc40000000000 */
[----:B------:R-:W-:Y:S01]  /*0d80*/  @!P6 VIADD R8, R8, 0x1 ;  /* 0x000000010808e836 */ /* 0x000fe20000000000 */
[----:B------:R-:W-:Y:S01]  /*0d90*/  ISETP.GE.U32.AND P4, PT, R20, R11, PT ;  /* 0x0000000b1400720c */ /* 0x000fe20003f86070 */
[----:B------:R-:W-:Y:S01]  /*0da0*/  @!P3 IMAD.MOV R16, RZ, RZ, -R16 ;  /* 0x000000ffff10b224 */ /* 0x000fe200078e0a10 */
[----:B------:R-:W-:-:S03]  /*0db0*/  ISETP.GE.AND P6, PT, R25, RZ, PT ;  /* 0x000000ff1900720c */ /* 0x000fc60003fc6270 */
[--C-:B------:R-:W-:Y:S02]  /*0dc0*/  @!P5 IMAD.IADD R22, R22, 0x1, -R17.reuse ;  /* 0x000000011616d824 */ /* 0x100fe400078e0a11 */
[----:B------:R-:W-:Y:S01]  /*0dd0*/  @!P1 IMAD.IADD R24, R24, 0x1, -R17 ;  /* 0x0000000118189824 */ /* 0x000fe200078e0a11 */
[----:B------:R-:W-:Y:S01]  /*0de0*/  LOP3.LUT R17, RZ, R10, RZ, 0x33, !PT ;  /* 0x0000000aff117212 */ /* 0x000fe200078e33ff */
[----:B------:R-:W-:Y:S01]  /*0df0*/  @!P5 VIADD R18, R18, 0x1 ;  /* 0x000000011212d836 */ /* 0x000fe20000000000 */
[-C--:B------:R-:W-:Y:S01]  /*0e00*/  ISETP.GE.U32.AND P2, PT, R22, R11.reuse, PT ;  /* 0x0000000b1600720c */ /* 0x080fe20003f46070 */
[----:B------:R-:W-:Y:S01]  /*0e10*/  @!P1 VIADD R5, R5, 0x1 ;  /* 0x0000000105059836 */ /* 0x000fe20000000000 */
[----:B------:R-:W-:Y:S01]  /*0e20*/  ISETP.GE.U32.AND P0, PT, R24, R11, PT ;  /* 0x0000000b1800720c */ /* 0x000fe20003f06070 */
[----:B------:R-:W-:Y:S01]  /*0e30*/  @P4 VIADD R8, R8, 0x1 ;  /* 0x0000000108084836 */ /* 0x000fe20000000000 */
[----:B------:R-:W-:Y:S02]  /*0e40*/  ISETP.GE.AND P5, PT, R19, RZ, PT ;  /* 0x000000ff1300720c */ /* 0x000fe40003fa6270 */
[----:B------:R-:W-:Y:S01]  /*0e50*/  ISETP.GE.AND P4, PT, R9, RZ, PT ;  /* 0x000000ff0900720c */ /* 0x000fe20003f86270 */
[----:B------:R-:W-:Y:S01]  /*0e60*/  @!P6 IMAD.MOV R8, RZ, RZ, -R8 ;  /* 0x000000ffff08e224 */ /* 0x000fe200078e0a08 */
[----:B------:R-:W-:-:S04]  /*0e70*/  ISETP.NE.AND P1, PT, R12, RZ, PT ;  /* 0x000000ff0c00720c */ /* 0x000fc80003f25270 */
[C---:B------:R-:W-:Y:S01]  /*0e80*/  SEL R16, R17.reuse, R16, !P1 ;  /* 0x0000001011107207 */ /* 0x040fe20004800000 */
[----:B------:R-:W-:Y:S01]  /*0e90*/  @P2 VIADD R18, R18, 0x1 ;  /* 0x0000000112122836 */ /* 0x000fe20000000000 */
[----:B------:R-:W-:Y:S01]  /*0ea0*/  SEL R9, R17, R8, !P1 ;  /* 0x0000000811097207 */ /* 0x000fe20004800000 */
[----:B------:R-:W-:Y:S01]  /*0eb0*/  @P0 VIADD R5, R5, 0x1 ;  /* 0x0000000105050836 */ /* 0x000fe20000000000 */
[----:B------:R-:W-:Y:S01]  /*0ec0*/  IADD3 R14, P0, R14, UR6, RZ ;  /* 0x000000060e0e7c10 */ /* 0x000fe2000ff1e0ff */
[----:B------:R-:W-:Y:S01]  /*0ed0*/  @!P5 IMAD.MOV R18, RZ, RZ, -R18 ;  /* 0x000000ffff12d224 */ /* 0x000fe200078e0a12 */
[----:B------:R-:W-:Y:S01]  /*0ee0*/  PRMT R8, R16, 0x5410, R9 ;  /* 0x0000541010087816 */ /* 0x000fe20000000009 */
[----:B------:R-:W-:Y:S02]  /*0ef0*/  @!P4 IMAD.MOV R5, RZ, RZ, -R5 ;  /* 0x000000ffff05c224 */ /* 0x000fe400078e0a05 */
[----:B------:R-:W-:Y:S01]  /*0f00*/  IMAD.X R15, RZ, RZ, R15, P0 ;  /* 0x000000ffff0f7224 */ /* 0x000fe200000e060f */
[----:B------:R-:W-:-:S02]  /*0f10*/  SEL R18, R17, R18, !P1 ;  /* 0x0000001211127207 */ /* 0x000fc40004800000 */
[----:B------:R-:W-:Y:S02]  /*0f20*/  SEL R5, R17, R5, !P1 ;  /* 0x0000000511057207 */ /* 0x000fe40004800000 */
[----:B------:R-:W-:Y:S02]  /*0f30*/  ISETP.LT.U32.AND P1, PT, R14, 0x4000, PT ;  /* 0x000040000e00780c */ /* 0x000fe40003f21070 */
[----:B------:R-:W-:Y:S01]  /*0f40*/  PRMT R9, R18, 0x5410, R5 ;  /* 0x0000541012097816 */ /* 0x000fe20000000005 */
[C---:B------:R-:W-:Y:S01]  /*0f50*/  IMAD.SHL.U32 R5, R14.reuse, 0x4, RZ ;  /* 0x000000040e057824 */ /* 0x040fe200078e00ff */
[----:B------:R-:W-:Y:S02]  /*0f60*/  SHF.L.U64.HI R16, R14, 0x2, R15 ;  /* 0x000000020e107819 */ /* 0x000fe4000001020f */
[----:B------:R-:W-:Y:S01]  /*0f70*/  ISETP.LT.U32.AND.EX P1, PT, R15, RZ, PT, P1 ;  /* 0x000000ff0f00720c */ /* 0x000fe20003f21110 */
[----:B------:R0:W-:Y:S01]  /*0f80*/  STG.E.64 desc[UR4][R6.64], R8 ;  /* 0x0000000806007986 */ /* 0x0001e2000c101b04 */
[----:B------:R-:W-:-:S04]  /*0f90*/  ISETP.GE.U32.AND P0, PT, R5, R0, PT ;  /* 0x000000000500720c */ /* 0x000fc80003f06070 */
[----:B------:R-:W-:-:S13]  /*0fa0*/  ISETP.GE.AND.EX P0, PT, R16, R13, PT, P0 ;  /* 0x0000000d1000720c */ /* 0x000fda0003f06300 */
[----:B0-----:R-:W-:Y:S05]  /*0fb0*/  @!P0 BRA P1, `(.L_x_3692) ;  /* 0xfffffff800b88947 */ /* 0x001fea000083ffff */
[----:B------:R-:W-:Y:S05]  /*0fc0*/  EXIT ;  /* 0x000000000000794d */ /* 0x000fea0003800000 */
.L_x_3693:
        /* <DEDUP_REMOVED lines=11> */
.L_x_4043:


//--------------------- .text._ZN2at6native61_GLOBAL__N__44eb8e94_28_ForeachBinaryOpScalarList_cu_dda10a6925multi_tensor_apply_kernelINS1_28TensorListScalarListMetadataIlLi1EEENS1_25BinaryOpScalarListFunctorIlLi1ELi1ELi0EEEJSt7dividesIlEEEEvT_T0_DpT1_ --------------------------
	.section	.text._ZN2at6native61_GLOBAL__N__44eb8e94_28_ForeachBinaryOpScalarList_cu_dda10a6925multi_tensor_apply_kernelINS1_28TensorListScalarListMetadataIlLi1EEENS1_25BinaryOpScalarListFunctorIlLi1ELi1ELi0EEEJSt7dividesIlEEEEvT_T0_DpT1_,"ax",@progbits
	.align	128
.text._ZN2at6native61_GLOBAL__N__44eb8e94_28_ForeachBinaryOpScalarList_cu_dda10a6925multi_tensor_apply_kernelINS1_28TensorListScalarListMetadataIlLi1EEENS1_25BinaryOpScalarListFunctorIlLi1ELi1ELi0EEEJSt7dividesIlEEEEvT_T0_DpT1_:
        .type           _ZN2at6native61_GLOBAL__N__44eb8e94_28_ForeachBinaryOpScalarList_cu_dda10a6925multi_tensor_apply_kernelINS1_28TensorListScalarListMetadataIlLi1EEENS1_25BinaryOpScalarListFunctorIlLi1ELi1ELi0EEEJSt7dividesIlEEEEvT_T0_DpT1_,@function
        .size           _ZN2at6native61_GLOBAL__N__44eb8e94_28_ForeachBinaryOpScalarList_cu_dda10a6925multi_tensor_apply_kernelINS1_28TensorListScalarListMetadataIlLi1EEENS1_25BinaryOpScalarListFunctorIlLi1ELi1ELi0EEEJSt7dividesIlEEEEvT_T0_DpT1_,(.L_x_4044 - _ZN2at6native61_GLOBAL__N__44eb8e94_28_ForeachBinaryOpScalarList_cu_dda10a6925multi_tensor_apply_kernelINS1_28TensorListScalarListMetadataIlLi1EEENS1_25BinaryOpScalarListFunctorIlLi1ELi1ELi0EEEJSt7dividesIlEEEEvT_T0_DpT1_)
        .other          _ZN2at6native61_GLOBAL__N__44eb8e94_28_ForeachBinaryOpScalarList_cu_dda10a6925multi_tensor_apply_kernelINS1_28TensorListScalarListMetadataIlLi1EEENS1_25BinaryOpScalarListFunctorIlLi1ELi1ELi0EEEJSt7dividesIlEEEEvT_T0_DpT1_,@"STO_CUDA_ENTRY STV_DEFAULT"
_ZN2at6native61_GLOBAL__N__44eb8e94_28_ForeachBinaryOpScalarList_cu_dda10a6925multi_tensor_apply_kernelINS1_28TensorListScalarListMetadataIlLi1EEENS1_25BinaryOpScalarListFunctorIlLi1ELi1ELi0EEEJSt7dividesIlEEEEvT_T0_DpT1_:
        /* <DEDUP_REMOVED lines=28> */
.L_x_3707:
[----:B0-----:R-:W-:Y:S01]  /*01c0*/  IADD3 R6, P0, R0, UR4, RZ ;  /* 0x0000000400067c10 */ /* 0x001fe2000ff1e0ff */
[----:B------:R-:W-:Y:S01]  /*01d0*/  IMAD.U32 R7, RZ, RZ, UR11 ;  /* 0x0000000bff077e24 */ /* 0x000fe2000f8e00ff */
[----:B------:R-:W-:Y:S02]  /*01e0*/  MOV R4, UR11 ;  /* 0x0000000b00047c02 */ /* 0x000fe40008000f00 */
[C---:B------:R-:W-:Y:S01]  /*01f0*/  IADD3 R2, P1, R6.reuse, UR11, RZ ;  /* 0x0000000b06027c10 */ /* 0x040fe2000ff3e0ff */
[----:B------:R-:W-:Y:S01]  /*0200*/  IMAD.X R9, RZ, RZ, UR5, P0 ;  /* 0x00000005ff097e24 */ /* 0x000fe200080e06ff */
[----:B------:R-:W-:Y:S02]  /*0210*/  LEA R12, P4, R6, UR8, 0x3 ;  /* 0x00000008060c7c11 */ /* 0x000fe4000f8818ff */
[C---:B------:R-:W-:Y:S01]  /*0220*/  ISETP.GE.U32.AND P2, PT, R2.reuse, 0x10000, PT ;  /* 0x000100000200780c */ /* 0x040fe20003f46070 */
[----:B------:R-:W-:Y:S01]  /*0230*/  IMAD.X R3, RZ, RZ, R9, P1 ;  /* 0x000000ffff037224 */ /* 0x000fe200008e0609 */
[----:B------:R-:W-:-:S02]  /*0240*/  ISETP.LT.U32.AND P0, PT, R2, UR13, PT ;  /* 0x0000000d02007c0c */ /* 0x000fc4000bf01070 */
[C---:B------:R-:W-:Y:S02]  /*0250*/  ISETP.GE.U32.AND P1, PT, R6.reuse, 0x10000, PT ;  /* 0x000100000600780c */ /* 0x040fe40003f26070 */
[----:B------:R-:W-:Y:S02]  /*0260*/  ISETP.GE.U32.AND.EX P2, PT, R3, RZ, PT, P2 ;  /* 0x000000ff0300720c */ /* 0x000fe40003f46120 */
[----:B------:R-:W-:Y:S02]  /*0270*/  ISETP.GE.U32.AND.EX P1, PT, R9, RZ, PT, P1 ;  /* 0x000000ff0900720c */ /* 0x000fe40003f26110 */
[----:B------:R-:W-:Y:S02]  /*0280*/  ISETP.LT.AND.EX P2, PT, R3, UR10, !P2, P0 ;  /* 0x0000000a03007c0c */ /* 0x000fe4000d741300 */
[----:B------:R-:W-:Y:S02]  /*0290*/  ISETP.LT.U32.AND P0, PT, R6, UR13, PT ;  /* 0x0000000d06007c0c */ /* 0x000fe4000bf01070 */
[----:B------:R-:W-:-:S02]  /*02a0*/  LEA R10, P3, R2, UR8, 0x3 ;  /* 0x00000008020a7c11 */ /* 0x000fc4000f8618ff */
[----:B------:R-:W-:Y:S02]  /*02b0*/  ISETP.LT.AND.EX P1, PT, R9, UR10, !P1, P0 ;  /* 0x0000000a09007c0c */ /* 0x000fe4000cf21300 */
[----:B------:R-:W-:Y:S01]  /*02c0*/  LEA.HI.X R11, R2, UR9, R3, 0x3, P3 ;  /* 0x00000009020b7c11 */ /* 0x000fe200098f1c03 */
[----:B------:R-:W-:Y:S01]  /*02d0*/  IMAD R3, R4, 0x3, RZ ;  /* 0x0000000304037824 */ /* 0x000fe200078e02ff */
[----:B------:R-:W-:Y:S02]  /*02e0*/  CS2R R4, SRZ ;  /* 0x0000000000047805 */ /* 0x000fe4000001ff00 */
[----:B------:R-:W-:Y:S02]  /*02f0*/  LEA.HI.X R13, R6, UR9, R9, 0x3, P4 ;  /* 0x00000009060d7c11 */ /* 0x000fe4000a0f1c09 */
[-C--:B------:R-:W-:Y:S02]  /*0300*/  LEA R7, P3, R7, R6.reuse, 0x1 ;  /* 0x0000000607077211 */ /* 0x080fe400078608ff */
[----:B------:R-:W-:-:S02]  /*0310*/  IADD3 R2, P5, R3, R6, RZ ;  /* 0x0000000603027210 */ /* 0x000fc40007fbe0ff */
[C---:B------:R-:W-:Y:S01]  /*0320*/  ISETP.GE.U32.AND P6, PT, R7.reuse, 0x10000, PT ;  /* 0x000100000700780c */ /* 0x040fe20003fc6070 */
[--C-:B------:R-:W-:Y:S01]  /*0330*/  IMAD.X R14, RZ, RZ, R9.reuse, P3 ;  /* 0x000000ffff0e7224 */ /* 0x100fe200018e0609 */
[----:B------:R-:W2:Y:S01]  /*0340*/  @P1 LDG.E.64 R4, desc[UR14][R12.64] ;  /* 0x0000000e0c041981 */ /* 0x000ea2000c1e1b00 */
[----:B------:R-:W-:Y:S01]  /*0350*/  IMAD.X R3, RZ, RZ, R9, P5 ;  /* 0x000000ffff037224 */ /* 0x000fe200028e0609 */
[----:B------:R-:W-:Y:S02]  /*0360*/  ISETP.GE.U32.AND P4, PT, R2, 0x10000, PT ;  /* 0x000100000200780c */ /* 0x000fe40003f86070 */
[----:B------:R-:W-:Y:S02]  /*0370*/  ISETP.LT.U32.AND P0, PT, R7, UR13, PT ;  /* 0x0000000d07007c0c */ /* 0x000fe4000bf01070 */
[----:B------:R-:W-:Y:S02]  /*0380*/  ISETP.GE.U32.AND.EX P6, PT, R14, RZ, PT, P6 ;  /* 0x000000ff0e00720c */ /* 0x000fe40003fc6160 */
[----:B------:R-:W-:-:S02]  /*0390*/  ISETP.LT.U32.AND P3, PT, R2, UR13, PT ;  /* 0x0000000d02007c0c */ /* 0x000fc4000bf61070 */
[C---:B------:R-:W-:Y:S02]  /*03a0*/  ISETP.GE.U32.AND.EX P4, PT, R3.reuse, RZ, PT, P4 ;  /* 0x000000ff0300720c */ /* 0x040fe40003f86140 */
[----:B------:R-:W-:Y:S02]  /*03b0*/  ISETP.LT.AND.EX P0, PT, R14, UR10, !P6, P0 ;  /* 0x0000000a0e007c0c */ /* 0x000fe4000f701300 */
[----:B------:R-:W-:Y:S02]  /*03c0*/  ISETP.LT.AND.EX P3, PT, R3, UR10, !P4, P3 ;  /* 0x0000000a03007c0c */ /* 0x000fe4000e761330 */
[----:B------:R-:W-:Y:S02]  /*03d0*/  LEA R8, P5, R7, UR8, 0x3 ;  /* 0x0000000807087c11 */ /* 0x000fe4000f8a18ff */
[----:B------:R-:W-:Y:S02]  /*03e0*/  LEA R6, P6, R2, UR8, 0x3 ;  /* 0x0000000802067c11 */ /* 0x000fe4000f8c18ff */
[----:B------:R-:W-:-:S02]  /*03f0*/  CS2R R16, SRZ ;  /* 0x0000000000107805 */ /* 0x000fc4000001ff00 */
[----:B------:R-:W-:Y:S02]  /*0400*/  LEA.HI.X R9, R7, UR9, R14, 0x3, P5 ;  /* 0x0000000907097c11 */ /* 0x000fe4000a8f1c0e */
[----:B------:R-:W-:Y:S02]  /*0410*/  CS2R R14, SRZ ;  /* 0x00000000000e7805 */ /* 0x000fe4000001ff00 */
[----:B------:R-:W-:Y:S02]  /*0420*/  CS2R R28, SRZ ;  /* 0x00000000001c7805 */ /* 0x000fe4000001ff00 */
[----:B------:R-:W-:Y:S01]  /*0430*/  LEA.HI.X R7, R2, UR9, R3, 0x3, P6 ;  /* 0x0000000902077c11 */ /* 0x000fe2000b0f1c03 */
[----:B------:R0:W5:Y:S04]  /*0440*/  @P2 LDG.E.64 R16, desc[UR14][R10.64] ;  /* 0x0000000e0a102981 */ /* 0x000168000c1e1b00 */
        /* <DEDUP_REMOVED lines=8> */
[----:B------:R-:W-:Y:S01]  /*04d0*/  IMAD.U32 R21, RZ, RZ, UR7 ;  /* 0x00000007ff157e24 */ /* 0x000fe2000f8e00ff */
[----:B------:R-:W-:Y:S01]  /*04e0*/  MOV R22, R5 ;  /* 0x0000000500167202 */ /* 0x000fe20000000f00 */
[----:B------:R-:W-:Y:S01]  /*04f0*/  IMAD.U32 R20, RZ, RZ, UR6 ;  /* 0x00000006ff147e24 */ /* 0x000fe2000f8e00ff */
[----:B------:R-:W-:Y:S01]  /*0500*/  MOV R5, 0x550 ;  /* 0x0000055000057802 */ /* 0x000fe20000000f00 */
[----:B------:R-:W-:Y:S02]  /*0510*/  IMAD.MOV.U32 R3, RZ, RZ, R4 ;  /* 0x000000ffff037224 */ /* 0x000fe400078e0004 */
[----:B------:R-:W-:Y:S02]  /*0520*/  IMAD.MOV.U32 R19, RZ, RZ, R2 ;  /* 0x000000ffff137224 */ /* 0x000fe400078e0002 */
[----:B------:R-:W-:-:S07]  /*0530*/  IMAD.MOV.U32 R18, RZ, RZ, R21 ;  /* 0x000000ffff127224 */ /* 0x000fce00078e0015 */
[----:B-----5:R-:W-:Y:S05]  /*0540*/  CALL.REL.NOINC `($__internal_12_$__cuda_sm20_div_s64) ;  /* 0x0000001400107944 */ /* 0x020fea0003c00000 */
[----:B------:R-:W-:Y:S01]  /*0550*/  IMAD.MOV.U32 R26, RZ, RZ, R4 ;  /* 0x000000ffff1a7224 */ /* 0x000fe200078e0004 */
[----:B------:R-:W-:Y:S01]  /*0560*/  MOV R27, R19 ;  /* 0x00000013001b7202 */ /* 0x000fe20000000f00 */
[----:B------:R-:W-:Y:S06]  /*0570*/  BRA `(.L_x_3697) ;  /* 0x00000000004c7947 */ /* 0x000fec0003800000 */
.L_x_3696:
        /* <DEDUP_REMOVED lines=18> */
[----:B------:R-:W-:-:S07]  /*06a0*/  @!P6 LOP3.LUT R26, RZ, UR6, RZ, 0x33, !PT ;  /* 0x00000006ff1aec12 */ /* 0x000fce000f8e33ff */
.L_x_3697:
[----:B------:R-:W-:Y:S05]  /*06b0*/  BSYNC B0 ;  /* 0x0000000000007941 */ /* 0x000fea0003800000 */
.L_x_3695:
[----:B-----5:R-:W-:Y:S01]  /*06c0*/  LOP3.LUT R2, R17, UR7, RZ, 0xfc, !PT ;  /* 0x0000000711027c12 */ /* 0x020fe2000f8efcff */
[----:B------:R-:W-:Y:S03]  /*06d0*/  BSSY B0, `(.L_x_3698) ;  /* 0x0000024000007945 */ /* 0x000fe60003800000 */
[----:B------:R-:W-:-:S13]  /*06e0*/  ISETP.NE.U32.AND P4, PT, R2, RZ, PT ;  /* 0x000000ff0200720c */ /* 0x000fda0003f85070 */
[----:B------:R-:W-:Y:S05]  /*06f0*/  @!P4 BRA `(.L_x_3699) ;  /* 0x000000000034c947 */ /* 0x000fea0003800000 */
[----:B------:R-:W-:Y:S01]  /*0700*/  MOV R5, UR7 ;  /* 0x0000000700057c02 */ /* 0x000fe20008000f00 */
[----:B------:R-:W-:Y:S02]  /*0710*/  IMAD.U32 R2, RZ, RZ, UR6 ;  /* 0x00000006ff027e24 */ /* 0x000fe4000f8e00ff */
[----:B------:R-:W-:Y:S01]  /*0720*/  IMAD.U32 R3, RZ, RZ, UR7 ;  /* 0x00000007ff037e24 */ /* 0x000fe2000f8e00ff */
[----:B------:R-:W-:Y:S01]  /*0730*/  MOV R18, R5 ;  /* 0x0000000500127202 */ /* 0x000fe20000000f00 */
[----:B------:R-:W-:Y:S01]  /*0740*/  IMAD.U32 R4, RZ, RZ, UR6 ;  /* 0x00000006ff047e24 */ /* 0x000fe2000f8e00ff */
[----:B------:R-:W-:Y:S01]  /*0750*/  MOV R5, 0x7a0 ;  /* 0x000007a000057802 */ /* 0x000fe20000000f00 */
[----:B------:R-:W-:Y:S02]  /*0760*/  IMAD.MOV.U32 R3, RZ, RZ, R16 ;  /* 0x000000ffff037224 */ /* 0x000fe400078e0010 */
[----:B------:R-:W-:Y:S02]  /*0770*/  IMAD.MOV.U32 R22, RZ, RZ, R17 ;  /* 0x000000ffff167224 */ /* 0x000fe400078e0011 */
[----:B------:R-:W-:-:S07]  /*0780*/  IMAD.MOV.U32 R19, RZ, RZ, R2 ;  /* 0x000000ffff137224 */ /* 0x000fce00078e0002 */
[----:B------:R-:W-:Y:S05]  /*0790*/  CALL.REL.NOINC `($__internal_12_$__cuda_sm20_div_s64) ;  /* 0x00000010007c7944 */ /* 0x000fea0003c00000 */
[----:B------:R-:W-:Y:S02]  /*07a0*/  IMAD.MOV.U32 R16, RZ, RZ, R4 ;  /* 0x000000ffff107224 */ /* 0x000fe400078e0004 */
[----:B------:R-:W-:Y:S01]  /*07b0*/  IMAD.MOV.U32 R17, RZ, RZ, R19 ;  /* 0x000000ffff117224 */ /* 0x000fe200078e0013 */
[----:B------:R-:W-:Y:S06]  /*07c0*/  BRA `(.L_x_3700) ;  /* 0x0000000000507947 */ /* 0x000fec0003800000 */
.L_x_3699:
[----:B------:R-:W0:Y:S01]  /*07d0*/  I2F.U32.RP R4, UR6 ;  /* 0x0000000600047d06 */ /* 0x000e220008209000 */
[----:B------:R-:W-:Y:S01]  /*07e0*/  IADD3 R17, RZ, -UR6, RZ ;  /* 0x80000006ff117c10 */ /* 0x000fe2000fffe0ff */
[----:B------:R-:W-:Y:S01]  /*07f0*/  IMAD.MOV.U32 R2, RZ, RZ, RZ ;  /* 0x000000ffff027224 */ /* 0x000fe200078e00ff */
[----:B------:R-:W-:-:S05]  /*0800*/  ISETP.NE.U32.AND P6, PT, RZ, UR6, PT ;  /* 0x00000006ff007c0c */ /* 0x000fca000bfc5070 */
[----:B0-----:R-:W0:Y:S02]  /*0810*/  MUFU.RCP R4, R4 ;  /* 0x0000000400047308 */ /* 0x001e240000001000 */
[----:B0-----:R-:W-:-:S06]  /*0820*/  VIADD R5, R4, 0xffffffe ;  /* 0x0ffffffe04057836 */ /* 0x001fcc0000000000 */
[----:B------:R-:W0:Y:S02]  /*0830*/  F2I.FTZ.U32.TRUNC.NTZ R3, R5 ;  /* 0x0000000500037305 */ /* 0x000e24000021f000 */
[----:B0-----:R-:W-:-:S04]  /*0840*/  IMAD R17, R17, R3, RZ ;  /* 0x0000000311117224 */ /* 0x001fc800078e02ff */
[----:B------:R-:W-:-:S06]  /*0850*/  IMAD.HI.U32 R17, R3, R17, R2 ;  /* 0x0000001103117227 */ /* 0x000fcc00078e0002 */
[----:B------:R-:W-:-:S04]  /*0860*/  IMAD.HI.U32 R2, R17, R16, RZ ;  /* 0x0000001011027227 */ /* 0x000fc800078e00ff */
[----:B------:R-:W-:Y:S02]  /*0870*/  IMAD.MOV R3, RZ, RZ, -R2 ;  /* 0x000000ffff037224 */ /* 0x000fe400078e0a02 */
[----:B------:R-:W-:Y:S02]  /*0880*/  IMAD.MOV.U32 R17, RZ, RZ, RZ ;  /* 0x000000ffff117224 */ /* 0x000fe400078e00ff */
        /* <DEDUP_REMOVED lines=8> */
.L_x_3700:
[----:B------:R-:W-:Y:S05]  /*0910*/  BSYNC B0 ;  /* 0x0000000000007941 */ /* 0x000fea0003800000 */
.L_x_3698:
[----:B------:R-:W-:Y:S01]  /*0920*/  LOP3.LUT R2, R15, UR7, RZ, 0xfc, !PT ;  /* 0x000000070f027c12 */ /* 0x000fe2000f8efcff */
[----:B------:R-:W-:Y:S03]  /*0930*/  BSSY B0, `(.L_x_3701) ;  /* 0x0000024000007945 */ /* 0x000fe60003800000 */
[----:B------:R-:W-:-:S13]  /*0940*/  ISETP.NE.U32.AND P4, PT, R2, RZ, PT ;  /* 0x000000ff0200720c */ /* 0x000fda0003f85070 */
[----:B------:R-:W-:Y:S05]  /*0950*/  @!P4 BRA `(.L_x_3702) ;  /* 0x000000000034c947 */ /* 0x000fea0003800000 */
[----:B------:R-:W-:Y:S01]  /*0960*/  MOV R2, UR6 ;  /* 0x0000000600027c02 */ /* 0x000fe20008000f00 */
[----:B------:R-:W-:Y:S02]  /*0970*/  IMAD.U32 R5, RZ, RZ, UR7 ;  /* 0x00000007ff057e24 */ /* 0x000fe4000f8e00ff */
[----:B------:R-:W-:Y:S01]  /*0980*/  IMAD.U32 R3, RZ, RZ, UR7 ;  /* 0x00000007ff037e24 */ /* 0x000fe2000f8e00ff */
[----:B------:R-:W-:Y:S01]  /*0990*/  MOV R3, R14 ;  /* 0x0000000e00037202 */ /* 0x000fe20000000f00 */
[----:B------:R-:W-:Y:S01]  /*09a0*/  IMAD.MOV.U32 R18, RZ, RZ, R5 ;  /* 0x000000ffff127224 */ /* 0x000fe200078e0005 */
[----:B------:R-:W-:Y:S01]  /*09b0*/  MOV R5, 0xa00 ;  /* 0x00000a0000057802 */ /* 0x000fe20000000f00 */
[----:B------:R-:W-:Y:S02]  /*09c0*/  IMAD.U32 R4, RZ, RZ, UR6 ;  /* 0x00000006ff047e24 */ /* 0x000fe4000f8e00ff */
[----:B------:R-:W-:Y:S02]  /*09d0*/  IMAD.MOV.U32 R22, RZ, RZ, R15 ;  /* 0x000000ffff167224 */ /* 0x000fe400078e000f */
[----:B------:R-:W-:-:S07]  /*09e0*/  IMAD.MOV.U32 R19, RZ, RZ, R2 ;  /* 0x000000ffff137224 */ /* 0x000fce00078e0002 */
[----:B------:R-:W-:Y:S05]  /*09f0*/  CALL.REL.NOINC `($__internal_12_$__cuda_sm20_div_s64) ;  /* 0x0000000c00e47944 */ /* 0x000fea0003c00000 */
[----:B------:R-:W-:Y:S01]  /*0a00*/  MOV R14, R4 ;  /* 0x00000004000e7202 */ /* 0x000fe20000000f00 */
[----:B------:R-:W-:Y:S01]  /*0a10*/  IMAD.MOV.U32 R15, RZ, RZ, R19 ;  /* 0x000000ffff0f7224 */ /* 0x000fe200078e0013 */
[----:B------:R-:W-:Y:S06]  /*0a20*/  BRA `(.L_x_3703) ;  /* 0x0000000000507947 */ /* 0x000fec0003800000 */
.L_x_3702:
[----:B------:R-:W0:Y:S01]  /*0a30*/  I2F.U32.RP R4, UR6 ;  /* 0x0000000600047d06 */ /* 0x000e220008209000 */
[----:B------:R-:W-:Y:S01]  /*0a40*/  HFMA2.MMA R2, -RZ, RZ, 0, 0 ;  /* 0x00000000ff027435 */ /* 0x000fe200000001ff */
[----:B------:R-:W-:Y:S01]  /*0a50*/  IMAD R15, RZ, RZ, -UR6 ;  /* 0x80000006ff0f7e24 */ /* 0x000fe2000f8e02ff */
        /* <DEDUP_REMOVED lines=17> */
.L_x_3703:
[----:B------:R-:W-:Y:S05]  /*0b70*/  BSYNC B0 ;  /* 0x0000000000007941 */ /* 0x000fea0003800000 */
.L_x_3701:
        /* <DEDUP_REMOVED lines=14> */
[----:B------:R-:W-:Y:S01]  /*0c60*/  IMAD.MOV.U32 R5, RZ, RZ, R19 ;  /* 0x000000ffff057224 */ /* 0x000fe200078e0013 */
[----:B------:R-:W-:Y:S06]  /*0c70*/  BRA `(.L_x_3706) ;  /* 0x00000000004c7947 */ /* 0x000fec0003800000 */
.L_x_3705:
[----:B------:R-:W0:Y:S01]  /*0c80*/  I2F.U32.RP R5, UR6 ;  /* 0x0000000600057d06 */ /* 0x000e220008209000 */
[----:B------:R-:W-:Y:S01]  /*0c90*/  IMAD R19, RZ, RZ, -UR6 ;  /* 0x80000006ff137e24 */ /* 0x000fe2000f8e02ff */
[----:B------:R-:W-:-:S06]  /*0ca0*/  ISETP.NE.U32.AND P6, PT, RZ, UR6, PT ;  /* 0x00000006ff007c0c */ /* 0x000fcc000bfc5070 */
[----:B0-----:R-:W0:Y:S02]  /*0cb0*/  MUFU.RCP R5, R5 ;  /* 0x0000000500057308 */ /* 0x001e240000001000 */
[----:B0-----:R-:W-:Y:S01]  /*0cc0*/  IADD3 R2, R5, 0xffffffe, RZ ;  /* 0x0ffffffe05027810 */ /* 0x001fe20007ffe0ff */
[----:B------:R-:W-:-:S05]  /*0cd0*/  IMAD.MOV.U32 R5, RZ, RZ, RZ ;  /* 0x000000ffff057224 */ /* 0x000fca00078e00ff */
        /* <DEDUP_REMOVED lines=8> */
[----:B------:R-:W-:Y:S01]  /*0d60*/  @P4 IADD3 R28, R28, -UR6, RZ ;  /* 0x800000061c1c4c10 */ /* 0x000fe2000fffe0ff */
[----:B------:R-:W-:-:S03]  /*0d70*/  @P4 VIADD R4, R4, 0x1 ;  /* 0x0000000104044836 */ /* 0x000fc60000000000 */
[----:B------:R-:W-:-:S13]  /*0d80*/  ISETP.GE.U32.AND P5, PT, R28, UR6, PT ;  /* 0x000000061c007c0c */ /* 0x000fda000bfa6070 */
[----:B------:R-:W-:Y:S01]  /*0d90*/  @P5 VIADD R4, R4, 0x1 ;  /* 0x0000000104045836 */ /* 0x000fe20000000000 */
[----:B------:R-:W-:-:S07]  /*0da0*/  @!P6 LOP3.LUT R4, RZ, UR6, RZ, 0x33, !PT ;  /* 0x00000006ff04ec12 */ /* 0x000fce000f8e33ff */
.L_x_3706:
[----:B------:R-:W-:Y:S05]  /*0db0*/  BSYNC B0 ;  /* 0x0000000000007941 */ /* 0x000fea0003800000 */
.L_x_3704:
[----:B------:R-:W-:Y:S01]  /*0dc0*/  UIMAD.WIDE.U32 UR4, UR11, 0x4, UR4 ;  /* 0x000000040b0478a5 */ /* 0x000fe2000f8e0004 */
[----:B------:R1:W-:Y:S03]  /*0dd0*/  @P1 STG.E.64 desc[UR14][R12.64], R26 ;  /* 0x0000001a0c001986 */ /* 0x0003e6000c101b0e */
[----:B------:R-:W-:Y:S01]  /*0de0*/  UISETP.LT.U32.AND UP1, UPT, UR4, UR13, UPT ;  /* 0x0000000d0400728c */ /* 0x000fe2000bf21070 */
[----:B------:R1:W-:Y:S01]  /*0df0*/  @P2 STG.E.64 desc[UR14][R10.64], R16 ;  /* 0x000000100a002986 */ /* 0x0003e2000c101b0e */
[----:B------:R-:W-:Y:S01]  /*0e00*/  UISETP.GE.U32.AND UP0, UPT, UR4, 0x10000, UPT ;  /* 0x000100000400788c */ /* 0x000fe2000bf06070 */
[----:B------:R-:W-:Y:S01]  /*0e10*/  IMAD.U32 R3, RZ, RZ, UR5 ;  /* 0x00000005ff037e24 */ /* 0x000fe2000f8e00ff */
[----:B------:R-:W-:Y:S01]  /*0e20*/  MOV R2, UR4 ;  /* 0x0000000400027c02 */ /* 0x000fe20008000f00 */
[----:B------:R1:W-:Y:S01]  /*0e30*/  @P0 STG.E.64 desc[UR14][R8.64], R14 ;  /* 0x0000000e08000986 */ /* 0x0003e2000c101b0e */
[----:B------:R-:W-:Y:S01]  /*0e40*/  UISETP.GE.U32.AND.EX UP0, UPT, UR5, URZ, UPT, UP0 ;  /* 0x0000003f0500728c */ /* 0x000fe2000bf06100 */
[----:B------:R-:W-:-:S02]  /*0e50*/  PLOP3.LUT P0, PT, PT, PT, UP1, 0x80, 0x0 ;  /* 0x000000000000781c */ /* 0x000fc40003f0f018 */
[----:B------:R1:W-:Y:S02]  /*0e60*/  @P3 STG.E.64 desc[UR14][R6.64], R4 ;  /* 0x0000000406003986 */ /* 0x0003e4000c101b0e */
[----:B------:R-:W-:Y:S02]  /*0e70*/  ISETP.LT.AND.EX P0, PT, R3, UR10, PT, P0 ;  /* 0x0000000a03007c0c */ /* 0x000fe4000bf01300 */
[----:B------:R-:W-:-:S13]  /*0e80*/  PLOP3.LUT P1, PT, PT, PT, UP0, 0x80, 0x0 ;  /* 0x000000000000781c */ /* 0x000fda0003f2f008 */
[----:B-1----:R-:W-:Y:S05]  /*0e90*/  @!P1 BRA P0, `(.L_x_3707) ;  /* 0xfffffff000c89947 */ /* 0x002fea000003ffff */
[----:B------:R-:W-:Y:S05]  /*0ea0*/  EXIT ;  /* 0x000000000000794d */ /* 0x000fea0003800000 */
.L_x_3694:
        /* <DEDUP_REMOVED lines=8> */
.L_x_3720:
[----:B------:R-:W-:-:S04]  /*0f30*/  LEA R16, P0, R0, UR8, 0x5 ;  /* 0x0000000800107c11 */ /* 0x000fc8000f8028ff */
[----:B------:R-:W-:-:S05]  /*0f40*/  LEA.HI.X R17, R0, UR9, R2, 0x5, P0 ;  /* 0x0000000900117c11 */ /* 0x000fca00080f2c02 */
        /* <DEDUP_REMOVED lines=9> */
[----:B------:R-:W-:Y:S01]  /*0fe0*/  MOV R13, UR7 ;  /* 0x00000007000d7c02 */ /* 0x000fe20008000f00 */
        /* <DEDUP_REMOVED lines=9> */
.L_x_3709:
[----:B------:R-:W0:Y:S01]  /*1080*/  I2F.U32.RP R5, UR6 ;  /* 0x0000000600057d06 */ /* 0x000e220008209000 */
[----:B------:R-:W-:Y:S01]  /*1090*/  IMAD R3, RZ, RZ, -UR6 ;  /* 0x80000006ff037e24 */ /* 0x000fe2000f8e02ff */
[----:B------:R-:W-:Y:S01]  /*10a0*/  ISETP.NE.U32.AND P2, PT, RZ, UR6, PT ;  /* 0x00000006ff007c0c */ /* 0x000fe2000bf45070 */
[----:B------:R-:W-:-:S05]  /*10b0*/  IMAD.MOV.U32 R12, RZ, RZ, RZ ;  /* 0x000000ffff0c7224 */ /* 0x000fca00078e00ff */
[----:B0-----:R-:W0:Y:S02]  /*10c0*/  MUFU.RCP R5, R5 ;  /* 0x0000000500057308 */ /* 0x001e240000001000 */
[----:B0-----:R-:W-:-:S06]  /*10d0*/  VIADD R13, R5, 0xffffffe ;  /* 0x0ffffffe050d7836 */ /* 0x001fcc0000000000 */
[----:B------:R-:W0:Y:S02]  /*10e0*/  F2I.FTZ.U32.TRUNC.NTZ R13, R13 ;  /* 0x0000000d000d7305 */ /* 0x000e24000021f000 */
[----:B0-----:R-:W-:-:S04]  /*10f0*/  IMAD R3, R3, R13, RZ ;  /* 0x0000000d03037224 */ /* 0x001fc800078e02ff */
[----:B------:R-:W-:Y:S01]  /*1100*/  IMAD.HI.U32 R3, R13, R3, R12 ;  /* 0x000000030d037227 */ /* 0x000fe200078e000c */
[----:B------:R-:W-:-:S05]  /*1110*/  HFMA2.MMA R13, -RZ, RZ, 0, 0 ;  /* 0x00000000ff0d7435 */ /* 0x000fca00000001ff */
        /* <DEDUP_REMOVED lines=9> */
.L_x_3710:
[----:B------:R-:W-:Y:S05]  /*11b0*/  BSYNC B0 ;  /* 0x0000000000007941 */ /* 0x000fea0003800000 */
.L_x_3708:
        /* <DEDUP_REMOVED lines=8> */
[----:B------:R-:W-:Y:S01]  /*1240*/  IMAD.U32 R14, RZ, RZ, UR6 ;  /* 0x00000006ff0e7e24 */ /* 0x000fe2000f8e00ff */
[----:B------:R-:W-:Y:S01]  /*1250*/  MOV R18, R15 ;  /* 0x0000000f00127202 */ /* 0x000fe20000000f00 */
[----:B------:R-:W-:Y:S02]  /*1260*/  IMAD.MOV.U32 R3, RZ, RZ, R6 ;  /* 0x000000ffff037224 */ /* 0x000fe400078e0006 */
[----:B------:R-:W-:Y:S02]  /*1270*/  IMAD.MOV.U32 R22, RZ, RZ, R7 ;  /* 0x000000ffff167224 */ /* 0x000fe400078e0007 */
[----:B------:R-:W-:-:S07]  /*1280*/  IMAD.MOV.U32 R19, RZ, RZ, R4 ;  /* 0x000000ffff137224 */ /* 0x000fce00078e0004 */
[----:B-----5:R-:W-:Y:S05]  /*1290*/  CALL.REL.NOINC `($__internal_12_$__cuda_sm20_div_s64) ;  /* 0x0000000400bc7944 */ /* 0x020fea0003c00000 */
[----:B------:R-:W-:Y:S02]  /*12a0*/  IMAD.MOV.U32 R14, RZ, RZ, R4 ;  /* 0x000000ffff0e7224 */ /* 0x000fe400078e0004 */
[----:B------:R-:W-:Y:S01]  /*12b0*/  IMAD.MOV.U32 R15, RZ, RZ, R19 ;  /* 0x000000ffff0f7224 */ /* 0x000fe200078e0013 */
[----:B------:R-:W-:Y:S06]  /*12c0*/  BRA `(.L_x_3713) ;  /* 0x00000000004c7947 */ /* 0x000fec0003800000 */
.L_x_3712:
        /* <DEDUP_REMOVED lines=18> */
[----:B------:R-:W-:-:S07]  /*13f0*/  @!P2 LOP3.LUT R14, RZ, UR6, RZ, 0x33, !PT ;  /* 0x00000006ff0eac12 */ /* 0x000fce000f8e33ff */
.L_x_3713:
[----:B------:R-:W-:Y:S05]  /*1400*/  BSYNC B0 ;  /* 0x0000000000007941 */ /* 0x000fea0003800000 */
.L_x_3711:
[----:B-----5:R-:W-:Y:S01]  /*1410*/  LOP3.LUT R3, R9, UR7, RZ, 0xfc, !PT ;  /* 0x0000000709037c12 */ /* 0x020fe2000f8efcff */
        /* <DEDUP_REMOVED lines=13> */
[----:B------:R-:W-:Y:S01]  /*14f0*/  IMAD.MOV.U32 R8, RZ, RZ, R4 ;  /* 0x000000ffff087224 */ /* 0x000fe200078e0004 */
[----:B------:R-:W-:Y:S01]  /*1500*/  MOV R9, R19 ;  /* 0x0000001300097202 */ /* 0x000fe20000000f00 */
[----:B------:R-:W-:Y:S06]  /*1510*/  BRA `(.L_x_3716) ;  /* 0x0000000000507947 */ /* 0x000fec0003800000 */
.L_x_3715:
[----:B------:R-:W0:Y:S01]  /*1520*/  I2F.U32.RP R6, UR6 ;  /* 0x0000000600067d06 */ /* 0x000e220008209000 */
[----:B------:R-:W-:Y:S01]  /*1530*/  IMAD R3, RZ, RZ, -UR6 ;  /* 0x80000006ff037e24 */ /* 0x000fe2000f8e02ff */
[----:B------:R-:W-:Y:S01]  /*1540*/  ISETP.NE.U32.AND P2, PT, RZ, UR6, PT ;  /* 0x00000006ff007c0c */ /* 0x000fe2000bf45070 */
[----:B------:R-:W-:-:S05]  /*1550*/  IMAD.MOV.U32 R9, RZ, RZ, RZ ;  /* 0x000000ffff097224 */ /* 0x000fca00078e00ff */
        /* <DEDUP_REMOVED lines=16> */
.L_x_3716:
[----:B------:R-:W-:Y:S05]  /*1660*/  BSYNC B0 ;  /* 0x0000000000007941 */ /* 0x000fea0003800000 */
.L_x_3714:
        /* <DEDUP_REMOVED lines=9> */
[----:B------:R-:W-:Y:S01]  /*1700*/  MOV R18, R7 ;  /* 0x0000000700127202 */ /* 0x000fe20000000f00 */
[----:B------:R-:W-:Y:S01]  /*1710*/  IMAD.MOV.U32 R22, RZ, RZ, R11 ;  /* 0x000000ffff167224 */ /* 0x000fe200078e000b */
[----:B------:R-:W-:Y:S01]  /*1720*/  MOV R5, 0x1750 ;  /* 0x0000175000057802 */ /* 0x000fe20000000f00 */
[----:B------:R-:W-:-:S07]  /*1730*/  IMAD.MOV.U32 R19, RZ, RZ, R4 ;  /* 0x000000ffff137224 */ /* 0x000fce00078e0004 */
[----:B------:R-:W-:Y:S05]  /*1740*/  CALL.REL.NOINC `($__internal_12_$__cuda_sm20_div_s64) ;  /* 0x0000000000907944 */ /* 0x000fea0003c00000 */
[----:B------:R-:W-:Y:S02]  /*1750*/  IMAD.MOV.U32 R10, RZ, RZ, R4 ;  /* 0x000000ffff0a7224 */ /* 0x000fe400078e0004 */
[----:B------:R-:W-:Y:S01]  /*1760*/  IMAD.MOV.U32 R11, RZ, RZ, R19 ;  /* 0x000000ffff0b7224 */ /* 0x000fe200078e0013 */
[----:B------:R-:W-:Y:S06]  /*1770*/  BRA `(.L_x_3719) ;  /* 0x0000000000507947 */ /* 0x000fec0003800000 */
.L_x_3718:
        /* <DEDUP_REMOVED lines=20> */
.L_x_3719:
[----:B------:R-:W-:Y:S05]  /*18c0*/  BSYNC B0 ;  /* 0x0000000000007941 */ /* 0x000fea0003800000 */
.L_x_3717:
[----:B------:R-:W-:Y:S01]  /*18d0*/  IADD3 R0, P0, R0, UR4, RZ ;  /* 0x0000000400007c10 */ /* 0x000fe2000ff1e0ff */
[----:B------:R0:W-:Y:S03]  /*18e0*/  STG.E.128 desc[UR14][R16.64], R12 ;  /* 0x0000000c10007986 */ /* 0x0001e6000c101d0e */
[C---:B------:R-:W-:Y:S01]  /*18f0*/  SHF.L.U32 R3, R0.reuse, 0x2, RZ ;  /* 0x0000000200037819 */ /* 0x040fe200000006ff */
[----:B------:R-:W-:Y:S01]  /*1900*/  IMAD.X R2, RZ, RZ, R2, P0 ;  /* 0x000000ffff027224 */ /* 0x000fe200000e0602 */
[----:B------:R0:W-:Y:S01]  /*1910*/  STG.E.128 desc[UR14][R16.64+0x10], R8 ;  /* 0x0000100810007986 */ /* 0x0001e2000c101d0e */
[C---:B------:R-:W-:Y:S02]  /*1920*/  ISETP.LT.U32.AND P1, PT, R0.reuse, 0x4000, PT ;  /* 0x000040000000780c */ /* 0x040fe40003f21070 */
[----:B------:R-:W-:Y:S02]  /*1930*/  ISETP.GE.U32.AND P0, PT, R3, UR13, PT ;  /* 0x0000000d03007c0c */ /* 0x000fe4000bf06070 */
[----:B------:R-:W-:-:S02]  /*1940*/  SHF.L.U64.HI R3, R0, 0x2, R2 ;  /* 0x0000000200037819 */ /* 0x000fc40000010202 */
[----:B------:R-:W-:Y:S02]  /*1950*/  ISETP.LT.U32.AND.EX P1, PT, R2, RZ, PT, P1 ;  /* 0x000000ff0200720c */ /* 0x000fe40003f21110 */
[----:B------:R-:W-:-:S13]  /*1960*/  ISETP.GE.AND.EX P0, PT, R3, UR10, PT, P0 ;  /* 0x0000000a03007c0c */ /* 0x000fda000bf06300 */
[----:B0-----:R-:W-:Y:S05]  /*1970*/  @!P0 BRA P1, `(.L_x_3720) ;  /* 0xfffffff4006c8947 */ /* 0x001fea000083ffff */
[----:B------:R-:W-:Y:S05]  /*1980*/  EXIT ;  /* 0x000000000000794d */ /* 0x000fea0003800000 */
        .weak           $__internal_12_$__cuda_sm20_div_s64
        .type           $__internal_12_$__cuda_sm20_div_s64,@function
        .size           $__internal_12_$__cuda_sm20_div_s64,(.L_x_4044 - $__internal_12_$__cuda_sm20_div_s64)
$__internal_12_$__cuda_sm20_div_s64:
[----:B------:R-:W-:Y:S02]  /*1990*/  IADD3 R20, P5, RZ, -R19, RZ ;  /* 0x80000013ff147210 */ /* 0x000fe40007fbe0ff */
[----:B------:R-:W-:-:S03]  /*19a0*/  ISETP.GE.AND P4, PT, R18, RZ, PT ;  /* 0x000000ff1200720c */ /* 0x000fc60003f86270 */
[----:B------:R-:W-:Y:S01]  /*19b0*/  IMAD.X R4, RZ, RZ, ~R18, P5 ;  /* 0x000000ffff047224 */ /* 0x000fe200028e0e12 */
[----:B------:R-:W-:-:S04]  /*19c0*/  SEL R20, R20, R19, !P4 ;  /* 0x0000001314147207 */ /* 0x000fc80006000000 */
[----:B------:R-:W-:-:S04]  /*19d0*/  SEL R21, R4, R18, !P4 ;  /* 0x0000001204157207 */ /* 0x000fc80006000000 */
[----:B------:R-:W0:Y:S08]  /*19e0*/  I2F.U64.RP R4, R20 ;  /* 0x0000001400047312 */ /* 0x000e300000309000 */
[----:B0-----:R-:W0:Y:S02]  /*19f0*/  MUFU.RCP R4, R4 ;  /* 0x0000000400047308 */ /* 0x001e240000001000 */
[----:B0-----:R-:W-:-:S06]  /*1a00*/  IADD3 R4, R4, 0x1ffffffe, RZ ;  /* 0x1ffffffe04047810 */ /* 0x001fcc0007ffe0ff */
[----:B------:R-:W0:Y:S02]  /*1a10*/  F2I.U64.TRUNC R32, R4 ;  /* 0x0000000400207311 */ /* 0x000e24000020d800 */
[----:B0-----:R-:W-:-:S04]  /*1a20*/  IMAD.WIDE.U32 R24, R32, R20, RZ ;  /* 0x0000001420187225 */ /* 0x001fc800078e00ff */
[C---:B------:R-:W-:Y:S01]  /*1a30*/  IMAD R23, R32.reuse, R21, R25 ;  /* 0x0000001520177224 */ /* 0x040fe200078e0219 */
[----:B------:R-:W-:Y:S01]  /*1a40*/  IADD3 R24, P4, RZ, -R24, RZ ;  /* 0x80000018ff187210 */ /* 0x000fe20007f9e0ff */
[----:B------:R-:W-:Y:S02]  /*1a50*/  IMAD.MOV.U32 R31, RZ, RZ, R32 ;  /* 0x000000ffff1f7224 */ /* 0x000fe400078e0020 */
[----:B------:R-:W-:Y:S02]  /*1a60*/  IMAD R23, R33, R20, R23 ;  /* 0x0000001421177224 */ /* 0x000fe400078e0217 */
[----:B------:R-:W-:-:S04]  /*1a70*/  IMAD.HI.U32 R30, R32, R24, RZ ;  /* 0x00000018201e7227 */ /* 0x000fc800078e00ff */
[----:B------:R-:W-:-:S04]  /*1a80*/  IMAD.X R23, RZ, RZ, ~R23, P4 ;  /* 0x000000ffff177224 */ /* 0x000fc800020e0e17 */
[----:B------:R-:W-:-:S04]  /*1a90*/  IMAD.WIDE.U32 R30, P4, R32, R23, R30 ;  /* 0x00000017201e7225 */ /* 0x000fc8000788001e */
[C---:B------:R-:W-:Y:S02]  /*1aa0*/  IMAD R4, R33.reuse, R23, RZ ;  /* 0x0000001721047224 */ /* 0x040fe400078e02ff */
[----:B------:R-:W-:-:S04]  /*1ab0*/  IMAD.HI.U32 R24, P5, R33, R24, R30 ;  /* 0x0000001821187227 */ /* 0x000fc800078a001e */
[----:B------:R-:W-:Y:S01]  /*1ac0*/  IMAD.HI.U32 R23, R33, R23, RZ ;  /* 0x0000001721177227 */ /* 0x000fe200078e00ff */
[----:B------:R-:W-:-:S04]  /*1ad0*/  IADD3 R31, P6, R4, R24, RZ ;  /* 0x00000018041f7210 */ /* 0x000fc80007fde0ff */
[----:B------:R-:W-:Y:S01]  /*1ae0*/  IADD3.X R23, R23, R33, RZ, P4, !PT ;  /* 0x0000002117177210 */ /* 0x000fe200027fe4ff */
        /* <DEDUP_REMOVED lines=8> */
[----:B------:R-:W-:-:S04]  /*1b70*/  IMAD.HI.U32 R25, R24, R23, RZ ;  /* 0x0000001718197227 */ /* 0x000fc800078e00ff */
[----:B------:R-:W-:-:S04]  /*1b80*/  IMAD.HI.U32 R4, P4, R24, R4, R30 ;  /* 0x0000000418047227 */ /* 0x000fc8000788001e */
[----:B------:R-:W-:Y:S02]  /*1b90*/  IMAD R23, R24, R23, RZ ;  /* 0x0000001718177224 */ /* 0x000fe400078e02ff */
[----:B------:R-:W-:Y:S01]  /*1ba0*/  IMAD.X R25, R25, 0x1, R24, P5 ;  /* 0x0000000119197824 */ /* 0x000fe200028e0618 */
[----:B------:R-:W-:Y:S01]  /*1bb0*/  ISETP.GE.AND P5, PT, R22, RZ, PT ;  /* 0x000000ff1600720c */ /* 0x000fe20003fa6270 */
[----:B------:R-:W-:Y:S01]  /*1bc0*/  IMAD.MOV.U32 R31, RZ, RZ, RZ ;  /* 0x000000ffff1f7224 */ /* 0x000fe200078e00ff */
[----:B------:R-:W-:-:S04]  /*1bd0*/  IADD3 R24, P6, RZ, -R3, RZ ;  /* 0x80000003ff187210 */ /* 0x000fc80007fde0ff */
[----:B------:R-:W-:Y:S02]  /*1be0*/  SEL R24, R24, R3, !P5 ;  /* 0x0000000318187207 */ /* 0x000fe40006800000 */
[----:B------:R-:W-:Y:S02]  /*1bf0*/  IADD3.X R3, RZ, ~R22, RZ, P6, !PT ;  /* 0x80000016ff037210 */ /* 0x000fe400037fe4ff */
[----:B------:R-:W-:Y:S02]  /*1c00*/  IADD3 R4, P6, R23, R4, RZ ;  /* 0x0000000417047210 */ /* 0x000fe40007fde0ff */
[----:B------:R-:W-:Y:S02]  /*1c10*/  SEL R3, R3, R22, !P5 ;  /* 0x0000001603037207 */ /* 0x000fe40006800000 */
[----:B------:R-:W-:Y:S01]  /*1c20*/  IADD3.X R25, RZ, RZ, R25, P6, P4 ;  /* 0x000000ffff197210 */ /* 0x000fe200037e8419 */
[----:B------:R-:W-:Y:S01]  /*1c30*/  IMAD.HI.U32 R30, R4, R24, RZ ;  /* 0x00000018041e7227 */ /* 0x000fe200078e00ff */
[----:B------:R-:W-:-:S03]  /*1c40*/  LOP3.LUT R22, R18, R22, RZ, 0x3c, !PT ;  /* 0x0000001612167212 */ /* 0x000fc600078e3cff */
[-C--:B------:R-:W-:Y:S01]  /*1c50*/  IMAD R23, R25, R3.reuse, RZ ;  /* 0x0000000319177224 */ /* 0x080fe200078e02ff */
[----:B------:R-:W-:Y:S01]  /*1c60*/  ISETP.GE.AND P6, PT, R22, RZ, PT ;  /* 0x000000ff1600720c */ /* 0x000fe20003fc6270 */
[----:B------:R-:W-:-:S04]  /*1c70*/  IMAD.WIDE.U32 R30, R4, R3, R30 ;  /* 0x00000003041e7225 */ /* 0x000fc800078e001e */
[----:B------:R-:W-:-:S04]  /*1c80*/  IMAD.HI.U32 R4, P4, R25, R24, R30 ;  /* 0x0000001819047227 */ /* 0x000fc8000788001e */
[----:B------:R-:W-:Y:S01]  /*1c90*/  IMAD.HI.U32 R25, R25, R3, RZ ;  /* 0x0000000319197227 */ /* 0x000fe200078e00ff */
[----:B------:R-:W-:-:S03]  /*1ca0*/  IADD3 R4, P5, R23, R4, RZ ;  /* 0x0000000417047210 */ /* 0x000fc60007fbe0ff */
[----:B------:R-:W-:Y:S02]  /*1cb0*/  IMAD.X R22, RZ, RZ, R25, P4 ;  /* 0x000000ffff167224 */ /* 0x000fe400020e0619 */
[----:B------:R-:W-:-:S03]  /*1cc0*/  IMAD.WIDE.U32 R30, R4, R20, RZ ;  /* 0x00000014041e7225 */ /* 0x000fc600078e00ff */
[----:B------:R-:W-:Y:S01]  /*1cd0*/  IADD3.X R22, RZ, R22, RZ, P5, !PT ;  /* 0x00000016ff167210 */ /* 0x000fe20002ffe4ff */
        /* <DEDUP_REMOVED lines=10> */
[----:B------:R-:W-:Y:S02]  /*1d80*/  SEL R25, R25, R4, P4 ;  /* 0x0000000419197207 */ /* 0x000fe40002000000 */
[----:B------:R-:W-:Y:S02]  /*1d90*/  IADD3.X R4, RZ, R22, RZ, P5, !PT ;  /* 0x00000016ff047210 */ /* 0x000fe40002ffe4ff */
[----:B------:R-:W-:Y:S02]  /*1da0*/  SEL R23, R23, R24, P4 ;  /* 0x0000001817177207 */ /* 0x000fe40002000000 */
[----:B------:R-:W-:Y:S02]  /*1db0*/  ISETP.GE.U32.AND P5, PT, R3, R20, PT ;  /* 0x000000140300720c */ /* 0x000fe40003fa6070 */
[----:B------:R-:W-:Y:S02]  /*1dc0*/  SEL R4, R4, R22, P4 ;  /* 0x0000001604047207 */ /* 0x000fe40002000000 */
[----:B------:R-:W-:-:S02]  /*1dd0*/  IADD3 R3, P4, R25, 0x1, RZ ;  /* 0x0000000119037810 */ /* 0x000fc40007f9e0ff */
[----:B------:R-:W-:Y:S01]  /*1de0*/  ISETP.GE.U32.AND.EX P5, PT, R23, R21, PT, P5 ;  /* 0x000000151700720c */ /* 0x000fe20003fa6150 */
[----:B------:R-:W-:Y:S02]  /*1df0*/  IMAD.MOV.U32 R21, RZ, RZ, 0x0 ;  /* 0x00000000ff157424 */ /* 0x000fe400078e00ff */
[----:B------:R-:W-:Y:S01]  /*1e00*/  IMAD.X R20, RZ, RZ, R4, P4 ;  /* 0x000000ffff147224 */ /* 0x000fe200020e0604 */
[----:B------:R-:W-:Y:S02]  /*1e10*/  SEL R3, R3, R25, P5 ;  /* 0x0000001903037207 */ /* 0x000fe40002800000 */
[----:B------:R-:W-:Y:S02]  /*1e20*/  ISETP.NE.U32.AND P4, PT, R19, RZ, PT ;  /* 0x000000ff1300720c */ /* 0x000fe40003f85070 */
[----:B------:R-:W-:Y:S02]  /*1e30*/  SEL R20, R20, R4, P5 ;  /* 0x0000000414147207 */ /* 0x000fe40002800000 */
[----:B------:R-:W-:-:S02]  /*1e40*/  IADD3 R4, P5, RZ, -R3, RZ ;  /* 0x80000003ff047210 */ /* 0x000fc40007fbe0ff */
[----:B------:R-:W-:Y:S02]  /*1e50*/  ISETP.NE.AND.EX P4, PT, R18, RZ, PT, P4 ;  /* 0x000000ff1200720c */ /* 0x000fe40003f85340 */
[----:B------:R-:W-:Y:S01]  /*1e60*/  SEL R4, R4, R3, !P6 ;  /* 0x0000000304047207 */ /* 0x000fe20007000000 */
[----:B------:R-:W-:-:S03]  /*1e70*/  IMAD.X R19, RZ, RZ, ~R20, P5 ;  /* 0x000000ffff137224 */ /* 0x000fc600028e0e14 */
[----:B------:R-:W-:Y:S02]  /*1e80*/  SEL R4, R4, 0xffffffff, P4 ;  /* 0xffffffff04047807 */ /* 0x000fe40002000000 */
[----:B------:R-:W-:Y:S02]  /*1e90*/  SEL R19, R19, R20, !P6 ;  /* 0x0000001413137207 */ /* 0x000fe40007000000 */
[----:B------:R-:W-:Y:S02]  /*1ea0*/  MOV R20, R5 ;  /* 0x0000000500147202 */ /* 0x000fe40000000f00 */
[----:B------:R-:W-:Y:S02]  /*1eb0*/  SEL R19, R19, 0xffffffff, P4 ;  /* 0xffffffff13137807 */ /* 0x000fe40002000000 */
[----:B------:R-:W-:Y:S05]  /*1ec0*/  RET.REL.NODEC R20 `(_ZN2at6native61_GLOBAL__N__44eb8e94_28_ForeachBinaryOpScalarList_cu_dda10a6925multi_tensor_apply_kernelINS1_28TensorListScalarListMetadataIlLi1EEENS1_25BinaryOpScalarListFunctorIlLi1ELi1ELi0EEEJSt7dividesIlEEEEvT_T0_DpT1_) ;  /* 0xffffffe0144c7950 */ /* 0x000fea0003c3ffff */
.L_x_3721:
        /* <DEDUP_REMOVED lines=11> */
.L_x_4044:


//--------------------- .text._ZN2at6native61_GLOBAL__N__44eb8e94_28_ForeachBinaryOpScalarList_cu_dda10a6925multi_tensor_apply_kernelINS1_28TensorListScalarListMetadataIiLi1EEENS1_25BinaryOpScalarListFunctorIiLi1ELi1ELi0EEEJSt7dividesIiEEEEvT_T0_DpT1_ --------------------------
	.section	.text._ZN2at6native61_GLOBAL__N__44eb8e94_28_ForeachBinaryOpScalarList_cu_dda10a6925multi_tensor_apply_kernelINS1_28TensorListScalarListMetadataIiLi1EEENS1_25BinaryOpScalarListFunctorIiLi1ELi1ELi0EEEJSt7dividesIiEEEEvT_T0_DpT1_,"ax",@progbits
	.align	128
.text._ZN2at6native61_GLOBAL__N__44eb8e94_28_ForeachBinaryOpScalarList_cu_dda10a6925multi_tensor_apply_kernelINS1_28TensorListScalarListMetadataIiLi1EEENS1_25BinaryOpScalarListFunctorIiLi1ELi1ELi0EEEJSt7dividesIiEEEEvT_T0_DpT1_:
        .type           _ZN2at6native61_GLOBAL__N__44eb8e94_28_ForeachBinaryOpScalarList_cu_dda10a6925multi_tensor_apply_kernelINS1_28TensorListScalarListMetadataIiLi1EEENS1_25BinaryOpScalarListFunctorIiLi1ELi1ELi0EEEJSt7dividesIiEEEEvT_T0_DpT1_,@function
        .size           _ZN2at6native61_GLOBAL__N__44eb8e94_28_ForeachBinaryOpScalarList_cu_dda10a6925multi_tensor_apply_kernelINS1_28TensorListScalarListMetadataIiLi1EEENS1_25BinaryOpScalarListFunctorIiLi1ELi1ELi0EEEJSt7dividesIiEEEEvT_T0_DpT1_,(.L_x_4046 - _ZN2at6native61_GLOBAL__N__44eb8e94_28_ForeachBinaryOpScalarList_cu_dda10a6925multi_tensor_apply_kernelINS1_28TensorListScalarListMetadataIiLi1EEENS1_25BinaryOpScalarListFunctorIiLi1ELi1ELi0EEEJSt7dividesIiEEEEvT_T0_DpT1_)
        .other          _ZN2at6native61_GLOBAL__N__44eb8e94_28_ForeachBinaryOpScalarList_cu_dda10a6925multi_tensor_apply_kernelINS1_28TensorListScalarListMetadataIiLi1EEENS1_25BinaryOpScalarListFunctorIiLi1ELi1ELi0EEEJSt7dividesIiEEEEvT_T0_DpT1_,@"STO_CUDA_ENTRY STV_DEFAULT"
_ZN2at6native61_GLOBAL__N__44eb8e94_28_ForeachBinaryOpScalarList_cu_dda10a6925multi_tensor_apply_kernelINS1_28TensorListScalarListMetadataIiLi1EEENS1_25BinaryOpScalarListFunctorIiLi1ELi1ELi0EEEJSt7dividesIiEEEEvT_T0_DpT1_:
        /* <DEDUP_REMOVED lines=27> */
.L_x_3723:
[----:B0-2---:R-:W-:Y:S01]  /*01b0*/  IADD3 R9, P1, R19, R16, RZ ;  /* 0x0000001013097210 */ /* 0x005fe20007f3e0ff */
[----:B------:R-:W-:-:S03]  /*01c0*/  IMAD.MOV.U32 R27, RZ, RZ, RZ ;  /* 0x000000ffff1b7224 */ /* 0x000fc600078e00ff */
[C---:B------:R-:W-:Y:S01]  /*01d0*/  ISETP.GE.U32.AND P0, PT, R9.reuse, 0x10000, PT ;  /* 0x000100000900780c */ /* 0x040fe20003f06070 */
[----:B------:R-:W-:Y:S01]  /*01e0*/  IMAD.X R12, RZ, RZ, R17, P1 ;  /* 0x000000ffff0c7224 */ /* 0x000fe200008e0611 */
[----:B------:R-:W-:Y:S02]  /*01f0*/  ISETP.LT.U32.AND P1, PT, R9, R0, PT ;  /* 0x000000000900720c */ /* 0x000fe40003f21070 */
[----:B-1----:R-:W-:Y:S02]  /*0200*/  IADD3 R5, P2, R18, R9, RZ ;  /* 0x0000000912057210 */ /* 0x002fe40007f5e0ff */
[----:B------:R-:W-:-:S04]  /*0210*/  ISETP.GE.U32.AND.EX P0, PT, R12, RZ, PT, P0 ;  /* 0x000000ff0c00720c */ /* 0x000fc80003f06100 */
[----:B------:R-:W-:Y:S02]  /*0220*/  ISETP.LT.AND.EX P0, PT, R12, R15, !P0, P1 ;  /* 0x0000000f0c00720c */ /* 0x000fe40004701310 */
[----:B------:R-:W-:-:S04]  /*0230*/  LEA R6, P1, R9, R2, 0x2 ;  /* 0x0000000209067211 */ /* 0x000fc800078210ff */
[--C-:B------:R-:W-:Y:S01]  /*0240*/  LEA.HI.X R7, R9, R3, R12.reuse, 0x2, P1 ;  /* 0x0000000309077211 */ /* 0x100fe200008f140c */
[----:B------:R-:W-:Y:S01]  /*0250*/  IMAD.X R4, RZ, RZ, R12, P2 ;  /* 0x000000ffff047224 */ /* 0x000fe200010e060c */
[----:B------:R-:W-:-:S05]  /*0260*/  ISETP.GE.U32.AND P1, PT, R5, 0x10000, PT ;  /* 0x000100000500780c */ /* 0x000fca0003f26070 */
[----:B------:R-:W2:Y:S01]  /*0270*/  @P0 LDG.E R27, desc[UR4][R6.64] ;  /* 0x00000004061b0981 */ /* 0x000ea2000c1e1900 */
[----:B------:R-:W-:Y:S01]  /*0280*/  ISETP.LT.U32.AND P2, PT, R5, R0, PT ;  /* 0x000000000500720c */ /* 0x000fe20003f41070 */
[----:B------:R-:W-:Y:S01]  /*0290*/  IMAD.MOV.U32 R25, RZ, RZ, RZ ;  /* 0x000000ffff197224 */ /* 0x000fe200078e00ff */
[----:B------:R-:W-:-:S04]  /*02a0*/  ISETP.GE.U32.AND.EX P1, PT, R4, RZ, PT, P1 ;  /* 0x000000ff0400720c */ /* 0x000fc80003f26110 */
[----:B------:R-:W-:Y:S02]  /*02b0*/  ISETP.LT.AND.EX P1, PT, R4, R15, !P1, P2 ;  /* 0x0000000f0400720c */ /* 0x000fe40004f21320 */
[----:B------:R-:W-:-:S04]  /*02c0*/  LEA R10, P2, R5, R2, 0x2 ;  /* 0x00000002050a7211 */ /* 0x000fc800078410ff */
[----:B------:R-:W-:Y:S02]  /*02d0*/  LEA.HI.X R11, R5, R3, R4, 0x2, P2 ;  /* 0x00000003050b7211 */ /* 0x000fe400010f1404 */
[----:B------:R-:W-:-:S05]  /*02e0*/  LEA R5, P3, R18, R9, 0x1 ;  /* 0x0000000912057211 */ /* 0x000fca00078608ff */
[----:B------:R-:W3:Y:S01]  /*02f0*/  @P1 LDG.E R25, desc[UR4][R10.64] ;  /* 0x000000040a191981 */ /* 0x000ee2000c1e1900 */
[----:B------:R-:W-:Y:S01]  /*0300*/  IMAD.X R8, RZ, RZ, R12, P3 ;  /* 0x000000ffff087224 */ /* 0x000fe200018e060c */
[C---:B------:R-:W-:Y:S01]  /*0310*/  ISETP.GE.U32.AND P2, PT, R5.reuse, 0x10000, PT ;  /* 0x000100000500780c */ /* 0x040fe20003f46070 */
[----:B------:R-:W-:Y:S01]  /*0320*/  IMAD.MOV.U32 R21, RZ, RZ, RZ ;  /* 0x000000ffff157224 */ /* 0x000fe200078e00ff */
[----:B------:R-:W-:Y:S02]  /*0330*/  ISETP.LT.U32.AND P3, PT, R5, R0, PT ;  /* 0x000000000500720c */ /* 0x000fe40003f61070 */
[----:B------:R-:W-:-:S04]  /*0340*/  ISETP.GE.U32.AND.EX P2, PT, R8, RZ, PT, P2 ;  /* 0x000000ff0800720c */ /* 0x000fc80003f46120 */
[----:B------:R-:W-:Y:S02]  /*0350*/  ISETP.LT.AND.EX P2, PT, R8, R15, !P2, P3 ;  /* 0x0000000f0800720c */ /* 0x000fe40005741330 */
[----:B------:R-:W-:-:S04]  /*0360*/  LEA R4, P3, R5, R2, 0x2 ;  /* 0x0000000205047211 */ /* 0x000fc800078610ff */
[----:B------:R-:W-:Y:S01]  /*0370*/  LEA.HI.X R5, R5, R3, R8, 0x2, P3 ;  /* 0x0000000305057211 */ /* 0x000fe200018f1408 */
[----:B------:R-:W-:-:S06]  /*0380*/  IMAD R8, R18, 0x3, RZ ;  /* 0x0000000312087824 */ /* 0x000fcc00078e02ff */
[----:B------:R-:W4:Y:S01]  /*0390*/  @P2 LDG.E R21, desc[UR4][R4.64] ;  /* 0x0000000404152981 */ /* 0x000f22000c1e1900 */
[----:B------:R-:W-:Y:S01]  /*03a0*/  IADD3 R9, P3, R8, R9, RZ ;  /* 0x0000000908097210 */ /* 0x000fe20007f7e0ff */
[----:B------:R-:W-:-:S03]  /*03b0*/  IMAD.MOV.U32 R23, RZ, RZ, RZ ;  /* 0x000000ffff177224 */ /* 0x000fc600078e00ff */
[C---:B------:R-:W-:Y:S01]  /*03c0*/  ISETP.LT.U32.AND P4, PT, R9.reuse, R0, PT ;  /* 0x000000000900720c */ /* 0x040fe20003f81070 */
[----:B------:R-:W-:Y:S01]  /*03d0*/  IMAD.X R12, RZ, RZ, R12, P3 ;  /* 0x000000ffff0c7224 */ /* 0x000fe200018e060c */
[----:B------:R-:W-:-:S04]  /*03e0*/  ISETP.GE.U32.AND P3, PT, R9, 0x10000, PT ;  /* 0x000100000900780c */ /* 0x000fc80003f66070 */
[----:B------:R-:W-:-:S04]  /*03f0*/  ISETP.GE.U32.AND.EX P3, PT, R12, RZ, PT, P3 ;  /* 0x000000ff0c00720c */ /* 0x000fc80003f66130 */
[----:B------:R-:W-:Y:S02]  /*0400*/  ISETP.LT.AND.EX P3, PT, R12, R15, !P3, P4 ;  /* 0x0000000f0c00720c */ /* 0x000fe40005f61340 */
[----:B------:R-:W-:-:S04]  /*0410*/  LEA R8, P4, R9, R2, 0x2 ;  /* 0x0000000209087211 */ /* 0x000fc800078810ff */
[----:B------:R-:W-:-:S07]  /*0420*/  LEA.HI.X R9, R9, R3, R12, 0x2, P4 ;  /* 0x0000000309097211 */ /* 0x000fce00020f140c */
[----:B------:R-:W5:Y:S01]  /*0430*/  @P3 LDG.E R23, desc[UR4][R8.64] ;  /* 0x0000000408173981 */ /* 0x000f62000c1e1900 */
[----:B------:R-:W-:Y:S01]  /*0440*/  IABS R20, R14 ;  /* 0x0000000e00147213 */ /* 0x000fe20000000000 */
[----:B------:R-:W-:Y:S02]  /*0450*/  IMAD.MOV.U32 R12, RZ, RZ, RZ ;  /* 0x000000ffff0c7224 */ /* 0x000fe400078e00ff */
[----:B------:R-:W-:Y:S01]  /*0460*/  IMAD.WIDE.U32 R16, R18, 0x4, R16 ;  /* 0x0000000412107825 */ /* 0x000fe200078e0010 */
[----:B------:R-:W0:Y:S08]  /*0470*/  I2F.RP R22, R20 ;  /* 0x0000001400167306 */ /* 0x000e300000209400 */
[----:B0-----:R-:W0:Y:S02]  /*0480*/  MUFU.RCP R22, R22 ;  /* 0x0000001600167308 */ /* 0x001e240000001000 */
[----:B0-----:R-:W-:-:S06]  /*0490*/  VIADD R24, R22, 0xffffffe ;  /* 0x0ffffffe16187836 */ /* 0x001fcc0000000000 */
[----:B------:R-:W0:Y:S02]  /*04a0*/  F2I.FTZ.U32.TRUNC.NTZ R13, R24 ;  /* 0x00000018000d7305 */ /* 0x000e24000021f000 */
[----:B0-----:R-:W-:-:S04]  /*04b0*/  IMAD.MOV R29, RZ, RZ, -R13 ;  /* 0x000000ffff1d7224 */ /* 0x001fc800078e0a0d */
[----:B------:R-:W-:-:S04]  /*04c0*/  IMAD R29, R29, R20, RZ ;  /* 0x000000141d1d7224 */ /* 0x000fc800078e02ff */
[----:B------:R-:W-:Y:S01]  /*04d0*/  IMAD.HI.U32 R13, R13, R29, R12 ;  /* 0x0000001d0d0d7227 */ /* 0x000fe200078e000c */
[----:B------:R-:W-:-:S05]  /*04e0*/  IABS R12, R14 ;  /* 0x0000000e000c7213 */ /* 0x000fca0000000000 */
[----:B------:R-:W-:Y:S01]  /*04f0*/  IMAD.MOV R12, RZ, RZ, -R12 ;  /* 0x000000ffff0c7224 */ /* 0x000fe200078e0a0c */
[----:B--2---:R-:W-:Y:S02]  /*0500*/  IABS R22, R27 ;  /* 0x0000001b00167213 */ /* 0x004fe40000000000 */
[----:B------:R-:W-:-:S03]  /*0510*/  LOP3.LUT R27, R27, R14, RZ, 0x3c, !PT ;  /* 0x0000000e1b1b7212 */ /* 0x000fc600078e3cff */
[----:B------:R-:W-:Y:S01]  /*0520*/  IMAD.HI.U32 R29, R13, R22, RZ ;  /* 0x000000160d1d7227 */ /* 0x000fe200078e00ff */
[----:B------:R-:W-:-:S03]  /*0530*/  ISETP.GE.AND P4, PT, R27, RZ, PT ;  /* 0x000000ff1b00720c */ /* 0x000fc60003f86270 */
[----:B------:R-:W-:-:S05]  /*0540*/  IMAD R22, R29, R12, R22 ;  /* 0x0000000c1d167224 */ /* 0x000fca00078e0216 */
[----:B------:R-:W-:Y:S02]  /*0550*/  ISETP.GT.U32.AND P5, PT, R20, R22, PT ;  /* 0x000000161400720c */ /* 0x000fe40003fa4070 */
[----:B---3--:R-:W-:Y:S02]  /*0560*/  IABS R24, R25 ;  /* 0x0000001900187213 */ /* 0x008fe40000000000 */
[----:B------:R-:W-:-:S03]  /*0570*/  LOP3.LUT R25, R25, R14, RZ, 0x3c, !PT ;  /* 0x0000000e19197212 */ /* 0x000fc600078e3cff */
[----:B------:R-:W-:-:S06]  /*0580*/  IMAD.HI.U32 R27, R13, R24, RZ ;  /* 0x000000180d1b7227 */ /* 0x000fcc00078e00ff */
[----:B------:R-:W-:Y:S02]  /*0590*/  @!P5 IMAD.IADD R22, R22, 0x1, -R20 ;  /* 0x000000011616d824 */ /* 0x000fe400078e0a14 */
[----:B------:R-:W-:-:S03]  /*05a0*/  @!P5 VIADD R29, R29, 0x1 ;  /* 0x000000011d1dd836 */ /* 0x000fc60000000000 */
[----:B------:R-:W-:Y:S01]  /*05b0*/  ISETP.GE.U32.AND P6, PT, R22, R20, PT ;  /* 0x000000141600720c */ /* 0x000fe20003fc6070 */
[----:B------:R-:W-:-:S05]  /*05c0*/  IMAD R22, R27, R12, R24 ;  /* 0x0000000c1b167224 */ /* 0x000fca00078e0218 */
[----:B------:R-:W-:Y:S02]  /*05d0*/  ISETP.GT.U32.AND P5, PT, R20, R22, PT ;  /* 0x000000161400720c */ /* 0x000fe40003fa4070 */
[----:B----4-:R-:W-:Y:S02]  /*05e0*/  IABS R24, R21 ;  /* 0x0000001500187213 */ /* 0x010fe40000000000 */
[----:B------:R-:W-:-:S03]  /*05f0*/  LOP3.LUT R21, R21, R14, RZ, 0x3c, !PT ;  /* 0x0000000e15157212 */ /* 0x000fc600078e3cff */
[----:B------:R-:W-:Y:S01]  /*0600*/  @P6 VIADD R29, R29, 0x1 ;  /* 0x000000011d1d6836 */ /* 0x000fe20000000000 */
[----:B------:R-:W-:Y:S01]  /*0610*/  ISETP.GE.AND P6, PT, R25, RZ, PT ;  /* 0x000000ff1900720c */ /* 0x000fe20003fc6270 */
[----:B------:R-:W-:-:S04]  /*0620*/  IMAD.HI.U32 R25, R13, R24, RZ ;  /* 0x000000180d197227 */ /* 0x000fc800078e00ff */
[----:B------:R-:W-:Y:S02]  /*0630*/  @!P5 IMAD.IADD R22, R22, 0x1, -R20 ;  /* 0x000000011616d824 */ /* 0x000fe400078e0a14 */
[----:B------:R-:W-:Y:S02]  /*0640*/  @!P4 IMAD.MOV R29, RZ, RZ, -R29 ;  /* 0x000000ffff1dc224 */ /* 0x000fe400078e0a1d */
[----:B------:R-:W-:Y:S01]  /*0650*/  @!P5 VIADD R27, R27, 0x1 ;  /* 0x000000011b1bd836 */ /* 0x000fe20000000000 */
[----:B------:R-:W-:Y:S01]  /*0660*/  ISETP.GE.U32.AND P4, PT, R22, R20, PT ;  /* 0x000000141600720c */ /* 0x000fe20003f86070 */
[----:B------:R-:W-:-:S05]  /*0670*/  IMAD R22, R25, R12, R24 ;  /* 0x0000000c19167224 */ /* 0x000fca00078e0218 */
[----:B------:R-:W-:-:S07]  /*0680*/  ISETP.GT.U32.AND P5, PT, R20, R22, PT ;  /* 0x000000161400720c */ /* 0x000fce0003fa4070 */
[----:B------:R-:W-:-:S04]  /*0690*/  @P4 VIADD R27, R27, 0x1 ;  /* 0x000000011b1b4836 */ /* 0x000fc80000000000 */
[----:B------:R-:W-:Y:S02]  /*06a0*/  @!P6 IMAD.MOV R27, RZ, RZ, -R27 ;  /* 0x000000ffff1be224 */ /* 0x000fe400078e0a1b */
[----:B------:R-:W-:Y:S02]  /*06b0*/  @!P5 IMAD.IADD R22, R22, 0x1, -R20 ;  /* 0x000000011616d824 */ /* 0x000fe400078e0a14 */
[----:B------:R-:W-:-:S03]  /*06c0*/  @!P5 VIADD R25, R25, 0x1 ;  /* 0x000000011919d836 */ /* 0x000fc60000000000 */
[----:B------:R-:W-:Y:S02]  /*06d0*/  ISETP.GE.U32.AND P4, PT, R22, R20, PT ;  /* 0x000000141600720c */ /* 0x000fe40003f86070 */
[----:B-----5:R-:W-:Y:S02]  /*06e0*/  IABS R22, R23 ;  /* 0x0000001700167213 */ /* 0x020fe40000000000 */
[----:B------:R-:W-:-:S03]  /*06f0*/  LOP3.LUT R23, R23, R14, RZ, 0x3c, !PT ;  /* 0x0000000e17177212 */ /* 0x000fc600078e3cff */
[----:B------:R-:W-:-:S04]  /*0700*/  IMAD.HI.U32 R13, R13, R22, RZ ;  /* 0x000000160d0d7227 */ /* 0x000fc800078e00ff */
[----:B------:R-:W-:Y:S02]  /*0710*/  IMAD R12, R13, R12, R22 ;  /* 0x0000000c0d0c7224 */ /* 0x000fe400078e0216 */
[----:B------:R-:W-:Y:S01]  /*0720*/  @P4 VIADD R25, R25, 0x1 ;  /* 0x0000000119194836 */ /* 0x000fe20000000000 */
[----:B------:R-:W-:Y:S02]  /*0730*/  ISETP.GE.AND P4, PT, R21, RZ, PT ;  /* 0x000000ff1500720c */ /* 0x000fe40003f86270 */
[----:B------:R-:W-:-:S11]  /*0740*/  ISETP.GT.U32.AND P6, PT, R20, R12, PT ;  /* 0x0000000c1400720c */ /* 0x000fd60003fc4070 */
[----:B------:R-:W-:Y:S02]  /*0750*/  @!P4 IMAD.MOV R25, RZ, RZ, -R25 ;  /* 0x000000ffff19c224 */ /* 0x000fe400078e0a19 */
[----:B------:R-:W-:Y:S02]  /*0760*/  @!P6 IMAD.IADD R12, R12, 0x1, -R20 ;  /* 0x000000010c0ce824 */ /* 0x000fe400078e0a14 */
[----:B------:R-:W-:Y:S01]  /*0770*/  @!P6 VIADD R13, R13, 0x1 ;  /* 0x000000010d0de836 */ /* 0x000fe20000000000 */
[----:B------:R-:W-:Y:S02]  /*0780*/  ISETP.GE.AND P6, PT, R23, RZ, PT ;  /* 0x000000ff1700720c */ /* 0x000fe40003fc6270 */
[----:B------:R-:W-:Y:S02]  /*0790*/  ISETP.GE.U32.AND P5, PT, R12, R20, PT ;  /* 0x000000140c00720c */ /* 0x000fe40003fa6070 */
[----:B------:R-:W-:-:S11]  /*07a0*/  LOP3.LUT R12, RZ, R14, RZ, 0x33, !PT ;  /* 0x0000000eff0c7212 */ /* 0x000fd600078e33ff */
[----:B------:R-:W-:Y:S01]  /*07b0*/  @P5 VIADD R13, R13, 0x1 ;  /* 0x000000010d0d5836 */ /* 0x000fe20000000000 */
[----:B------:R-:W-:-:S03]  /*07c0*/  ISETP.NE.AND P5, PT, R14, RZ, PT ;  /* 0x000000ff0e00720c */ /* 0x000fc60003fa5270 */
[----:B------:R-:W-:Y:S01]  /*07d0*/  @!P6 IMAD.MOV R13, RZ, RZ, -R13 ;  /* 0x000000ffff0de224 */ /* 0x000fe200078e0a0d */
[C---:B------:R-:W-:Y:S02]  /*07e0*/  SEL R29, R12.reuse, R29, !P5 ;  /* 0x0000001d0c1d7207 */ /* 0x040fe40006800000 */
[C---:B------:R-:W-:Y:S02]  /*07f0*/  SEL R27, R12.reuse, R27, !P5 ;  /* 0x0000001b0c1b7207 */ /* 0x040fe40006800000 */
[C---:B------:R-:W-:Y:S01]  /*0800*/  SEL R25, R12.reuse, R25, !P5 ;  /* 0x000000190c197207 */ /* 0x040fe20006800000 */
[----:B------:R2:W-:Y:S01]  /*0810*/  @P0 STG.E desc[UR4][R6.64], R29 ;  /* 0x0000001d06000986 */ /* 0x0005e2000c101904 */
[----:B------:R-:W-:Y:S02]  /*0820*/  SEL R13, R12, R13, !P5 ;  /* 0x0000000d0c0d7207 */ /* 0x000fe40006800000 */
[C---:B------:R-:W-:Y:S01]  /*0830*/  ISETP.GE.U32.AND P0, PT, R16.reuse, 0x10000, PT ;  /* 0x000100001000780c */ /* 0x040fe20003f06070 */
[----:B------:R2:W-:Y:S01]  /*0840*/  @P1 STG.E desc[UR4][R10.64], R27 ;  /* 0x0000001b0a001986 */ /* 0x0005e2000c101904 */
[----:B------:R-:W-:-:S02]  /*0850*/  ISETP.LT.U32.AND P1, PT, R16, R0, PT ;  /* 0x000000001000720c */ /* 0x000fc40003f21070 */
[C---:B------:R-:W-:Y:S01]  /*0860*/  ISETP.GE.U32.AND.EX P0, PT, R17.reuse, RZ, PT, P0 ;  /* 0x000000ff1100720c */ /* 0x040fe20003f06100 */
[----:B------:R2:W-:Y:S01]  /*0870*/  @P2 STG.E desc[UR4][R4.64], R25 ;  /* 0x0000001904002986 */ /* 0x0005e2000c101904 */
[----:B------:R-:W-:-:S03]  /*0880*/  ISETP.LT.AND.EX P1, PT, R17, R15, PT, P1 ;  /* 0x0000000f1100720c */ /* 0x000fc60003f21310 */
[----:B------:R2:W-:Y:S10]  /*0890*/  @P3 STG.E desc[UR4][R8.64], R13 ;  /* 0x0000000d08003986 */ /* 0x0005f4000c101904 */
[----:B------:R-:W-:Y:S05]  /*08a0*/  @!P0 BRA P1, `(.L_x_3723) ;  /* 0xfffffff800408947 */ /* 0x000fea000083ffff */
[----:B------:R-:W-:Y:S05]  /*08b0*/  EXIT ;  /* 0x000000000000794d */ /* 0x000fea0003800000 */
.L_x_3722:
[----:B------:R-:W0:Y:S02]  /*08c0*/  S2R R13, SR_TID.X ;  /* 0x00000000000d7919 */ /* 0x000e240000002100 */
[----:B0-----:R-:W-:-:S03]  /*08d0*/  IMAD.WIDE.U32 R4, R13, 0x4, RZ ;  /* 0x000000040d047825 */ /* 0x001fc600078e00ff */
[----:B------:R-:W-:-:S04]  /*08e0*/  ISETP.GE.U32.AND P0, PT, R4, R0, PT ;  /* 0x000000000400720c */ /* 0x000fc80003f06070 */
[----:B------:R-:W-:-:S04]  /*08f0*/  ISETP.GE.AND.EX P0, PT, R5, R15, PT, P0 ;  /* 0x0000000f0500720c */ /* 0x000fc80003f06300 */
[----:B------:R-:W-:-:S13]  /*0900*/  ISETP.GT.U32.OR P0, PT, R13, 0x3fff, P0 ;  /* 0x00003fff0d00780c */ /* 0x000fda0000704470 */
[----:B------:R-:W-:Y:S05]  /*0910*/  @P0 EXIT ;  /* 0x000000000000094d */ /* 0x000fea0003800000 */
[----:B------:R-:W-:Y:S01]  /*0920*/  IABS R12, R14 ;  /* 0x0000000e000c7213 */ /* 0x000fe20000000000 */
        /* <DEDUP_REMOVED lines=10> */
.L_x_3724:
[----:B------:R-:W-:-:S04]  /*09d0*/  LEA R8, P0, R13, R2, 0x4 ;  /* 0x000000020d087211 */ /* 0x000fc800078020ff */
[----:B------:R-:W-:-:S05]  /*09e0*/  LEA.HI.X R9, R13, R3, R16, 0x4, P0 ;  /* 0x000000030d097211 */ /* 0x000fca00000f2410 */
[----:B------:R-:W2:Y:S01]  /*09f0*/  LDG.E.128 R4, desc[UR4][R8.64] ;  /* 0x0000000408047981 */ /* 0x000ea2000c1e1d00 */
[-C--:B------:R-:W-:Y:S02]  /*0a00*/  IABS R20, R14.reuse ;  /* 0x0000000e00147213 */ /* 0x080fe40000000000 */
[----:B------:R-:W-:Y:S02]  /*0a10*/  IABS R17, R14 ;  /* 0x0000000e00117213 */ /* 0x000fe40000000000 */
[----:B------:R-:W0:Y:S03]  /*0a20*/  I2F.RP R18, R20 ;  /* 0x0000001400127306 */ /* 0x000e260000209400 */
[----:B------:R-:W-:-:S05]  /*0a30*/  IMAD.MOV R22, RZ, RZ, -R17 ;  /* 0x000000ffff167224 */ /* 0x000fca00078e0a11 */
[----:B0-----:R-:W0:Y:S02]  /*0a40*/  MUFU.RCP R18, R18 ;  /* 0x0000001200127308 */ /* 0x001e240000001000 */
[----:B0-----:R-:W-:-:S06]  /*0a50*/  VIADD R11, R18, 0xffffffe ;  /* 0x0ffffffe120b7836 */ /* 0x001fcc0000000000 */
[----:B------:R-:W0:Y:S02]  /*0a60*/  F2I.FTZ.U32.TRUNC.NTZ R11, R11 ;  /* 0x0000000b000b7305 */ /* 0x000e24000021f000 */
[----:B0-----:R-:W-:-:S04]  /*0a70*/  IMAD.MOV R19, RZ, RZ, -R11 ;  /* 0x000000ffff137224 */ /* 0x001fc800078e0a0b */
[----:B------:R-:W-:Y:S01]  /*0a80*/  IMAD R19, R19, R20, RZ ;  /* 0x0000001413137224 */ /* 0x000fe200078e02ff */
[----:B--2---:R-:W-:Y:S02]  /*0a90*/  IABS R21, R7 ;  /* 0x0000000700157213 */ /* 0x004fe40000000000 */
[----:B------:R-:W-:Y:S02]  /*0aa0*/  IABS R23, R6 ;  /* 0x0000000600177213 */ /* 0x000fe40000000000 */
[----:B------:R-:W-:Y:S01]  /*0ab0*/  IABS R25, R5 ;  /* 0x0000000500197213 */ /* 0x000fe20000000000 */
[----:B------:R-:W-:Y:S01]  /*0ac0*/  IMAD.HI.U32 R17, R10, R21, RZ ;  /* 0x000000150a117227 */ /* 0x000fe200078e00ff */
[----:B------:R-:W-:Y:S02]  /*0ad0*/  IABS R27, R4 ;  /* 0x00000004001b7213 */ /* 0x000fe40000000000 */
[----:B------:R-:W-:Y:S01]  /*0ae0*/  LOP3.LUT R7, R7, R14, RZ, 0x3c, !PT ;  /* 0x0000000e07077212 */ /* 0x000fe200078e3cff */
[----:B------:R-:W-:Y:S01]  /*0af0*/  IMAD R21, R17, R22, R21 ;  /* 0x0000001611157224 */ /* 0x000fe200078e0215 */
[-C--:B------:R-:W-:Y:S01]  /*0b00*/  LOP3.LUT R6, R6, R14.reuse, RZ, 0x3c, !PT ;  /* 0x0000000e06067212 */ /* 0x080fe200078e3cff */
[----:B------:R-:W-:Y:S01]  /*0b10*/  IMAD.MOV.U32 R10, RZ, RZ, RZ ;  /* 0x000000ffff0a7224 */ /* 0x000fe200078e00ff */
[----:B------:R-:W-:-:S02]  /*0b20*/  LOP3.LUT R5, R5, R14, RZ, 0x3c, !PT ;  /* 0x0000000e05057212 */ /* 0x000fc400078e3cff */
[----:B------:R-:W-:Y:S01]  /*0b30*/  ISETP.GT.U32.AND P4, PT, R12, R21, PT ;  /* 0x000000150c00720c */ /* 0x000fe20003f84070 */
[----:B------:R-:W-:Y:S01]  /*0b40*/  IMAD.HI.U32 R10, R11, R19, R10 ;  /* 0x000000130b0a7227 */ /* 0x000fe200078e000a */
[----:B------:R-:W-:-:S05]  /*0b50*/  LOP3.LUT R4, R4, R14, RZ, 0x3c, !PT ;  /* 0x0000000e04047212 */ /* 0x000fca00078e3cff */
[----:B------:R-:W-:-:S04]  /*0b60*/  IMAD.HI.U32 R19, R10, R23, RZ ;  /* 0x000000170a137227 */ /* 0x000fc800078e00ff */
[----:B------:R-:W-:-:S04]  /*0b70*/  IMAD.HI.U32 R18, R10, R25, RZ ;  /* 0x000000190a127227 */ /* 0x000fc800078e00ff */
[----:B------:R-:W-:Y:S02]  /*0b80*/  @!P4 IMAD.IADD R21, R21, 0x1, -R20 ;  /* 0x000000011515c824 */ /* 0x000fe400078e0a14 */
[----:B------:R-:W-:-:S03]  /*0b90*/  IMAD.HI.U32 R11, R10, R27, RZ ;  /* 0x0000001b0a0b7227 */ /* 0x000fc600078e00ff */
[----:B------:R-:W-:Y:S01]  /*0ba0*/  ISETP.GE.U32.AND P5, PT, R21, R12, PT ;  /* 0x0000000c1500720c */ /* 0x000fe20003fa6070 */
[-C--:B------:R-:W-:Y:S02]  /*0bb0*/  IMAD R21, R19, R22.reuse, R23 ;  /* 0x0000001613157224 */ /* 0x080fe400078e0217 */
[----:B------:R-:W-:Y:S02]  /*0bc0*/  IMAD.MOV.U32 R12, RZ, RZ, R20 ;  /* 0x000000ffff0c7224 */ /* 0x000fe400078e0014 */
[-C--:B------:R-:W-:Y:S02]  /*0bd0*/  IMAD R23, R18, R22.reuse, R25 ;  /* 0x0000001612177224 */ /* 0x080fe400078e0219 */
[----:B------:R-:W-:Y:S01]  /*0be0*/  IMAD R25, R11, R22, R27 ;  /* 0x000000160b197224 */ /* 0x000fe200078e021b */
[C---:B------:R-:W-:Y:S01]  /*0bf0*/  ISETP.GT.U32.AND P6, PT, R12.reuse, R21, PT ;  /* 0x000000150c00720c */ /* 0x040fe20003fc4070 */
[----:B------:R-:W-:Y:S01]  /*0c00*/  @!P4 VIADD R17, R17, 0x1 ;  /* 0x000000011111c836 */ /* 0x000fe20000000000 */
[----:B------:R-:W-:-:S02]  /*0c10*/  ISETP.GT.U32.AND P0, PT, R12, R23, PT ;  /* 0x000000170c00720c */ /* 0x000fc40003f04070 */
[----:B------:R-:W-:Y:S01]  /*0c20*/  ISETP.GT.U32.AND P1, PT, R12, R25, PT ;  /* 0x000000190c00720c */ /* 0x000fe20003f24070 */
[----:B------:R-:W-:Y:S01]  /*0c30*/  @P5 VIADD R17, R17, 0x1 ;  /* 0x0000000111115836 */ /* 0x000fe20000000000 */
[----:B------:R-:W-:-:S07]  /*0c40*/  ISETP.GE.AND P5, PT, R6, RZ, PT ;  /* 0x000000ff0600720c */ /* 0x000fce0003fa6270 */
[--C-:B------:R-:W-:Y:S02]  /*0c50*/  @!P6 IMAD.IADD R21, R21, 0x1, -R20.reuse ;  /* 0x000000011515e824 */ /* 0x100fe400078e0a14 */
[--C-:B------:R-:W-:Y:S02]  /*0c60*/  @!P0 IMAD.IADD R23, R23, 0x1, -R20.reuse ;  /* 0x0000000117178824 */ /* 0x100fe400078e0a14 */
[----:B------:R-:W-:Y:S01]  /*0c70*/  @!P1 IMAD.IADD R25, R25, 0x1, -R20 ;  /* 0x0000000119199824 */ /* 0x000fe200078e0a14 */
[-C--:B------:R-:W-:Y:S01]  /*0c80*/  ISETP.GE.U32.AND P2, PT, R21, R12.reuse, PT ;  /* 0x0000000c1500720c */ /* 0x080fe20003f46070 */
[----:B------:R-:W-:Y:S01]  /*0c90*/  @!P6 VIADD R19, R19, 0x1 ;  /* 0x000000011313e836 */ /* 0x000fe20000000000 */
[-C--:B------:R-:W-:Y:S01]  /*0ca0*/  ISETP.GE.U32.AND P3, PT, R23, R12.reuse, PT ;  /* 0x0000000c1700720c */ /* 0x080fe20003f66070 */
[----:B------:R-:W-:Y:S01]  /*0cb0*/  @!P0 VIADD R18, R18, 0x1 ;  /* 0x0000000112128836 */ /* 0x000fe20000000000 */
[----:B------:R-:W-:Y:S01]  /*0cc0*/  ISETP.GE.U32.AND P4, PT, R25, R12, PT ;  /* 0x0000000c1900720c */ /* 0x000fe20003f86070 */
[----:B------:R-:W-:Y:S01]  /*0cd0*/  @!P1 VIADD R11, R11, 0x1 ;  /* 0x000000010b0b9836 */ /* 0x000fe20000000000 */
[----:B------:R-:W-:-:S02]  /*0ce0*/  ISETP.GE.AND P6, PT, R7, RZ, PT ;  /* 0x000000ff0700720c */ /* 0x000fc40003fc6270 */
[----:B------:R-:W-:Y:S02]  /*0cf0*/  ISETP.GE.AND P0, PT, R4, RZ, PT ;  /* 0x000000ff0400720c */ /* 0x000fe40003f06270 */
[----:B------:R-:W-:Y:S02]  /*0d00*/  ISETP.NE.AND P1, PT, R14, RZ, PT ;  /* 0x000000ff0e00720c */ /* 0x000fe40003f25270 */
[----:B------:R-:W-:Y:S01]  /*0d10*/  LOP3.LUT R4, RZ, R14, RZ, 0x33, !PT ;  /* 0x0000000eff047212 */ /* 0x000fe200078e33ff */
[----:B------:R-:W-:Y:S01]  /*0d20*/  @P2 VIADD R19, R19, 0x1 ;  /* 0x0000000113132836 */ /* 0x000fe20000000000 */
[----:B------:R-:W-:Y:S01]  /*0d30*/  ISETP.GE.AND P2, PT, R5, RZ, PT ;  /* 0x000000ff0500720c */ /* 0x000fe20003f46270 */
[----:B------:R-:W-:Y:S02]  /*0d40*/  @P3 VIADD R18, R18, 0x1 ;  /* 0x0000000112123836 */ /* 0x000fe40000000000 */
[----:B------:R-:W-:Y:S02]  /*0d50*/  @P4 VIADD R11, R11, 0x1 ;  /* 0x000000010b0b4836 */ /* 0x000fe40000000000 */
[----:B------:R-:W-:-:S02]  /*0d60*/  @!P6 IMAD.MOV R17, RZ, RZ, -R17 ;  /* 0x000000ffff11e224 */ /* 0x000fc400078e0a11 */
[----:B------:R-:W-:Y:S02]  /*0d70*/  @!P5 IMAD.MOV R19, RZ, RZ, -R19 ;  /* 0x000000ffff13d224 */ /* 0x000fe400078e0a13 */
[----:B------:R-:W-:Y:S01]  /*0d80*/  @!P0 IMAD.MOV R11, RZ, RZ, -R11 ;  /* 0x000000ffff0b8224 */ /* 0x000fe200078e0a0b */
[----:B------:R-:W-:Y:S02]  /*0d90*/  IADD3 R13, P0, R13, UR6, RZ ;  /* 0x000000060d0d7c10 */ /* 0x000fe4000ff1e0ff */
[C---:B------:R-:W-:Y:S01]  /*0da0*/  SEL R7, R4.reuse, R17, !P1 ;  /* 0x0000001104077207 */ /* 0x040fe20004800000 */
[----:B------:R-:W-:Y:S01]  /*0db0*/  @!P2 IMAD.MOV R18, RZ, RZ, -R18 ;  /* 0x000000ffff12a224 */ /* 0x000fe200078e0a12 */
[----:B------:R-:W-:Y:S01]  /*0dc0*/  SEL R6, R4, R19, !P1 ;  /* 0x0000001304067207 */ /* 0x000fe20004800000 */
[----:B------:R-:W-:-:S03]  /*0dd0*/  IMAD.X R16, RZ, RZ, R16, P0 ;  /* 0x000000ffff107224 */ /* 0x000fc600000e0610 */
[C---:B------:R-:W-:Y:S02]  /*0de0*/  SEL R5, R4.reuse, R18, !P1 ;  /* 0x0000001204057207 */ /* 0x040fe40004800000 */
[----:B------:R-:W-:Y:S01]  /*0df0*/  SEL R4, R4, R11, !P1 ;  /* 0x0000000b04047207 */ /* 0x000fe20004800000 */
[C---:B------:R-:W-:Y:S01]  /*0e00*/  IMAD.SHL.U32 R11, R13.reuse, 0x4, RZ ;  /* 0x000000040d0b7824 */ /* 0x040fe200078e00ff */
[C---:B------:R-:W-:Y:S02]  /*0e10*/  ISETP.LT.U32.AND P1, PT, R13.reuse, 0x4000, PT ;  /* 0x000040000d00780c */ /* 0x040fe40003f21070 */
[----:B------:R-:W-:Y:S01]  /*0e20*/  SHF.L.U64.HI R18, R13, 0x2, R16 ;  /* 0x000000020d127819 */ /* 0x000fe20000010210 */
[----:B------:R0:W-:Y:S01]  /*0e30*/  STG.E.128 desc[UR4][R8.64], R4 ;  /* 0x0000000408007986 */ /* 0x0001e2000c101d04 */
[----:B------:R-:W-:Y:S02]  /*0e40*/  ISETP.GE.U32.AND P0, PT, R11, R0, PT ;  /* 0x000000000b00720c */ /* 0x000fe40003f06070 */
[----:B------:R-:W-:-:S02]  /*0e50*/  ISETP.LT.U32.AND.EX P1, PT, R16, RZ, PT, P1 ;  /* 0x000000ff1000720c */ /* 0x000fc40003f21110 */
[----:B------:R-:W-:-:S13]  /*0e60*/  ISETP.GE.AND.EX P0, PT, R18, R15, PT, P0 ;  /* 0x0000000f1200720c */ /* 0x000fda0003f06300 */
[----:B0-----:R-:W-:Y:S05]  /*0e70*/  @!P0 BRA P1, `(.L_x_3724) ;  /* 0xfffffff800d48947 */ /* 0x001fea000083ffff */
[----:B------:R-:W-:Y:S05]  /*0e80*/  EXIT ;  /* 0x000000000000794d */ /* 0x000fea0003800000 */
.L_x_3725:
        /* <DEDUP_REMOVED lines=15> */
.L_x_4046:


//--------------------- .text._ZN2at6native61_GLOBAL__N__44eb8e94_28_ForeachBinaryOpScalarList_cu_dda10a6925multi_tensor_apply_kernelINS1_28TensorListScalarListMetadataIaLi1EEENS1_25BinaryOpScalarListFunctorIaLi1ELi1ELi0EEEJSt7dividesIaEEEEvT_T0_DpT1_ --------------------------
	.section	.text._ZN2at6native61_GLOBAL__N__44eb8e94_28_ForeachBinaryOpScalarList_cu_dda10a6925multi_tensor_apply_kernelINS1_28TensorListScalarListMetadataIaLi1EEENS1_25BinaryOpScalarListFunctorIaLi1ELi1ELi0EEEJSt7dividesIaEEEEvT_T0_DpT1_,"ax",@progbits
	.align	128
.text._ZN2at6native61_GLOBAL__N__44eb8e94_28_ForeachBinaryOpScalarList_cu_dda10a6925multi_tensor_apply_kernelINS1_28TensorListScalarListMetadataIaLi1EEENS1_25BinaryOpScalarListFunctorIaLi1ELi1ELi0EEEJSt7dividesIaEEEEvT_T0_DpT1_:
        .type           _ZN2at6native61_GLOBAL__N__44eb8e94_28_ForeachBinaryOpScalarList_cu_dda10a6925multi_tensor_apply_kernelINS1_28TensorListScalarListMetadataIaLi1EEENS1_25BinaryOpScalarListFunctorIaLi1ELi1ELi0EEEJSt7dividesIaEEEEvT_T0_DpT1_,@function
        .size           _ZN2at6native61_GLOBAL__N__44eb8e94_28_ForeachBinaryOpScalarList_cu_dda10a6925multi_tensor_apply_kernelINS1_28TensorListScalarListMetadataIaLi1EEENS1_25BinaryOpScalarListFunctorIaLi1ELi1ELi0EEEJSt7dividesIaEEEEvT_T0_DpT1_,(.L_x_4047 - _ZN2at6native61_GLOBAL__N__44eb8e94_28_ForeachBinaryOpScalarList_cu_dda10a6925multi_tensor_apply_kernelINS1_28TensorListScalarListMetadataIaLi1EEENS1_25BinaryOpScalarListFunctorIaLi1ELi1ELi0EEEJSt7dividesIaEEEEvT_T0_DpT1_)
        .other          _ZN2at6native61_GLOBAL__N__44eb8e94_28_ForeachBinaryOpScalarList_cu_dda10a6925multi_tensor_apply_kernelINS1_28TensorListScalarListMetadataIaLi1EEENS1_25BinaryOpScalarListFunctorIaLi1ELi1ELi0EEEJSt7dividesIaEEEEvT_T0_DpT1_,@"STO_CUDA_ENTRY STV_DEFAULT"
_ZN2at6native61_GLOBAL__N__44eb8e94_28_ForeachBinaryOpScalarList_cu_dda10a6925multi_tensor_apply_kernelINS1_28TensorListScalarListMetadataIaLi1EEENS1_25BinaryOpScalarListFunctorIaLi1ELi1ELi0EEEJSt7dividesIaEEEEvT_T0_DpT1_:
        /* <DEDUP_REMOVED lines=27> */
.L_x_3727:
[----:B0-----:R-:W-:Y:S02]  /*01b0*/  IADD3 R22, P1, R19, R16, RZ ;  /* 0x0000001013167210 */ /* 0x001fe40007f3e0ff */
[----:B------:R-:W-:Y:S02]  /*01c0*/  PRMT R9, RZ, 0x7610, R9 ;  /* 0x00007610ff097816 */ /* 0x000fe40000000009 */
[C---:B------:R-:W-:Y:S01]  /*01d0*/  ISETP.GE.U32.AND P0, PT, R22.reuse, 0x10000, PT ;  /* 0x000100001600780c */ /* 0x040fe20003f06070 */
[----:B------:R-:W-:Y:S01]  /*01e0*/  IMAD.X R8, RZ, RZ, R15, P1 ;  /* 0x000000ffff087224 */ /* 0x000fe200008e060f */
[----:B------:R-:W-:-:S04]  /*01f0*/  ISETP.LT.U32.AND P1, PT, R22, R11, PT ;  /* 0x0000000b1600720c */ /* 0x000fc80003f21070 */
[----:B------:R-:W-:-:S04]  /*0200*/  ISETP.GE.U32.AND.EX P0, PT, R8, RZ, PT, P0 ;  /* 0x000000ff0800720c */ /* 0x000fc80003f06100 */
[----:B------:R-:W-:Y:S02]  /*0210*/  ISETP.LT.AND.EX P0, PT, R8, R13, !P0, P1 ;  /* 0x0000000d0800720c */ /* 0x000fe40004701310 */
[----:B------:R-:W-:-:S05]  /*0220*/  IADD3 R2, P1, R22, R10, RZ ;  /* 0x0000000a16027210 */ /* 0x000fca0007f3e0ff */
[----:B------:R-:W-:-:S06]  /*0230*/  IMAD.X R3, R8, 0x1, R12, P1 ;  /* 0x0000000108037824 */ /* 0x000fcc00008e060c */
[----:B------:R-:W2:Y:S01]  /*0240*/  @P0 LDG.E.U8 R9, desc[UR4][R2.64] ;  /* 0x0000000402090981 */ /* 0x000ea2000c1e1100 */
[----:B------:R-:W-:Y:S02]  /*0250*/  IABS R18, R14 ;  /* 0x0000000e00127213 */ /* 0x000fe40000000000 */
[CC--:B-1----:R-:W-:Y:S02]  /*0260*/  IADD3 R4, P2, R17.reuse, R22.reuse, RZ ;  /* 0x0000001611047210 */ /* 0x0c2fe40007f5e0ff */
[----:B------:R-:W0:Y:S01]  /*0270*/  I2F.RP R20, R18 ;  /* 0x0000001200147306 */ /* 0x000e220000209400 */
[----:B------:R-:W-:Y:S02]  /*0280*/  LEA R24, P3, R17, R22, 0x1 ;  /* 0x0000001611187211 */ /* 0x000fe400078608ff */
[--C-:B------:R-:W-:Y:S01]  /*0290*/  IMAD.X R5, RZ, RZ, R8.reuse, P2 ;  /* 0x000000ffff057224 */ /* 0x100fe200010e0608 */
[C---:B------:R-:W-:Y:S02]  /*02a0*/  ISETP.GE.U32.AND P1, PT, R4.reuse, 0x10000, PT ;  /* 0x000100000400780c */ /* 0x040fe40003f26070 */
[----:B------:R-:W-:Y:S01]  /*02b0*/  ISETP.LT.U32.AND P2, PT, R4, R11, PT ;  /* 0x0000000b0400720c */ /* 0x000fe20003f41070 */
[----:B------:R-:W-:Y:S01]  /*02c0*/  IMAD.X R21, RZ, RZ, R8, P3 ;  /* 0x000000ffff157224 */ /* 0x000fe200018e0608 */
[----:B------:R-:W-:-:S02]  /*02d0*/  ISETP.GE.U32.AND.EX P1, PT, R5, RZ, PT, P1 ;  /* 0x000000ff0500720c */ /* 0x000fc40003f26110 */
[----:B------:R-:W-:Y:S02]  /*02e0*/  PRMT R23, RZ, 0x7610, R23 ;  /* 0x00007610ff177816 */ /* 0x000fe40000000017 */
[C---:B------:R-:W-:Y:S02]  /*02f0*/  ISETP.LT.AND.EX P1, PT, R5.reuse, R13, !P1, P2 ;  /* 0x0000000d0500720c */ /* 0x040fe40004f21320 */
[----:B------:R-:W-:Y:S01]  /*0300*/  IADD3 R4, P2, R4, R10, RZ ;  /* 0x0000000a04047210 */ /* 0x000fe20007f5e0ff */
[----:B0-----:R-:W0:Y:S04]  /*0310*/  MUFU.RCP R20, R20 ;  /* 0x0000001400147308 */ /* 0x001e280000001000 */
[----:B------:R-:W-:Y:S01]  /*0320*/  IMAD.X R5, R5, 0x1, R12, P2 ;  /* 0x0000000105057824 */ /* 0x000fe200010e060c */
[----:B------:R-:W-:Y:S01]  /*0330*/  ISETP.GE.U32.AND P2, PT, R24, 0x10000, PT ;  /* 0x000100001800780c */ /* 0x000fe20003f46070 */
[----:B0-----:R-:W-:-:S04]  /*0340*/  VIADD R6, R20, 0xffffffe ;  /* 0x0ffffffe14067836 */ /* 0x001fc80000000000 */
[----:B------:R-:W3:Y:S01]  /*0350*/  @P1 LDG.E.U8 R23, desc[UR4][R4.64] ;  /* 0x0000000404171981 */ /* 0x000ee2000c1e1100 */
[----:B------:R0:W1:Y:S01]  /*0360*/  F2I.FTZ.U32.TRUNC.NTZ R7, R6 ;  /* 0x0000000600077305 */ /* 0x000062000021f000 */
[----:B------:R-:W-:Y:S02]  /*0370*/  ISETP.LT.U32.AND P3, PT, R24, R11, PT ;  /* 0x0000000b1800720c */ /* 0x000fe40003f61070 */
[----:B------:R-:W-:-:S04]  /*0380*/  ISETP.GE.U32.AND.EX P2, PT, R21, RZ, PT, P2 ;  /* 0x000000ff1500720c */ /* 0x000fc80003f46120 */
[----:B------:R-:W-:Y:S01]  /*0390*/  ISETP.LT.AND.EX P2, PT, R21, R13, !P2, P3 ;  /* 0x0000000d1500720c */ /* 0x000fe20005741330 */
[----:B0-----:R-:W-:Y:S02]  /*03a0*/  IMAD.MOV.U32 R6, RZ, RZ, RZ ;  /* 0x000000ffff067224 */ /* 0x001fe400078e00ff */
[----:B-1----:R-:W-:-:S04]  /*03b0*/  IMAD.MOV R25, RZ, RZ, -R7 ;  /* 0x000000ffff197224 */ /* 0x002fc800078e0a07 */
[----:B------:R-:W-:-:S04]  /*03c0*/  IMAD R25, R25, R18, RZ ;  /* 0x0000001219197224 */ /* 0x000fc800078e02ff */
[----:B------:R-:W-:Y:S01]  /*03d0*/  IMAD.HI.U32 R20, R7, R25, R6 ;  /* 0x0000001907147227 */ /* 0x000fe200078e0006 */
[----:B------:R-:W-:Y:S02]  /*03e0*/  IADD3 R6, P3, R24, R10, RZ ;  /* 0x0000000a18067210 */ /* 0x000fe40007f7e0ff */
[----:B------:R-:W-:-:S03]  /*03f0*/  PRMT R24, RZ, 0x7610, R24 ;  /* 0x00007610ff187816 */ /* 0x000fc60000000018 */
[----:B------:R-:W-:Y:S02]  /*0400*/  IMAD.X R7, R21, 0x1, R12, P3 ;  /* 0x0000000115077824 */ /* 0x000fe400018e060c */
[----:B------:R-:W-:-:S03]  /*0410*/  IMAD R25, R17, 0x3, RZ ;  /* 0x0000000311197824 */ /* 0x000fc600078e02ff */
[----:B------:R-:W4:Y:S02]  /*0420*/  @P2 LDG.E.U8 R24, desc[UR4][R6.64] ;  /* 0x0000000406182981 */ /* 0x000f24000c1e1100 */
[----:B------:R-:W-:-:S05]  /*0430*/  IADD3 R25, P3, R25, R22, RZ ;  /* 0x0000001619197210 */ /* 0x000fca0007f7e0ff */
[----:B------:R-:W-:Y:S01]  /*0440*/  IMAD.X R26, RZ, RZ, R8, P3 ;  /* 0x000000ffff1a7224 */ /* 0x000fe200018e0608 */
[C---:B------:R-:W-:Y:S02]  /*0450*/  ISETP.GE.U32.AND P3, PT, R25.reuse, 0x10000, PT ;  /* 0x000100001900780c */ /* 0x040fe40003f66070 */
[----:B------:R-:W-:Y:S02]  /*0460*/  ISETP.LT.U32.AND P5, PT, R25, R11, PT ;  /* 0x0000000b1900720c */ /* 0x000fe40003fa1070 */
[----:B------:R-:W-:-:S04]  /*0470*/  ISETP.GE.U32.AND.EX P3, PT, R26, RZ, PT, P3 ;  /* 0x000000ff1a00720c */ /* 0x000fc80003f66130 */
[----:B------:R-:W-:Y:S02]  /*0480*/  ISETP.LT.AND.EX P3, PT, R26, R13, !P3, P5 ;  /* 0x0000000d1a00720c */ /* 0x000fe40005f61350 */
[----:B------:R-:W-:Y:S02]  /*0490*/  IADD3 R8, P5, R25, R10, RZ ;  /* 0x0000000a19087210 */ /* 0x000fe40007fbe0ff */
[----:B------:R-:W-:Y:S02]  /*04a0*/  PRMT R25, RZ, 0x7610, R25 ;  /* 0x00007610ff197816 */ /* 0x000fe40000000019 */
[----:B--2---:R-:W-:-:S04]  /*04b0*/  LOP3.LUT R9, R9, 0xffff, RZ, 0xc0, !PT ;  /* 0x0000ffff09097812 */ /* 0x004fc800078ec0ff */
[----:B------:R-:W-:Y:S02]  /*04c0*/  PRMT R27, R9, 0x8880, RZ ;  /* 0x00008880091b7816 */ /* 0x000fe400000000ff */
[----:B------:R-:W-:-:S05]  /*04d0*/  IABS R9, R14 ;  /* 0x0000000e00097213 */ /* 0x000fca0000000000 */
[----:B------:R-:W-:Y:S01]  /*04e0*/  IMAD.MOV R21, RZ, RZ, -R9 ;  /* 0x000000ffff157224 */ /* 0x000fe200078e0a09 */
[----:B------:R-:W-:-:S05]  /*04f0*/  IABS R9, R27 ;  /* 0x0000001b00097213 */ /* 0x000fca0000000000 */
[----:B------:R-:W-:-:S04]  /*0500*/  IMAD.HI.U32 R22, R20, R9, RZ ;  /* 0x0000000914167227 */ /* 0x000fc800078e00ff */
[----:B------:R-:W-:-:S05]  /*0510*/  IMAD R9, R22, R21, R9 ;  /* 0x0000001516097224 */ /* 0x000fca00078e0209 */
[----:B------:R-:W-:-:S13]  /*0520*/  ISETP.GT.U32.AND P4, PT, R18, R9, PT ;  /* 0x000000091200720c */ /* 0x000fda0003f84070 */
[----:B------:R-:W-:-:S05]  /*0530*/  @!P4 IMAD.IADD R9, R9, 0x1, -R18 ;  /* 0x000000010909c824 */ /* 0x000fca00078e0a12 */
[----:B------:R-:W-:Y:S01]  /*0540*/  ISETP.GE.U32.AND P6, PT, R9, R18, PT ;  /* 0x000000120900720c */ /* 0x000fe20003fc6070 */
[----:B------:R-:W-:-:S05]  /*0550*/  IMAD.X R9, R26, 0x1, R12, P5 ;  /* 0x000000011a097824 */ /* 0x000fca00028e060c */
[----:B------:R-:W2:Y:S01]  /*0560*/  @P3 LDG.E.U8 R25, desc[UR4][R8.64] ;  /* 0x0000000408193981 */ /* 0x000ea2000c1e1100 */
[----:B------:R-:W-:Y:S01]  /*0570*/  LOP3.LUT R27, R27, R14, RZ, 0x3c, !PT ;  /* 0x0000000e1b1b7212 */ /* 0x000fe200078e3cff */
[----:B------:R-:W-:-:S03]  /*0580*/  @!P4 VIADD R22, R22, 0x1 ;  /* 0x000000011616c836 */ /* 0x000fc60000000000 */
[----:B------:R-:W-:Y:S02]  /*0590*/  ISETP.GE.AND P5, PT, R27, RZ, PT ;  /* 0x000000ff1b00720c */ /* 0x000fe40003fa6270 */
[----:B------:R-:W-:Y:S01]  /*05a0*/  @P6 VIADD R22, R22, 0x1 ;  /* 0x0000000116166836 */ /* 0x000fe20000000000 */
[----:B---3--:R-:W-:-:S03]  /*05b0*/  LOP3.LUT R23, R23, 0xffff, RZ, 0xc0, !PT ;  /* 0x0000ffff17177812 */ /* 0x008fc600078ec0ff */
[----:B------:R-:W-:Y:S01]  /*05c0*/  IMAD.MOV.U32 R27, RZ, RZ, R22 ;  /* 0x000000ffff1b7224 */ /* 0x000fe200078e0016 */
[----:B------:R-:W-:Y:S02]  /*05d0*/  ISETP.NE.AND P4, PT, R0, RZ, PT ;  /* 0x000000ff0000720c */ /* 0x000fe40003f85270 */
[----:B------:R-:W-:Y:S02]  /*05e0*/  LOP3.LUT R22, RZ, R14, RZ, 0x33, !PT ;  /* 0x0000000eff167212 */ /* 0x000fe400078e33ff */
[----:B------:R-:W-:Y:S02]  /*05f0*/  PRMT R23, R23, 0x8880, RZ ;  /* 0x0000888017177816 */ /* 0x000fe400000000ff */
[----:B------:R-:W-:-:S05]  /*0600*/  @!P5 IMAD.MOV R27, RZ, RZ, -R27 ;  /* 0x000000ffff1bd224 */ /* 0x000fca00078e0a1b */
[----:B------:R-:W-:Y:S02]  /*0610*/  SEL R29, R22, R27, !P4 ;  /* 0x0000001b161d7207 */ /* 0x000fe40006000000 */
[----:B------:R-:W-:-:S05]  /*0620*/  IABS R27, R23 ;  /* 0x00000017001b7213 */ /* 0x000fca0000000000 */
[----:B------:R-:W-:Y:S01]  /*0630*/  IMAD.HI.U32 R26, R20, R27, RZ ;  /* 0x0000001b141a7227 */ /* 0x000fe200078e00ff */
[----:B----4-:R-:W-:-:S03]  /*0640*/  LOP3.LUT R24, R24, 0xffff, RZ, 0xc0, !PT ;  /* 0x0000ffff18187812 */ /* 0x010fc600078ec0ff */
[----:B------:R-:W-:Y:S01]  /*0650*/  IMAD R27, R26, R21, R27 ;  /* 0x000000151a1b7224 */ /* 0x000fe200078e021b */
[----:B------:R0:W-:Y:S01]  /*0660*/  @P0 STG.E.U8 desc[UR4][R2.64], R29 ;  /* 0x0000001d02000986 */ /* 0x0001e2000c101104 */
[----:B------:R-:W-:-:S03]  /*0670*/  PRMT R24, R24, 0x8880, RZ ;  /* 0x0000888018187816 */ /* 0x000fc600000000ff */
[----:B------:R-:W-:Y:S02]  /*0680*/  ISETP.GT.U32.AND P0, PT, R18, R27, PT ;  /* 0x0000001b1200720c */ /* 0x000fe40003f04070 */
[----:B0-----:R-:W-:-:S05]  /*0690*/  IMAD.MOV.U32 R3, RZ, RZ, R24 ;  /* 0x000000ffff037224 */ /* 0x001fca00078e0018 */
[----:B------:R-:W-:-:S06]  /*06a0*/  IABS R29, R3 ;  /* 0x00000003001d7213 */ /* 0x000fcc0000000000 */
[----:B------:R-:W-:Y:S02]  /*06b0*/  @!P0 IMAD.IADD R27, R27, 0x1, -R18 ;  /* 0x000000011b1b8824 */ /* 0x000fe400078e0a12 */
[----:B------:R-:W-:-:S03]  /*06c0*/  IMAD.HI.U32 R2, R20, R29, RZ ;  /* 0x0000001d14027227 */ /* 0x000fc600078e00ff */
[----:B------:R-:W-:Y:S01]  /*06d0*/  ISETP.GE.U32.AND P5, PT, R27, R18, PT ;  /* 0x000000121b00720c */ /* 0x000fe20003fa6070 */
[----:B------:R-:W-:-:S05]  /*06e0*/  IMAD R27, R2, R21, R29 ;  /* 0x00000015021b7224 */ /* 0x000fca00078e021d */
[----:B------:R-:W-:Y:S01]  /*06f0*/  ISETP.GT.U32.AND P6, PT, R18, R27, PT ;  /* 0x0000001b1200720c */ /* 0x000fe20003fc4070 */
[----:B------:R-:W-:-:S12]  /*0700*/  @!P0 VIADD R26, R26, 0x1 ;  /* 0x000000011a1a8836 */ /* 0x000fd80000000000 */
[----:B------:R-:W-:-:S05]  /*0710*/  @!P6 IMAD.IADD R27, R27, 0x1, -R18 ;  /* 0x000000011b1be824 */ /* 0x000fca00078e0a12 */
[----:B------:R-:W-:Y:S01]  /*0720*/  ISETP.GE.U32.AND P0, PT, R27, R18, PT ;  /* 0x000000121b00720c */ /* 0x000fe20003f06070 */
[----:B------:R-:W-:Y:S02]  /*0730*/  @P5 VIADD R26, R26, 0x1 ;  /* 0x000000011a1a5836 */ /* 0x000fe40000000000 */
[----:B------:R-:W-:Y:S01]  /*0740*/  @!P6 VIADD R2, R2, 0x1 ;  /* 0x000000010202e836 */ /* 0x000fe20000000000 */
[-C--:B------:R-:W-:Y:S02]  /*0750*/  LOP3.LUT R3, R3, R14.reuse, RZ, 0x3c, !PT ;  /* 0x0000000e03037212 */ /* 0x080fe400078e3cff */
[----:B------:R-:W-:-:S07]  /*0760*/  LOP3.LUT R23, R23, R14, RZ, 0x3c, !PT ;  /* 0x0000000e17177212 */ /* 0x000fce00078e3cff */
[----:B------:R-:W-:Y:S01]  /*0770*/  @P0 VIADD R2, R2, 0x1 ;  /* 0x0000000102020836 */ /* 0x000fe20000000000 */
[----:B------:R-:W-:Y:S01]  /*0780*/  ISETP.GE.AND P0, PT, R3, RZ, PT ;  /* 0x000000ff0300720c */ /* 0x000fe20003f06270 */
[----:B------:R-:W-:-:S12]  /*0790*/  IMAD.MOV.U32 R3, RZ, RZ, R15 ;  /* 0x000000ffff037224 */ /* 0x000fd800078e000f */
[----:B------:R-:W-:Y:S01]  /*07a0*/  @!P0 IMAD.MOV R2, RZ, RZ, -R2 ;  /* 0x000000ffff028224 */ /* 0x000fe200078e0a02 */
[----:B--2---:R-:W-:-:S04]  /*07b0*/  LOP3.LUT R25, R25, 0xffff, RZ, 0xc0, !PT ;  /* 0x0000ffff19197812 */ /* 0x004fc800078ec0ff */
[----:B------:R-:W-:-:S04]  /*07c0*/  PRMT R25, R25, 0x8880, RZ ;  /* 0x0000888019197816 */ /* 0x000fc800000000ff */
        /* <DEDUP_REMOVED lines=12> */
[----:B------:R-:W-:Y:S01]  /*0890*/  SEL R23, R22, R2, !P4 ;  /* 0x0000000216177207 */ /* 0x000fe20006000000 */
[----:B------:R-:W-:-:S03]  /*08a0*/  IMAD.MOV.U32 R2, RZ, RZ, R16 ;  /* 0x000000ffff027224 */ /* 0x000fc600078e0010 */
[----:B------:R-:W-:-:S05]  /*08b0*/  SEL R21, R22, R26, !P4 ;  /* 0x0000001a16157207 */ /* 0x000fca0006000000 */
[----:B------:R-:W-:Y:S02]  /*08c0*/  @!P6 IMAD.MOV R20, RZ, RZ, -R20 ;  /* 0x000000ffff14e224 */ /* 0x000fe400078e0a14 */
[----:B------:R-:W-:-:S03]  /*08d0*/  IMAD.WIDE.U32 R2, R17, 0x4, R2 ;  /* 0x0000000411027825 */ /* 0x000fc600078e0002 */
[----:B------:R-:W-:Y:S01]  /*08e0*/  SEL R25, R22, R20, !P4 ;  /* 0x0000001416197207 */ /* 0x000fe20006000000 */
[----:B------:R2:W-:Y:S01]  /*08f0*/  @P1 STG.E.U8 desc[UR4][R4.64], R21 ;  /* 0x0000001504001986 */ /* 0x0005e2000c101104 */
[----:B------:R-:W-:-:S03]  /*0900*/  ISETP.GE.U32.AND P0, PT, R2, 0x10000, PT ;  /* 0x000100000200780c */ /* 0x000fc60003f06070 */
[----:B------:R2:W-:Y:S01]  /*0910*/  @P2 STG.E.U8 desc[UR4][R6.64], R23 ;  /* 0x0000001706002986 */ /* 0x0005e2000c101104 */
[----:B------:R-:W-:-:S03]  /*0920*/  ISETP.LT.U32.AND P1, PT, R2, R11, PT ;  /* 0x0000000b0200720c */ /* 0x000fc60003f21070 */
[----:B------:R2:W-:Y:S01]  /*0930*/  @P3 STG.E.U8 desc[UR4][R8.64], R25 ;  /* 0x0000001908003986 */ /* 0x0005e2000c101104 */
[C---:B------:R-:W-:Y:S02]  /*0940*/  ISETP.GE.U32.AND.EX P0, PT, R3.reuse, RZ, PT, P0 ;  /* 0x000000ff0300720c */ /* 0x040fe40003f06100 */
[----:B------:R-:W-:Y:S01]  /*0950*/  ISETP.LT.AND.EX P1, PT, R3, R13, PT, P1 ;  /* 0x0000000d0300720c */ /* 0x000fe20003f21310 */
[----:B------:R-:W-:Y:S02]  /*0960*/  IMAD.MOV.U32 R16, RZ, RZ, R2 ;  /* 0x000000ffff107224 */ /* 0x000fe400078e0002 */
[----:B------:R-:W-:-:S10]  /*0970*/  IMAD.MOV.U32 R15, RZ, RZ, R3 ;  /* 0x000000ffff0f7224 */ /* 0x000fd400078e0003 */
[----:B--2---:R-:W-:Y:S05]  /*0980*/  @!P0 BRA P1, `(.L_x_3727) ;  /* 0xfffffff800088947 */ /* 0x004fea000083ffff */
[----:B------:R-:W-:Y:S05]  /*0990*/  EXIT ;  /* 0x000000000000794d */ /* 0x000fea0003800000 */
.L_x_3726:
        /* <DEDUP_REMOVED lines=18> */
.L_x_3728:
[----:B------:R-:W-:-:S04]  /*0ac0*/  LEA R2, P0, R8, R10, 0x2 ;  /* 0x0000000a08027211 */ /* 0x000fc800078010ff */
[----:B------:R-:W-:-:S05]  /*0ad0*/  LEA.HI.X R3, R8, R12, R9, 0x2, P0 ;  /* 0x0000000c08037211 */ /* 0x000fca00000f1409 */
[----:B------:R-:W2:Y:S01]  /*0ae0*/  LDG.E R16, desc[UR4][R2.64] ;  /* 0x0000000402107981 */ /* 0x000ea2000c1e1900 */
[-C--:B------:R-:W-:Y:S02]  /*0af0*/  IABS R15, R6.reuse ;  /* 0x00000006000f7213 */ /* 0x080fe40000000000 */
[----:B------:R-:W-:Y:S02]  /*0b00*/  IABS R14, R6 ;  /* 0x00000006000e7213 */ /* 0x000fe40000000000 */
        /* <DEDUP_REMOVED lines=9> */
[----:B------:R-:W-:Y:S02]  /*0ba0*/  PRMT R19, R19, 0x8880, RZ ;  /* 0x0000888013137816 */ /* 0x000fe400000000ff */
[----:B------:R-:W-:Y:S01]  /*0bb0*/  LOP3.LUT R21, R21, R6, RZ, 0x3c, !PT ;  /* 0x0000000615157212 */ /* 0x000fe200078e3cff */
[----:B------:R-:W-:Y:S01]  /*0bc0*/  IMAD.HI.U32 R14, R4, R17, RZ ;  /* 0x00000011040e7227 */ /* 0x000fe200078e00ff */
[----:B------:R-:W-:-:S02]  /*0bd0*/  PRMT R4, R16, 0x7771, RZ ;  /* 0x0000777110047816 */ /* 0x000fc400000000ff */
[----:B------:R-:W-:Y:S01]  /*0be0*/  PRMT R16, R16, 0x7773, RZ ;  /* 0x0000777310107816 */ /* 0x000fe200000000ff */
[----:B------:R-:W-:Y:S01]  /*0bf0*/  IMAD R20, R14, R18, R17 ;  /* 0x000000120e147224 */ /* 0x000fe200078e0211 */
[----:B------:R-:W-:Y:S01]  /*0c00*/  PRMT R23, R4, 0x8880, RZ ;  /* 0x0000888004177816 */ /* 0x000fe200000000ff */
[----:B------:R-:W-:Y:S01]  /*0c10*/  IMAD R17, R22, R15, RZ ;  /* 0x0000000f16117224 */ /* 0x000fe200078e02ff */
[----:B------:R-:W-:Y:S01]  /*0c20*/  PRMT R25, R16, 0x8880, RZ ;  /* 0x0000888010197816 */ /* 0x000fe200000000ff */
[----:B------:R-:W-:Y:S01]  /*0c30*/  IMAD.MOV.U32 R4, RZ, RZ, RZ ;  /* 0x000000ffff047224 */ /* 0x000fe200078e00ff */
[----:B------:R-:W-:Y:S02]  /*0c40*/  ISETP.GT.U32.AND P2, PT, R7, R20, PT ;  /* 0x000000140700720c */ /* 0x000fe40003f44070 */
[----:B------:R-:W-:Y:S01]  /*0c50*/  IABS R27, R19 ;  /* 0x00000013001b7213 */ /* 0x000fe20000000000 */
[----:B------:R-:W-:Y:S01]  /*0c60*/  IMAD.HI.U32 R4, R5, R17, R4 ;  /* 0x0000001105047227 */ /* 0x000fe200078e0004 */
[----:B------:R-:W-:-:S02]  /*0c70*/  IABS R5, R23 ;  /* 0x0000001700057213 */ /* 0x000fc40000000000 */
[----:B------:R-:W-:Y:S02]  /*0c80*/  IABS R29, R25 ;  /* 0x00000019001d7213 */ /* 0x000fe40000000000 */
[-C--:B------:R-:W-:Y:S01]  /*0c90*/  LOP3.LUT R23, R23, R6.reuse, RZ, 0x3c, !PT ;  /* 0x0000000617177212 */ /* 0x080fe200078e3cff */
[----:B------:R-:W-:Y:S01]  /*0ca0*/  IMAD.HI.U32 R16, R4, R5, RZ ;  /* 0x0000000504107227 */ /* 0x000fe200078e00ff */
[-C--:B------:R-:W-:Y:S02]  /*0cb0*/  LOP3.LUT R19, R19, R6.reuse, RZ, 0x3c, !PT ;  /* 0x0000000613137212 */ /* 0x080fe400078e3cff */
[----:B------:R-:W-:Y:S01]  /*0cc0*/  LOP3.LUT R25, R25, R6, RZ, 0x3c, !PT ;  /* 0x0000000619197212 */ /* 0x000fe200078e3cff */
[----:B------:R-:W-:Y:S02]  /*0cd0*/  @!P2 IMAD.IADD R20, R20, 0x1, -R15 ;  /* 0x000000011414a824 */ /* 0x000fe400078e0a0f */
[----:B------:R-:W-:-:S03]  /*0ce0*/  IMAD.HI.U32 R17, R4, R27, RZ ;  /* 0x0000001b04117227 */ /* 0x000fc600078e00ff */
[----:B------:R-:W-:Y:S01]  /*0cf0*/  ISETP.GE.U32.AND P3, PT, R20, R7, PT ;  /* 0x000000071400720c */ /* 0x000fe20003f66070 */
        /* <DEDUP_REMOVED lines=20> */
[----:B------:R-:W-:Y:S01]  /*0e40*/  @!P0 VIADD R5, R5, 0x1 ;  /* 0x0000000105058836 */ /* 0x000fe20000000000 */
[----:B------:R-:W-:Y:S01]  /*0e50*/  IADD3 R8, P0, R8, UR6, RZ ;  /* 0x0000000608087c10 */ /* 0x000fe2000ff1e0ff */
[----:B------:R-:W-:Y:S01]  /*0e60*/  @!P2 IMAD.MOV R14, RZ, RZ, -R14 ;  /* 0x000000ffff0ea224 */ /* 0x000fe200078e0a0e */
[----:B------:R-:W-:-:S02]  /*0e70*/  ISETP.GE.U32.AND P6, PT, R18, R7, PT ;  /* 0x000000071200720c */ /* 0x000fc40003fc6070 */
[----:B------:R-:W-:Y:S01]  /*0e80*/  LOP3.LUT R18, RZ, R6, RZ, 0x33, !PT ;  /* 0x00000006ff127212 */ /* 0x000fe200078e33ff */
[----:B------:R-:W-:Y:S02]  /*0e90*/  IMAD.X R9, RZ, RZ, R9, P0 ;  /* 0x000000ffff097224 */ /* 0x000fe400000e0609 */
[----:B------:R-:W-:Y:S01]  /*0ea0*/  @P4 VIADD R16, R16, 0x1 ;  /* 0x0000000110104836 */ /* 0x000fe20000000000 */
[----:B------:R-:W-:Y:S01]  /*0eb0*/  ISETP.GE.AND P4, PT, R25, RZ, PT ;  /* 0x000000ff1900720c */ /* 0x000fe20003f86270 */
[----:B------:R-:W-:Y:S01]  /*0ec0*/  @P1 VIADD R17, R17, 0x1 ;  /* 0x0000000111111836 */ /* 0x000fe20000000000 */
[----:B------:R-:W-:Y:S01]  /*0ed0*/  ISETP.NE.AND P1, PT, R0, RZ, PT ;  /* 0x000000ff0000720c */ /* 0x000fe20003f25270 */
[----:B------:R-:W-:Y:S02]  /*0ee0*/  @!P3 IMAD.MOV R16, RZ, RZ, -R16 ;  /* 0x000000ffff10b224 */ /* 0x000fe400078e0a10 */
[----:B------:R-:W-:Y:S01]  /*0ef0*/  @!P5 IMAD.MOV R17, RZ, RZ, -R17 ;  /* 0x000000ffff11d224 */ /* 0x000fe200078e0a11 */
[C---:B------:R-:W-:Y:S01]  /*0f00*/  SEL R14, R18.reuse, R14, !P1 ;  /* 0x0000000e120e7207 */ /* 0x040fe20004800000 */
[----:B------:R-:W-:Y:S01]  /*0f10*/  @P6 VIADD R5, R5, 0x1 ;  /* 0x0000000105056836 */ /* 0x000fe20000000000 */
[----:B------:R-:W-:-:S02]  /*0f20*/  SEL R15, R18, R16, !P1 ;  /* 0x00000010120f7207 */ /* 0x000fc40004800000 */
[----:B------:R-:W-:Y:S02]  /*0f30*/  SEL R17, R18, R17, !P1 ;  /* 0x0000001112117207 */ /* 0x000fe40004800000 */
[----:B------:R-:W-:Y:S01]  /*0f40*/  PRMT R14, R15, 0x7604, R14 ;  /* 0x000076040f0e7816 */ /* 0x000fe2000000000e */
[----:B------:R-:W-:-:S03]  /*0f50*/  @!P4 IMAD.MOV R5, RZ, RZ, -R5 ;  /* 0x000000ffff05c224 */ /* 0x000fc600078e0a05 */
[----:B------:R-:W-:Y:S02]  /*0f60*/  PRMT R14, R17, 0x7054, R14 ;  /* 0x00007054110e7816 */ /* 0x000fe4000000000e */
[----:B------:R-:W-:Y:S02]  /*0f70*/  SEL R5, R18, R5, !P1 ;  /* 0x0000000512057207 */ /* 0x000fe40004800000 */
[C---:B------:R-:W-:Y:S02]  /*0f80*/  ISETP.LT.U32.AND P1, PT, R8.reuse, 0x4000, PT ;  /* 0x000040000800780c */ /* 0x040fe40003f21070 */
[----:B------:R-:W-:Y:S01]  /*0f90*/  PRMT R5, R5, 0x654, R14 ;  /* 0x0000065405057816 */ /* 0x000fe2000000000e */
[----:B------:R-:W-:Y:S01]  /*0fa0*/  IMAD.SHL.U32 R14, R8, 0x4, RZ ;  /* 0x00000004080e7824 */ /* 0x000fe200078e00ff */
[----:B------:R-:W-:-:S03]  /*0fb0*/  ISETP.LT.U32.AND.EX P1, PT, R9, RZ, PT, P1 ;  /* 0x000000ff0900720c */ /* 0x000fc60003f21110 */
[----:B------:R0:W-:Y:S01]  /*0fc0*/  STG.E desc[UR4][R2.64], R5 ;  /* 0x0000000502007986 */ /* 0x0001e2000c101904 */
[----:B------:R-:W-:Y:S02]  /*0fd0*/  ISETP.GE.U32.AND P0, PT, R14, R11, PT ;  /* 0x0000000b0e00720c */ /* 0x000fe40003f06070 */
[----:B------:R-:W-:-:S04]  /*0fe0*/  SHF.L.U64.HI R14, R8, 0x2, R9 ;  /* 0x00000002080e7819 */ /* 0x000fc80000010209 */
[----:B------:R-:W-:-:S13]  /*0ff0*/  ISETP.GE.AND.EX P0, PT, R14, R13, PT, P0 ;  /* 0x0000000d0e00720c */ /* 0x000fda0003f06300 */
[----:B0-----:R-:W-:Y:S05]  /*1000*/  @!P0 BRA P1, `(.L_x_3728) ;  /* 0xfffffff800ac8947 */ /* 0x001fea000083ffff */
[----:B------:R-:W-:Y:S05]  /*1010*/  EXIT ;  /* 0x000000000000794d */ /* 0x000fea0003800000 */
.L_x_3729:
        /* <DEDUP_REMOVED lines=14> */
.L_x_4047:


//--------------------- .text._ZN2at6native61_GLOBAL__N__44eb8e94_28_ForeachBinaryOpScalarList_cu_dda10a6925multi_tensor_apply_kernelINS1_28TensorListScalarListMetadataIhLi1EEENS1_25BinaryOpScalarListFunctorIhLi1ELi1ELi0EEEJSt7dividesIhEEEEvT_T0_DpT1_ --------------------------
	.section	.text._ZN2at6native61_GLOBAL__N__44eb8e94_28_ForeachBinaryOpScalarList_cu_dda10a6925multi_tensor_apply_kernelINS1_28TensorListScalarListMetadataIhLi1EEENS1_25BinaryOpScalarListFunctorIhLi1ELi1ELi0EEEJSt7dividesIhEEEEvT_T0_DpT1_,"ax",@progbits
	.align	128
.text._ZN2at6native61_GLOBAL__N__44eb8e94_28_ForeachBinaryOpScalarList_cu_dda10a6925multi_tensor_apply_kernelINS1_28TensorListScalarListMetadataIhLi1EEENS1_25BinaryOpScalarListFunctorIhLi1ELi1ELi0EEEJSt7dividesIhEEEEvT_T0_DpT1_:
        .type           _ZN2at6native61_GLOBAL__N__44eb8e94_28_ForeachBinaryOpScalarList_cu_dda10a6925multi_tensor_apply_kernelINS1_28TensorListScalarListMetadataIhLi1EEENS1_25BinaryOpScalarListFunctorIhLi1ELi1ELi0EEEJSt7dividesIhEEEEvT_T0_DpT1_,@function
        .size           _ZN2at6native61_GLOBAL__N__44eb8e94_28_ForeachBinaryOpScalarList_cu_dda10a6925multi_tensor_apply_kernelINS1_28TensorListScalarListMetadataIhLi1EEENS1_25BinaryOpScalarListFunctorIhLi1ELi1ELi0EEEJSt7dividesIhEEEEvT_T0_DpT1_,(.L_x_4048 - _ZN2at6native61_GLOBAL__N__44eb8e94_28_ForeachBinaryOpScalarList_cu_dda10a6925multi_tensor_apply_kernelINS1_28TensorListScalarListMetadataIhLi1EEENS1_25BinaryOpScalarListFunctorIhLi1ELi1ELi0EEEJSt7dividesIhEEEEvT_T0_DpT1_)
        .other          _ZN2at6native61_GLOBAL__N__44eb8e94_28_ForeachBinaryOpScalarList_cu_dda10a6925multi_tensor_apply_kernelINS1_28TensorListScalarListMetadataIhLi1EEENS1_25BinaryOpScalarListFunctorIhLi1ELi1ELi0EEEJSt7dividesIhEEEEvT_T0_DpT1_,@"STO_CUDA_ENTRY STV_DEFAULT"
_ZN2at6native61_GLOBAL__N__44eb8e94_28_ForeachBinaryOpScalarList_cu_dda10a6925multi_tensor_apply_kernelINS1_28TensorListScalarListMetadataIhLi1EEENS1_25BinaryOpScalarListFunctorIhLi1ELi1ELi0EEEJSt7dividesIhEEEEvT_T0_DpT1_:
        /* <DEDUP_REMOVED lines=25> */
.L_x_3731:
        /* <DEDUP_REMOVED lines=14> */
[----:B------:R-:W-:Y:S02]  /*0270*/  ISETP.LT.U32.AND P1, PT, R16, R8, PT ;  /* 0x000000081000720c */ /* 0x000fe40003f21070 */
[----:B------:R-:W-:Y:S02]  /*0280*/  ISETP.GE.U32.AND.EX P3, PT, R13, RZ, PT, P3 ;  /* 0x000000ff0d00720c */ /* 0x000fe40003f66130 */
[----:B------:R-:W-:-:S02]  /*0290*/  ISETP.LT.AND.EX P0, PT, R18, R6, !P5, P0 ;  /* 0x000000061200720c */ /* 0x000fc40006f01300 */
[----:B------:R-:W-:Y:S02]  /*02a0*/  ISETP.GE.U32.AND P5, PT, R12, 0x10000, PT ;  /* 0x000100000c00780c */ /* 0x000fe40003fa6070 */
[----:B------:R-:W-:Y:S02]  /*02b0*/  ISETP.GE.U32.AND P2, PT, R10, 0x10000, PT ;  /* 0x000100000a00780c */ /* 0x000fe40003f46070 */
[----:B------:R-:W-:Y:S02]  /*02c0*/  IADD3 R16, P6, R16, R9, RZ ;  /* 0x0000000910107210 */ /* 0x000fe40007fde0ff */
[C---:B------:R-:W-:Y:S02]  /*02d0*/  ISETP.LT.AND.EX P1, PT, R13.reuse, R6, !P3, P1 ;  /* 0x000000060d00720c */ /* 0x040fe40005f21310 */
[----:B------:R-:W-:Y:S01]  /*02e0*/  ISETP.LT.U32.AND P3, PT, R12, R8, PT ;  /* 0x000000080c00720c */ /* 0x000fe20003f61070 */
[----:B------:R-:W-:Y:S01]  /*02f0*/  IMAD.X R17, R13, 0x1, R7, P6 ;  /* 0x000000010d117824 */ /* 0x000fe200030e0607 */
[----:B------:R-:W-:-:S02]  /*0300*/  ISETP.GE.U32.AND.EX P5, PT, R11, RZ, PT, P5 ;  /* 0x000000ff0b00720c */ /* 0x000fc40003fa6150 */
[----:B------:R-:W-:Y:S02]  /*0310*/  ISETP.LT.U32.AND P4, PT, R10, R8, PT ;  /* 0x000000080a00720c */ /* 0x000fe40003f81070 */
[----:B------:R-:W-:Y:S02]  /*0320*/  ISETP.GE.U32.AND.EX P2, PT, R0, RZ, PT, P2 ;  /* 0x000000ff0000720c */ /* 0x000fe40003f46120 */
[-C--:B------:R-:W-:Y:S02]  /*0330*/  IADD3 R14, P6, R15, R9.reuse, RZ ;  /* 0x000000090f0e7210 */ /* 0x080fe40007fde0ff */
[-C--:B------:R-:W-:Y:S02]  /*0340*/  ISETP.LT.AND.EX P3, PT, R11, R6.reuse, !P5, P3 ;  /* 0x000000060b00720c */ /* 0x080fe40006f61330 */
[----:B------:R-:W-:Y:S01]  /*0350*/  IADD3 R12, P5, R12, R9, RZ ;  /* 0x000000090c0c7210 */ /* 0x000fe20007fbe0ff */
[----:B------:R-:W-:Y:S01]  /*0360*/  IMAD.X R15, R18, 0x1, R7, P6 ;  /* 0x00000001120f7824 */ /* 0x000fe200030e0607 */
[----:B------:R-:W-:-:S02]  /*0370*/  ISETP.LT.AND.EX P2, PT, R0, R6, !P2, P4 ;  /* 0x000000060000720c */ /* 0x000fc40005741340 */
[----:B------:R-:W-:Y:S01]  /*0380*/  IADD3 R10, P4, R10, R9, RZ ;  /* 0x000000090a0a7210 */ /* 0x000fe20007f9e0ff */
[----:B------:R-:W-:Y:S01]  /*0390*/  IMAD.X R13, R11, 0x1, R7, P5 ;  /* 0x000000010b0d7824 */ /* 0x000fe200028e0607 */
[----:B------:R-:W-:Y:S01]  /*03a0*/  PRMT R23, RZ, 0x7610, R23 ;  /* 0x00007610ff177816 */ /* 0x000fe20000000017 */
[----:B------:R-:W2:Y:S01]  /*03b0*/  @P0 LDG.E.U8 R24, desc[UR4][R14.64] ;  /* 0x000000040e180981 */ /* 0x000ea2000c1e1100 */
[----:B------:R-:W-:Y:S01]  /*03c0*/  PRMT R22, RZ, 0x7610, R22 ;  /* 0x00007610ff167816 */ /* 0x000fe20000000016 */
[----:B------:R-:W-:Y:S01]  /*03d0*/  IMAD.X R11, R0, 0x1, R7, P4 ;  /* 0x00000001000b7824 */ /* 0x000fe200020e0607 */
[----:B------:R-:W-:Y:S02]  /*03e0*/  PRMT R0, RZ, 0x7610, R0 ;  /* 0x00007610ff007816 */ /* 0x000fe40000000000 */
[----:B------:R0:W5:Y:S04]  /*03f0*/  @P1 LDG.E.U8 R23, desc[UR4][R16.64] ;  /* 0x0000000410171981 */ /* 0x000168000c1e1100 */
[----:B------:R0:W5:Y:S04]  /*0400*/  @P3 LDG.E.U8 R22, desc[UR4][R12.64] ;  /* 0x000000040c163981 */ /* 0x000168000c1e1100 */
[----:B------:R0:W5:Y:S01]  /*0410*/  @P2 LDG.E.U8 R0, desc[UR4][R10.64] ;  /* 0x000000040a002981 */ /* 0x000162000c1e1100 */
[----:B------:R-:W-:-:S02]  /*0420*/  MOV R18, 0x450 ;  /* 0x0000045000127802 */ /* 0x000fc40000000f00 */
[----:B0-2---:R-:W-:-:S07]  /*0430*/  LOP3.LUT R24, R24, 0xff, RZ, 0xc0, !PT ;  /* 0x000000ff18187812 */ /* 0x005fce00078ec0ff */
[----:B-----5:R-:W-:Y:S05]  /*0440*/  CALL.REL.NOINC `($__internal_13_$__cuda_sm20_div_u16) ;  /* 0x00000004000c7944 */ /* 0x020fea0003c00000 */
[----:B------:R-:W-:Y:S01]  /*0450*/  IMAD.MOV.U32 R21, RZ, RZ, R27 ;  /* 0x000000ffff157224 */ /* 0x000fe200078e001b */
[----:B------:R-:W-:Y:S02]  /*0460*/  LOP3.LUT R24, R23, 0xff, RZ, 0xc0, !PT ;  /* 0x000000ff17187812 */ /* 0x000fe400078ec0ff */
[----:B------:R-:W-:-:S07]  /*0470*/  MOV R18, 0x490 ;  /* 0x0000049000127802 */ /* 0x000fce0000000f00 */
[----:B------:R-:W-:Y:S05]  /*0480*/  CALL.REL.NOINC `($__internal_13_$__cuda_sm20_div_u16) ;  /* 0x0000000000fc7944 */ /* 0x000fea0003c00000 */
        /* <DEDUP_REMOVED lines=19> */
.L_x_3730:
[----:B------:R-:W0:Y:S02]  /*05c0*/  S2R R0, SR_TID.X ;  /* 0x0000000000007919 */ /* 0x000e240000002100 */
[----:B0-----:R-:W-:-:S03]  /*05d0*/  IMAD.WIDE.U32 R2, R0, 0x4, RZ ;  /* 0x0000000400027825 */ /* 0x001fc600078e00ff */
[----:B------:R-:W-:-:S04]  /*05e0*/  ISETP.GE.U32.AND P0, PT, R2, R8, PT ;  /* 0x000000080200720c */ /* 0x000fc80003f06070 */
[----:B------:R-:W-:-:S04]  /*05f0*/  ISETP.GE.AND.EX P0, PT, R3, R6, PT, P0 ;  /* 0x000000060300720c */ /* 0x000fc80003f06300 */
[----:B------:R-:W-:-:S13]  /*0600*/  ISETP.GT.U32.OR P0, PT, R0, 0x3fff, P0 ;  /* 0x00003fff0000780c */ /* 0x000fda0000704470 */
[----:B------:R-:W-:Y:S05]  /*0610*/  @P0 EXIT ;  /* 0x000000000000094d */ /* 0x000fea0003800000 */
[----:B------:R-:W-:Y:S01]  /*0620*/  IMAD.MOV.U32 R2, RZ, RZ, R0 ;  /* 0x000000ffff027224 */ /* 0x000fe200078e0000 */
[----:B------:R-:W-:Y:S01]  /*0630*/  ULDC UR6, c[0x0][0x0] ;  /* 0x0000000000067ab9 */ /* 0x000fe20000000800 */
[----:B------:R-:W-:-:S07]  /*0640*/  IMAD.MOV.U32 R0, RZ, RZ, RZ ;  /* 0x000000ffff007224 */ /* 0x000fce00078e00ff */
.L_x_3732:
[----:B------:R-:W-:-:S04]  /*0650*/  LEA R12, P0, R2, R9, 0x2 ;  /* 0x00000009020c7211 */ /* 0x000fc800078010ff */
[----:B------:R-:W-:-:S05]  /*0660*/  LEA.HI.X R13, R2, R7, R0, 0x2, P0 ;  /* 0x00000007020d7211 */ /* 0x000fca00000f1400 */
[----:B------:R-:W2:Y:S01]  /*0670*/  LDG.E R24, desc[UR4][R12.64] ;  /* 0x000000040c187981 */ /* 0x000ea2000c1e1900 */
[----:B------:R-:W-:Y:S02]  /*0680*/  MOV R18, 0x6e0 ;  /* 0x000006e000127802 */ /* 0x000fe40000000f00 */
[C---:B--2---:R-:W-:Y:S02]  /*0690*/  PRMT R3, R24.reuse, 0x7770, RZ ;  /* 0x0000777018037816 */ /* 0x044fe400000000ff */
[C---:B------:R-:W-:Y:S02]  /*06a0*/  PRMT R4, R24.reuse, 0x7771, RZ ;  /* 0x0000777118047816 */ /* 0x040fe400000000ff */
[C---:B------:R-:W-:Y:S02]  /*06b0*/  PRMT R5, R24.reuse, 0x7772, RZ ;  /* 0x0000777218057816 */ /* 0x040fe400000000ff */
[----:B------:R-:W-:-:S07]  /*06c0*/  PRMT R24, R24, 0x7773, RZ ;  /* 0x0000777318187816 */ /* 0x000fce00000000ff */
[----:B------:R-:W-:Y:S05]  /*06d0*/  CALL.REL.NOINC `($__internal_13_$__cuda_sm20_div_u16) ;  /* 0x0000000000687944 */ /* 0x000fea0003c00000 */
[----:B------:R-:W-:Y:S01]  /*06e0*/  IMAD.MOV.U32 R10, RZ, RZ, R27 ;  /* 0x000000ffff0a7224 */ /* 0x000fe200078e001b */
[----:B------:R-:W-:Y:S01]  /*06f0*/  MOV R18, 0x720 ;  /* 0x0000072000127802 */ /* 0x000fe20000000f00 */
[----:B------:R-:W-:-:S07]  /*0700*/  IMAD.MOV.U32 R24, RZ, RZ, R5 ;  /* 0x000000ffff187224 */ /* 0x000fce00078e0005 */
        /* <DEDUP_REMOVED lines=23> */
        .weak           $__internal_13_$__cuda_sm20_div_u16
        .type           $__internal_13_$__cuda_sm20_div_u16,@function
        .size           $__internal_13_$__cuda_sm20_div_u16,(.L_x_4048 - $__internal_13_$__cuda_sm20_div_u16)
$__internal_13_$__cuda_sm20_div_u16:
        /* <DEDUP_REMOVED lines=10> */
[----:B0-----:R-:W-:-:S04]  /*0920*/  FMUL R19, R19, R26 ;  /* 0x0000001a13137220 */ /* 0x001fc80000400000 */
[----:B------:R-:W-:-:S04]  /*0930*/  VIADD R19, R19, 0x2 ;  /* 0x0000000213137836 */ /* 0x000fc80000000000 */
[----:B------:R-:W-:Y:S01]  /*0940*/  FMUL.RZ R28, R24, R19 ;  /* 0x00000013181c7220 */ /* 0x000fe2000040c000 */
[----:B------:R-:W-:-:S05]  /*0950*/  IMAD.MOV.U32 R19, RZ, RZ, 0x0 ;  /* 0x00000000ff137424 */ /* 0x000fca00078e00ff */
[----:B------:R-:W0:Y:S02]  /*0960*/  F2I.U32.TRUNC.NTZ R28, R28 ;  /* 0x0000001c001c7305 */ /* 0x000e24000020f000 */
[----:B0-----:R-:W-:Y:S01]  /*0970*/  LOP3.LUT R27, R28, 0xffff, RZ, 0xc0, !PT ;  /* 0x0000ffff1c1b7812 */ /* 0x001fe200078ec0ff */
[----:B------:R-:W-:Y:S01]  /*0980*/  @!P4 IMAD.MOV.U32 R27, RZ, RZ, -0x1 ;  /* 0xffffffffff1bc424 */ /* 0x000fe200078e00ff */
[----:B------:R-:W-:Y:S06]  /*0990*/  RET.REL.NODEC R18 `(_ZN2at6native61_GLOBAL__N__44eb8e94_28_ForeachBinaryOpScalarList_cu_dda10a6925multi_tensor_apply_kernelINS1_28TensorListScalarListMetadataIhLi1EEENS1_25BinaryOpScalarListFunctorIhLi1ELi1ELi0EEEJSt7dividesIhEEEEvT_T0_DpT1_) ;  /* 0xfffffff412987950 */ /* 0x000fec0003c3ffff */
.L_x_3733:
        /* <DEDUP_REMOVED lines=14> */
.L_x_4048:


//--------------------- .text._ZN2at6native61_GLOBAL__N__44eb8e94_28_ForeachBinaryOpScalarList_cu_dda10a6925multi_tensor_apply_kernelINS1_28TensorListScalarListMetadataIfLi2EEENS1_25BinaryOpScalarListFunctorIN3c108BFloat16ELi2ELi1ELi1EEEJSt10multipliesIfEEEEvT_T0_DpT1_ --------------------------
	.section	.text._ZN2at6native61_GLOBAL__N__44eb8e94_28_ForeachBinaryOpScalarList_cu_dda10a6925multi_tensor_apply_kernelINS1_28TensorListScalarListMetadataIfLi2EEENS1_25BinaryOpScalarListFunctorIN3c108BFloat16ELi2ELi1ELi1EEEJSt10multipliesIfEEEEvT_T0_DpT1_,"ax",@progbits
	.align	128
.text._ZN2at6native61_GLOBAL__N__44eb8e94_28_ForeachBinaryOpScalarList_cu_dda10a6925multi_tensor_apply_kernelINS1_28TensorListScalarListMetadataIfLi2EEENS1_25BinaryOpScalarListFunctorIN3c108BFloat16ELi2ELi1ELi1EEEJSt10multipliesIfEEEEvT_T0_DpT1_:
        .type           _ZN2at6native61_GLOBAL__N__44eb8e94_28_ForeachBinaryOpScalarList_cu_dda10a6925multi_tensor_apply_kernelINS1_28TensorListScalarListMetadataIfLi2EEENS1_25BinaryOpScalarListFunctorIN3c108BFloat16ELi2ELi1ELi1EEEJSt10multipliesIfEEEEvT_T0_DpT1_,@function
        .size           _ZN2at6native61_GLOBAL__N__44eb8e94_28_ForeachBinaryOpScalarList_cu_dda10a6925multi_tensor_apply_kernelINS1_28TensorListScalarListMetadataIfLi2EEENS1_25BinaryOpScalarListFunctorIN3c108BFloat16ELi2ELi1ELi1EEEJSt10multipliesIfEEEEvT_T0_DpT1_,(.L_x_4050 - _ZN2at6native61_GLOBAL__N__44eb8e94_28_ForeachBinaryOpScalarList_cu_dda10a6925multi_tensor_apply_kernelINS1_28TensorListScalarListMetadataIfLi2EEENS1_25BinaryOpScalarListFunctorIN3c108BFloat16ELi2ELi1ELi1EEEJSt10multipliesIfEEEEvT_T0_DpT1_)
        .other          _ZN2at6native61_GLOBAL__N__44eb8e94_28_ForeachBinaryOpScalarList_cu_dda10a6925multi_tensor_apply_kernelINS1_28TensorListScalarListMetadataIfLi2EEENS1_25BinaryOpScalarListFunctorIN3c108BFloat16ELi2ELi1ELi1EEEJSt10multipliesIfEEEEvT_T0_DpT1_,@"STO_CUDA_ENTRY STV_DEFAULT"
_ZN2at6native61_GLOBAL__N__44eb8e94_28_ForeachBinaryOpScalarList_cu_dda10a6925multi_tensor_apply_kernelINS1_28TensorListScalarListMetadataIfLi2EEENS1_25BinaryOpScalarListFunctorIN3c108BFloat16ELi2ELi1ELi1EEEJSt10multipliesIfEEEEvT_T0_DpT1_:
        /* <DEDUP_REMOVED lines=29> */
.L_x_3735:
        /* <DEDUP_REMOVED lines=49> */
[----:B0-----:R-:W-:Y:S01]  /*04e0*/  FMUL.FTZ R9, R0, R7 ;  /* 0x0000000700097220 */ /* 0x001fe20000410000 */
[----:B------:R-:W-:Y:S01]  /*04f0*/  @P4 LEA.HI.X R7, R29, R15, R27, 0x1, P5 ;  /* 0x0000000f1d074211 */ /* 0x000fe200028f0c1b */
[----:B----4-:R-:W-:-:S04]  /*0500*/  IMAD.U32 R22, R22, 0x10000, RZ ;  /* 0x0001000016167824 */ /* 0x010fc800078e00ff */
[----:B------:R-:W-:Y:S01]  /*0510*/  FMUL.FTZ R22, R0, R22 ;  /* 0x0000001600167220 */ /* 0x000fe20000410000 */
[----:B-----5:R-:W-:Y:S01]  /*0520*/  F2FP.BF16.F32.PACK_AB R20, RZ, R9 ;  /* 0x00000009ff14723e */ /* 0x020fe200000010ff */
[----:B---3--:R-:W-:Y:S02]  /*0530*/  IMAD.U32 R27, R24, 0x10000, RZ ;  /* 0x00010000181b7824 */ /* 0x008fe400078e00ff */
[----:B------:R-:W-:Y:S02]  /*0540*/  IMAD.U32 R21, R26, 0x10000, RZ ;  /* 0x000100001a157824 */ /* 0x000fe400078e00ff */
[C---:B------:R-:W-:Y:S02]  /*0550*/  FMUL.FTZ R27, R0.reuse, R27 ;  /* 0x0000001b001b7220 */ /* 0x040fe40000410000 */
[----:B------:R-:W-:Y:S01]  /*0560*/  FMUL.FTZ R21, R0, R21 ;  /* 0x0000001500157220 */ /* 0x000fe20000410000 */
        /* <DEDUP_REMOVED lines=14> */
.L_x_3734:
        /* <DEDUP_REMOVED lines=8> */
.L_x_3736:
        /* <DEDUP_REMOVED lines=12> */
[C---:B0-----:R-:W-:Y:S01]  /*0790*/  FMUL.FTZ R11, R0.reuse, R11 ;  /* 0x0000000b000b7220 */ /* 0x041fe20000410000 */
[C---:B------:R-:W-:Y:S01]  /*07a0*/  FMUL.FTZ R10, R0.reuse, R17 ;  /* 0x00000011000a7220 */ /* 0x040fe20000410000 */
[C---:B------:R-:W-:Y:S01]  /*07b0*/  FMUL.FTZ R19, R0.reuse, R19 ;  /* 0x0000001300137220 */ /* 0x040fe20000410000 */
        /* <DEDUP_REMOVED lines=15> */
.L_x_3737:
        /* <DEDUP_REMOVED lines=13> */
.L_x_4050:


//--------------------- .text._ZN2at6native61_GLOBAL__N__44eb8e94_28_ForeachBinaryOpScalarList_cu_dda10a6925multi_tensor_apply_kernelINS1_28TensorListScalarListMetadataIfLi2EEENS1_25BinaryOpScalarListFunctorIN3c104HalfELi2ELi1ELi1EEEJSt10multipliesIfEEEEvT_T0_DpT1_ --------------------------
	.section	.text._ZN2at6native61_GLOBAL__N__44eb8e94_28_ForeachBinaryOpScalarList_cu_dda10a6925multi_tensor_apply_kernelINS1_28TensorListScalarListMetadataIfLi2EEENS1_25BinaryOpScalarListFunctorIN3c104HalfELi2ELi1ELi1EEEJSt10multipliesIfEEEEvT_T0_DpT1_,"ax",@progbits
	.align	128
.text._ZN2at6native61_GLOBAL__N__44eb8e94_28_ForeachBinaryOpScalarList_cu_dda10a6925multi_tensor_apply_kernelINS1_28TensorListScalarListMetadataIfLi2EEENS1_25BinaryOpScalarListFunctorIN3c104HalfELi2ELi1ELi1EEEJSt10multipliesIfEEEEvT_T0_DpT1_:
        .type           _ZN2at6native61_GLOBAL__N__44eb8e94_28_ForeachBinaryOpScalarList_cu_dda10a6925multi_tensor_apply_kernelINS1_28TensorListScalarListMetadataIfLi2EEENS1_25BinaryOpScalarListFunctorIN3c104HalfELi2ELi1ELi1EEEJSt10multipliesIfEEEEvT_T0_DpT1_,@function
        .size           _ZN2at6native61_GLOBAL__N__44eb8e94_28_ForeachBinaryOpScalarList_cu_dda10a6925multi_tensor_apply_kernelINS1_28TensorListScalarListMetadataIfLi2EEENS1_25BinaryOpScalarListFunctorIN3c104HalfELi2ELi1ELi1EEEJSt10multipliesIfEEEEvT_T0_DpT1_,(.L_x_4051 - _ZN2at6native61_GLOBAL__N__44eb8e94_28_ForeachBinaryOpScalarList_cu_dda10a6925multi_tensor_apply_kernelINS1_28TensorListScalarListMetadataIfLi2EEENS1_25BinaryOpScalarListFunctorIN3c104HalfELi2ELi1ELi1EEEJSt10multipliesIfEEEEvT_T0_DpT1_)
        .other          _ZN2at6native61_GLOBAL__N__44eb8e94_28_ForeachBinaryOpScalarList_cu_dda10a6925multi_tensor_apply_kernelINS1_28TensorListScalarListMetadataIfLi2EEENS1_25BinaryOpScalarListFunctorIN3c104HalfELi2ELi1ELi1EEEJSt10multipliesIfEEEEvT_T0_DpT1_,@"STO_CUDA_ENTRY STV_DEFAULT"
_ZN2at6native61_GLOBAL__N__44eb8e94_28_ForeachBinaryOpScalarList_cu_dda10a6925multi_tensor_apply_kernelINS1_28TensorListScalarListMetadataIfLi2EEENS1_25BinaryOpScalarListFunctorIN3c104HalfELi2ELi1ELi1EEEJSt10multipliesIfEEEEvT_T0_DpT1_:
        /* <DEDUP_REMOVED lines=29> */
.L_x_3739:
        /* <DEDUP_REMOVED lines=49> */
[----:B0-----:R-:W-:Y:S01]  /*04e0*/  FMUL.FTZ R9, R0, R7 ;  /* 0x0000000700097220 */ /* 0x001fe20000410000 */
[----:B----4-:R-:W-:Y:S01]  /*04f0*/  HADD2.F32 R22, -RZ, R22.H0_H0 ;  /* 0x20000016ff167230 */ /* 0x010fe20000004100 */
[----:B------:R-:W-:-:S04]  /*0500*/  @P4 LEA.HI.X R7, R29, R15, R27, 0x1, P5 ;  /* 0x0000000f1d074211 */ /* 0x000fc800028f0c1b */
[----:B------:R-:W-:Y:S01]  /*0510*/  FMUL.FTZ R22, R0, R22 ;  /* 0x0000001600167220 */ /* 0x000fe20000410000 */
[----:B---3--:R-:W-:Y:S02]  /*0520*/  HADD2.F32 R27, -RZ, R24.H0_H0 ;  /* 0x20000018ff1b7230 */ /* 0x008fe40000004100 */
[----:B-----5:R-:W-:-:S03]  /*0530*/  HADD2.F32 R21, -RZ, R26.H0_H0 ;  /* 0x2000001aff157230 */ /* 0x020fc60000004100 */
[C---:B------:R-:W-:Y:S01]  /*0540*/  FMUL.FTZ R27, R0.reuse, R27 ;  /* 0x0000001b001b7220 */ /* 0x040fe20000410000 */
[----:B------:R-:W-:Y:S01]  /*0550*/  F2FP.F16.F32.PACK_AB R20, RZ, R9 ;  /* 0x00000009ff14723e */ /* 0x000fe200000000ff */
[----:B------:R-:W-:Y:S01]  /*0560*/  FMUL.FTZ R21, R0, R21 ;  /* 0x0000001500157220 */ /* 0x000fe20000410000 */
        /* <DEDUP_REMOVED lines=14> */
.L_x_3738:
        /* <DEDUP_REMOVED lines=8> */
.L_x_3740:
        /* <DEDUP_REMOVED lines=9> */
[C---:B0-----:R-:W-:Y:S01]  /*0760*/  FMUL.FTZ R5, R0.reuse, R5 ;  /* 0x0000000500057220 */ /* 0x041fe20000410000 */
[----:B------:R-:W-:Y:S02]  /*0770*/  HADD2.F32 R17, -RZ, R7.H1_H1 ;  /* 0x30000007ff117230 */ /* 0x000fe40000004100 */
[C---:B------:R-:W-:Y:S01]  /*0780*/  FMUL.FTZ R8, R0.reuse, R9 ;  /* 0x0000000900087220 */ /* 0x040fe20000410000 */
        /* <DEDUP_REMOVED lines=16> */
.L_x_3741:
        /* <DEDUP_REMOVED lines=15> */
.L_x_4051:


//--------------------- .text._ZN2at6native61_GLOBAL__N__44eb8e94_28_ForeachBinaryOpScalarList_cu_dda10a6925multi_tensor_apply_kernelINS1_28TensorListScalarListMetadataIbLi2EEENS1_25BinaryOpScalarListFunctorIbLi2ELi1ELi1EEEJSt10multipliesIbEEEEvT_T0_DpT1_ --------------------------
	.section	.text._ZN2at6native61_GLOBAL__N__44eb8e94_28_ForeachBinaryOpScalarList_cu_dda10a6925multi_tensor_apply_kernelINS1_28TensorListScalarListMetadataIbLi2EEENS1_25BinaryOpScalarListFunctorIbLi2ELi1ELi1EEEJSt10multipliesIbEEEEvT_T0_DpT1_,"ax",@progbits
	.align	128
.text._ZN2at6native61_GLOBAL__N__44eb8e94_28_ForeachBinaryOpScalarList_cu_dda10a6925multi_tensor_apply_kernelINS1_28TensorListScalarListMetadataIbLi2EEENS1_25BinaryOpScalarListFunctorIbLi2ELi1ELi1EEEJSt10multipliesIbEEEEvT_T0_DpT1_:
        .type           _ZN2at6native61_GLOBAL__N__44eb8e94_28_ForeachBinaryOpScalarList_cu_dda10a6925multi_tensor_apply_kernelINS1_28TensorListScalarListMetadataIbLi2EEENS1_25BinaryOpScalarListFunctorIbLi2ELi1ELi1EEEJSt10multipliesIbEEEEvT_T0_DpT1_,@function
        .size           _ZN2at6native61_GLOBAL__N__44eb8e94_28_ForeachBinaryOpScalarList_cu_dda10a6925multi_tensor_apply_kernelINS1_28TensorListScalarListMetadataIbLi2EEENS1_25BinaryOpScalarListFunctorIbLi2ELi1ELi1EEEJSt10multipliesIbEEEEvT_T0_DpT1_,(.L_x_4052 - _ZN2at6native61_GLOBAL__N__44eb8e94_28_ForeachBinaryOpScalarList_cu_dda10a6925multi_tensor_apply_kernelINS1_28TensorListScalarListMetadataIbLi2EEENS1_25BinaryOpScalarListFunctorIbLi2ELi1ELi1EEEJSt10multipliesIbEEEEvT_T0_DpT1_)
        .other          _ZN2at6native61_GLOBAL__N__44eb8e94_28_ForeachBinaryOpScalarList_cu_dda10a6925multi_tensor_apply_kernelINS1_28TensorListScalarListMetadataIbLi2EEENS1_25BinaryOpScalarListFunctorIbLi2ELi1ELi1EEEJSt10multipliesIbEEEEvT_T0_DpT1_,@"STO_CUDA_ENTRY STV_DEFAULT"
_ZN2at6native61_GLOBAL__N__44eb8e94_28_ForeachBinaryOpScalarList_cu_dda10a6925multi_tensor_apply_kernelINS1_28TensorListScalarListMetadataIbLi2EEENS1_25BinaryOpScalarListFunctorIbLi2ELi1ELi1EEEJSt10multipliesIbEEEEvT_T0_DpT1_:
        /* <DEDUP_REMOVED lines=29> */
.L_x_3743:
        /* <DEDUP_REMOVED lines=43> */
[----:B0-----:R-:W-:-:S04]  /*0480*/  ISETP.NE.AND P5, PT, R0, RZ, P5 ;  /* 0x000000ff0000720c */ /* 0x001fc80002fa5270 */
[----:B------:R-:W-:Y:S02]  /*0490*/  @P2 SEL R29, RZ, 0x1, !P5 ;  /* 0x00000001ff1d2807 */ /* 0x000fe40006800000 */
[-C--:B------:R-:W-:Y:S02]  /*04a0*/  @P3 IADD3 R2, P5, R25, R11.reuse, RZ ;  /* 0x0000000b19023210 */ /* 0x080fe40007fbe0ff */
[----:B---3--:R-:W-:Y:S02]  /*04b0*/  LOP3.LUT P4, RZ, R6, 0xff, RZ, 0xc0, !PT ;  /* 0x000000ff06ff7812 */ /* 0x008fe4000788c0ff */
[----:B------:R-:W-:Y:S02]  /*04c0*/  @P2 IADD3 R6, P6, R28, R11, RZ ;  /* 0x0000000b1c062210 */ /* 0x000fe40007fde0ff */
[----:B------:R-:W-:-:S03]  /*04d0*/  ISETP.NE.AND P4, PT, R0, RZ, P4 ;  /* 0x000000ff0000720c */ /* 0x000fc60002785270 */
[--C-:B------:R-:W-:Y:S01]  /*04e0*/  @P2 IMAD.X R7, R26, 0x1, R14.reuse, P6 ;  /* 0x000000011a072824 */ /* 0x100fe200030e060e */
[----:B------:R-:W-:Y:S02]  /*04f0*/  SEL R25, RZ, 0x1, !P4 ;  /* 0x00000001ff197807 */ /* 0x000fe40006000000 */
[----:B----4-:R-:W-:Y:S02]  /*0500*/  LOP3.LUT P4, RZ, R27, 0xff, RZ, 0xc0, !PT ;  /* 0x000000ff1bff7812 */ /* 0x010fe4000788c0ff */
[----:B------:R3:W-:Y:S01]  /*0510*/  @P2 STG.E.U8 desc[UR4][R6.64], R29 ;  /* 0x0000001d06002986 */ /* 0x0007e2000c101104 */
[-C--:B-1----:R-:W-:Y:S02]  /*0520*/  @P0 IADD3 R8, P2, R21, R11.reuse, RZ ;  /* 0x0000000b15080210 */ /* 0x082fe40007f5e0ff */
[----:B------:R-:W-:Y:S02]  /*0530*/  ISETP.NE.AND P4, PT, R0, RZ, P4 ;  /* 0x000000ff0000720c */ /* 0x000fe40002785270 */
[----:B-----5:R-:W-:Y:S01]  /*0540*/  LOP3.LUT P6, RZ, R3, 0xff, RZ, 0xc0, !PT ;  /* 0x000000ff03ff7812 */ /* 0x020fe200078cc0ff */
[--C-:B------:R-:W-:Y:S01]  /*0550*/  @P3 IMAD.X R3, R24, 0x1, R14.reuse, P5 ;  /* 0x0000000118033824 */ /* 0x100fe200028e060e */
[----:B------:R-:W-:Y:S01]  /*0560*/  @P1 IADD3 R4, P5, R23, R11, RZ ;  /* 0x0000000b17041210 */ /* 0x000fe20007fbe0ff */
[----:B------:R-:W-:Y:S01]  /*0570*/  @P0 IMAD.X R9, R22, 0x1, R14, P2 ;  /* 0x0000000116090824 */ /* 0x000fe200010e060e */
[----:B------:R-:W-:-:S02]  /*0580*/  ISETP.NE.AND P6, PT, R0, RZ, P6 ;  /* 0x000000ff0000720c */ /* 0x000fc400037c5270 */
        /* <DEDUP_REMOVED lines=12> */
.L_x_3742:
        /* <DEDUP_REMOVED lines=9> */
.L_x_3744:
        /* <DEDUP_REMOVED lines=8> */
[----:B------:R-:W-:Y:S02]  /*0760*/  ISETP.NE.AND P0, PT, R0, RZ, P2 ;  /* 0x000000ff0000720c */ /* 0x000fe40001705270 */
[----:B------:R-:W-:-:S02]  /*0770*/  ISETP.NE.AND P1, PT, R4, RZ, P2 ;  /* 0x000000ff0400720c */ /* 0x000fc40001725270 */
[----:B------:R-:W-:Y:S02]  /*0780*/  ISETP.NE.AND P3, PT, R5, RZ, P2 ;  /* 0x000000ff0500720c */ /* 0x000fe40001765270 */
[----:B------:R-:W-:Y:S02]  /*0790*/  PRMT R0, R2, 0x7773, RZ ;  /* 0x0000777302007816 */ /* 0x000fe400000000ff */
[----:B------:R-:W-:Y:S02]  /*07a0*/  SEL R4, RZ, 0x1, !P0 ;  /* 0x00000001ff047807 */ /* 0x000fe40004000000 */
[----:B------:R-:W-:Y:S02]  /*07b0*/  SEL R5, RZ, 0x1, !P1 ;  /* 0x00000001ff057807 */ /* 0x000fe40004800000 */
[----:B------:R-:W-:Y:S02]  /*07c0*/  ISETP.NE.AND P0, PT, R0, RZ, P2 ;  /* 0x000000ff0000720c */ /* 0x000fe40001705270 */
        /* <DEDUP_REMOVED lines=18> */
.L_x_3745:
        /* <DEDUP_REMOVED lines=9> */
.L_x_4052:


//--------------------- .text._ZN2at6native61_GLOBAL__N__44eb8e94_28_ForeachBinaryOpScalarList_cu_dda10a6925multi_tensor_apply_kernelINS1_28TensorListScalarListMetadataIN3c107complexIfEELi2EEENS1_25BinaryOpScalarListFunctorIS6_Li2ELi1ELi1EEEJSt10multipliesIS6_EEEEvT_T0_DpT1_ --------------------------
	.section	.text._ZN2at6native61_GLOBAL__N__44eb8e94_28_ForeachBinaryOpScalarList_cu_dda10a6925multi_tensor_apply_kernelINS1_28TensorListScalarListMetadataIN3c107complexIfEELi2EEENS1_25BinaryOpScalarListFunctorIS6_Li2ELi1ELi1EEEJSt10multipliesIS6_EEEEvT_T0_DpT1_,"ax",@progbits
	.align	128
.text._ZN2at6native61_GLOBAL__N__44eb8e94_28_ForeachBinaryOpScalarList_cu_dda10a6925multi_tensor_apply_kernelINS1_28TensorListScalarListMetadataIN3c107complexIfEELi2EEENS1_25BinaryOpScalarListFunctorIS6_Li2ELi1ELi1EEEJSt10multipliesIS6_EEEEvT_T0_DpT1_:
        .type           _ZN2at6native61_GLOBAL__N__44eb8e94_28_ForeachBinaryOpScalarList_cu_dda10a6925multi_tensor_apply_kernelINS1_28TensorListScalarListMetadataIN3c107complexIfEELi2EEENS1_25BinaryOpScalarListFunctorIS6_Li2ELi1ELi1EEEJSt10multipliesIS6_EEEEvT_T0_DpT1_,@function
        .size           _ZN2at6native61_GLOBAL__N__44eb8e94_28_ForeachBinaryOpScalarList_cu_dda10a6925multi_tensor_apply_kernelINS1_28TensorListScalarListMetadataIN3c107complexIfEELi2EEENS1_25BinaryOpScalarListFunctorIS6_Li2ELi1ELi1EEEJSt10multipliesIS6_EEEEvT_T0_DpT1_,(.L_x_4053 - _ZN2at6native61_GLOBAL__N__44eb8e94_28_ForeachBinaryOpScalarList_cu_dda10a6925multi_tensor_apply_kernelINS1_28TensorListScalarListMetadataIN3c107complexIfEELi2EEENS1_25BinaryOpScalarListFunctorIS6_Li2ELi1ELi1EEEJSt10multipliesIS6_EEEEvT_T0_DpT1_)
        .other          _ZN2at6native61_GLOBAL__N__44eb8e94_28_ForeachBinaryOpScalarList_cu_dda10a6925multi_tensor_apply_kernelINS1_28TensorListScalarListMetadataIN3c107complexIfEELi2EEENS1_25BinaryOpScalarListFunctorIS6_Li2ELi1ELi1EEEJSt10multipliesIS6_EEEEvT_T0_DpT1_,@"STO_CUDA_ENTRY STV_DEFAULT"
_ZN2at6native61_GLOBAL__N__44eb8e94_28_ForeachBinaryOpScalarList_cu_dda10a6925multi_tensor_apply_kernelINS1_28TensorListScalarListMetadataIN3c107complexIfEELi2EEENS1_25BinaryOpScalarListFunctorIS6_Li2ELi1ELi1EEEJSt10multipliesIS6_EEEEvT_T0_DpT1_:
        /* <DEDUP_REMOVED lines=29> */
.L_x_3747:
[----:B0-----:R-:W-:Y:S01]  /*01d0*/  IADD3 R5, P1, R0, R6, RZ ;  /* 0x0000000600057210 */ /* 0x001fe20007f3e0ff */
[C---:B-1----:R-:W-:Y:S01]  /*01e0*/  IMAD R8, R2.reuse, 0x3, RZ ;  /* 0x0000000302087824 */ /* 0x042fe200078e02ff */
[----:B------:R-:W-:Y:S02]  /*01f0*/  CS2R R10, SRZ ;  /* 0x00000000000a7805 */ /* 0x000fe4000001ff00 */
[CC--:B------:R-:W-:Y:S01]  /*0200*/  IADD3 R21, P3, R2.reuse, R5.reuse, RZ ;  /* 0x0000000502157210 */ /* 0x0c0fe20007f7e0ff */
[----:B------:R-:W-:Y:S01]  /*0210*/  IMAD.X R4, RZ, RZ, R7, P1 ;  /* 0x000000ffff047224 */ /* 0x000fe200008e0607 */
[C---:B------:R-:W-:Y:S02]  /*0220*/  ISETP.GE.U32.AND P0, PT, R5.reuse, 0x10000, PT ;  /* 0x000100000500780c */ /* 0x040fe40003f06070 */
[----:B------:R-:W-:Y:S01]  /*0230*/  LEA R3, P2, R2, R5, 0x1 ;  /* 0x0000000502037211 */ /* 0x000fe200078408ff */
[----:B------:R-:W-:Y:S01]  /*0240*/  IMAD.X R26, RZ, RZ, R4, P3 ;  /* 0x000000ffff1a7224 */ /* 0x000fe200018e0604 */
[----:B------:R-:W-:-:S02]  /*0250*/  ISETP.LT.U32.AND P1, PT, R5, UR14, PT ;  /* 0x0000000e05007c0c */ /* 0x000fc4000bf21070 */
[C---:B------:R-:W-:Y:S01]  /*0260*/  ISETP.GE.U32.AND.EX P0, PT, R4.reuse, RZ, PT, P0 ;  /* 0x000000ff0400720c */ /* 0x040fe20003f06100 */
[--C-:B------:R-:W-:Y:S01]  /*0270*/  IMAD.X R28, RZ, RZ, R4.reuse, P2 ;  /* 0x000000ffff1c7224 */ /* 0x100fe200010e0604 */
[C---:B------:R-:W-:Y:S02]  /*0280*/  ISETP.GE.U32.AND P4, PT, R21.reuse, 0x10000, PT ;  /* 0x000100001500780c */ /* 0x040fe40003f86070 */
[----:B------:R-:W-:Y:S02]  /*0290*/  ISETP.LT.AND.EX P0, PT, R4, UR4, !P0, P1 ;  /* 0x0000000404007c0c */ /* 0x000fe4000c701310 */
[----:B------:R-:W-:Y:S02]  /*02a0*/  IADD3 R9, P5, R8, R5, RZ ;  /* 0x0000000508097210 */ /* 0x000fe40007fbe0ff */
[----:B------:R-:W-:Y:S02]  /*02b0*/  ISETP.LT.U32.AND P3, PT, R21, UR14, PT ;  /* 0x0000000e15007c0c */ /* 0x000fe4000bf61070 */
[----:B------:R-:W-:Y:S01]  /*02c0*/  ISETP.GE.U32.AND P1, PT, R3, 0x10000, PT ;  /* 0x000100000300780c */ /* 0x000fe20003f26070 */
[----:B------:R-:W-:Y:S01]  /*02d0*/  IMAD.X R8, RZ, RZ, R4, P5 ;  /* 0x000000ffff087224 */ /* 0x000fe200028e0604 */
[----:B------:R-:W-:-:S02]  /*02e0*/  ISETP.GE.U32.AND.EX P4, PT, R26, RZ, PT, P4 ;  /* 0x000000ff1a00720c */ /* 0x000fc40003f86140 */
[----:B------:R-:W-:Y:S02]  /*02f0*/  ISETP.LT.U32.AND P2, PT, R3, UR14, PT ;  /* 0x0000000e03007c0c */ /* 0x000fe4000bf41070 */
[----:B------:R-:W-:Y:S02]  /*0300*/  ISETP.GE.U32.AND.EX P1, PT, R28, RZ, PT, P1 ;  /* 0x000000ff1c00720c */ /* 0x000fe40003f26110 */
[----:B------:R-:W-:Y:S02]  /*0310*/  ISETP.LT.AND.EX P3, PT, R26, UR4, !P4, P3 ;  /* 0x000000041a007c0c */ /* 0x000fe4000e761330 */
[C---:B------:R-:W-:Y:S02]  /*0320*/  ISETP.GE.U32.AND P4, PT, R9.reuse, 0x10000, PT ;  /* 0x000100000900780c */ /* 0x040fe40003f86070 */
[----:B------:R-:W-:Y:S02]  /*0330*/  ISETP.LT.AND.EX P1, PT, R28, UR4, !P1, P2 ;  /* 0x000000041c007c0c */ /* 0x000fe4000cf21320 */
[----:B------:R-:W-:-:S02]  /*0340*/  ISETP.LT.U32.AND P2, PT, R9, UR14, PT ;  /* 0x0000000e09007c0c */ /* 0x000fc4000bf41070 */
[C---:B------:R-:W-:Y:S02]  /*0350*/  ISETP.GE.U32.AND.EX P4, PT, R8.reuse, RZ, PT, P4 ;  /* 0x000000ff0800720c */ /* 0x040fe40003f86140 */
[----:B------:R-:W-:Y:S02]  /*0360*/  @P0 LEA R16, P5, R5, UR6, 0x3 ;  /* 0x0000000605100c11 */ /* 0x000fe4000f8a18ff */
[----:B------:R-:W-:Y:S02]  /*0370*/  ISETP.LT.AND.EX P2, PT, R8, UR4, !P4, P2 ;  /* 0x0000000408007c0c */ /* 0x000fe4000e741320 */
[----:B------:R-:W-:Y:S02]  /*0380*/  @P3 LEA R18, P4, R21, UR6, 0x3 ;  /* 0x0000000615123c11 */ /* 0x000fe4000f8818ff */
[----:B------:R-:W-:Y:S02]  /*0390*/  @P0 LEA.HI.X R17, R5, UR7, R4, 0x3, P5 ;  /* 0x0000000705110c11 */ /* 0x000fe4000a8f1c04 */
[----:B------:R-:W-:-:S02]  /*03a0*/  CS2R R12, SRZ ;  /* 0x00000000000c7805 */ /* 0x000fc4000001ff00 */
[----:B------:R-:W-:Y:S02]  /*03b0*/  @P1 LEA R24, P5, R3, UR6, 0x3 ;  /* 0x0000000603181c11 */ /* 0x000fe4000f8a18ff */
[----:B------:R-:W-:Y:S01]  /*03c0*/  @P3 LEA.HI.X R19, R21, UR7, R26, 0x3, P4 ;  /* 0x0000000715133c11 */ /* 0x000fe2000a0f1c1a */
[----:B------:R0:W2:Y:S01]  /*03d0*/  @P0 LDG.E.64 R10, desc[UR10][R16.64] ;  /* 0x0000000a100a0981 */ /* 0x0000a2000c1e1b00 */
[----:B------:R-:W-:Y:S02]  /*03e0*/  CS2R R14, SRZ ;  /* 0x00000000000e7805 */ /* 0x000fe4000001ff00 */
[----:B------:R-:W-:Y:S02]  /*03f0*/  @P1 LEA.HI.X R25, R3, UR7, R28, 0x3, P5 ;  /* 0x0000000703191c11 */ /* 0x000fe4000a8f1c1c */
[C---:B------:R-:W-:Y:S01]  /*0400*/  @P2 LEA R22, P4, R9.reuse, UR6, 0x3 ;  /* 0x0000000609162c11 */ /* 0x040fe2000f8818ff */
[----:B------:R1:W3:Y:S03]  /*0410*/  @P3 LDG.E.64 R12, desc[UR10][R18.64] ;  /* 0x0000000a120c3981 */ /* 0x0002e6000c1e1b00 */
[----:B------:R-:W-:Y:S01]  /*0420*/  @P2 LEA.HI.X R23, R9, UR7, R8, 0x3, P4 ;  /* 0x0000000709172c11 */ /* 0x000fe2000a0f1c08 */
[----:B------:R2:W4:Y:S01]  /*0430*/  @P1 LDG.E.64 R14, desc[UR10][R24.64] ;  /* 0x0000000a180e1981 */ /* 0x000522000c1e1b00 */
[----:B0-----:R-:W-:-:S06]  /*0440*/  CS2R R16, SRZ ;  /* 0x0000000000107805 */ /* 0x001fcc000001ff00 */
[----:B------:R-:W5:Y:S01]  /*0450*/  @P2 LDG.E.64 R16, desc[UR10][R22.64] ;  /* 0x0000000a16102981 */ /* 0x000f62000c1e1b00 */
[----:B-1----:R-:W-:Y:S01]  /*0460*/  @P0 LEA R18, P4, R5, UR8, 0x3 ;  /* 0x0000000805120c11 */ /* 0x002fe2000f8818ff */
[----:B------:R-:W-:Y:S01]  /*0470*/  IMAD.WIDE.U32 R6, R2, 0x4, R6 ;  /* 0x0000000402067825 */ /* 0x000fe200078e0006 */
[----:B------:R-:W-:Y:S02]  /*0480*/  @P3 LEA R20, P5, R21, UR8, 0x3 ;  /* 0x0000000815143c11 */ /* 0x000fe4000f8a18ff */
[----:B------:R-:W-:Y:S02]  /*0490*/  @P0 LEA.HI.X R19, R5, UR9, R4, 0x3, P4 ;  /* 0x0000000905130c11 */ /* 0x000fe4000a0f1c04 */
[----:B------:R-:W-:Y:S02]  /*04a0*/  @P3 LEA.HI.X R21, R21, UR9, R26, 0x3, P5 ;  /* 0x0000000915153c11 */ /* 0x000fe4000a8f1c1a */
[----:B------:R-:W-:Y:S02]  /*04b0*/  @P1 LEA R26, P4, R3, UR8, 0x3 ;  /* 0x00000008031a1c11 */ /* 0x000fe4000f8818ff */
[----:B------:R-:W-:-:S02]  /*04c0*/  @P2 LEA R4, P5, R9, UR8, 0x3 ;  /* 0x0000000809042c11 */ /* 0x000fc4000f8a18ff */
[----:B------:R-:W-:Y:S02]  /*04d0*/  @P1 LEA.HI.X R27, R3, UR9, R28, 0x3, P4 ;  /* 0x00000009031b1c11 */ /* 0x000fe4000a0f1c1c */
[----:B------:R-:W-:Y:S01]  /*04e0*/  @P2 LEA.HI.X R5, R9, UR9, R8, 0x3, P5 ;  /* 0x0000000909052c11 */ /* 0x000fe2000a8f1c08 */
[C---:B--2---:R-:W-:Y:S01]  /*04f0*/  FMUL.FTZ R25, R11.reuse, UR13 ;  /* 0x0000000d0b197c20 */ /* 0x044fe20008410000 */
[----:B------:R-:W-:-:S03]  /*0500*/  FMUL.FTZ R11, R11, UR12 ;  /* 0x0000000c0b0b7c20 */ /* 0x000fc60008410000 */
[C---:B------:R-:W-:Y:S01]  /*0510*/  FFMA.FTZ R8, R10.reuse, UR12, -R25 ;  /* 0x0000000c0a087c23 */ /* 0x040fe20008010819 */
[C---:B---3--:R-:W-:Y:S01]  /*0520*/  FMUL.FTZ R3, R13.reuse, UR13 ;  /* 0x0000000d0d037c20 */ /* 0x048fe20008410000 */
[----:B------:R-:W-:Y:S01]  /*0530*/  FFMA.FTZ R9, R10, UR13, R11 ;  /* 0x0000000d0a097c23 */ /* 0x000fe2000801000b */
[----:B------:R-:W-:Y:S01]  /*0540*/  FMUL.FTZ R11, R13, UR12 ;  /* 0x0000000c0d0b7c20 */ /* 0x000fe20008410000 */
[C---:B----4-:R-:W-:Y:S01]  /*0550*/  FMUL.FTZ R13, R15.reuse, UR13 ;  /* 0x0000000d0f0d7c20 */ /* 0x050fe20008410000 */
[C---:B------:R-:W-:Y:S01]  /*0560*/  FFMA.FTZ R10, R12.reuse, UR12, -R3 ;  /* 0x0000000c0c0a7c23 */ /* 0x040fe20008010803 */
[----:B------:R-:W-:Y:S01]  /*0570*/  FMUL.FTZ R15, R15, UR12 ;  /* 0x0000000c0f0f7c20 */ /* 0x000fe20008410000 */
[----:B------:R-:W-:Y:S01]  /*0580*/  FFMA.FTZ R11, R12, UR13, R11 ;  /* 0x0000000d0c0b7c23 */ /* 0x000fe2000801000b */
[C---:B------:R-:W-:Y:S01]  /*0590*/  FFMA.FTZ R12, R14.reuse, UR12, -R13 ;  /* 0x0000000c0e0c7c23 */ /* 0x040fe2000801080d */
[----:B------:R2:W-:Y:S01]  /*05a0*/  @P0 STG.E.64 desc[UR10][R18.64], R8 ;  /* 0x0000000812000986 */ /* 0x0005e2000c101b0a */
[----:B------:R-:W-:Y:S01]  /*05b0*/  FFMA.FTZ R13, R14, UR13, R15 ;  /* 0x0000000d0e0d7c23 */ /* 0x000fe2000801000f */
[C---:B-----5:R-:W-:Y:S01]  /*05c0*/  FMUL.FTZ R3, R17.reuse, UR13 ;  /* 0x0000000d11037c20 */ /* 0x060fe20008410000 */
[----:B------:R-:W-:Y:S01]  /*05d0*/  FMUL.FTZ R17, R17, UR12 ;  /* 0x0000000c11117c20 */ /* 0x000fe20008410000 */
[----:B------:R2:W-:Y:S01]  /*05e0*/  @P3 STG.E.64 desc[UR10][R20.64], R10 ;  /* 0x0000000a14003986 */ /* 0x0005e2000c101b0a */
[----:B------:R-:W-:Y:S01]  /*05f0*/  ISETP.GE.U32.AND P0, PT, R6, 0x10000, PT ;  /* 0x000100000600780c */ /* 0x000fe20003f06070 */
[C---:B------:R-:W-:Y:S01]  /*0600*/  FFMA.FTZ R14, R16.reuse, UR12, -R3 ;  /* 0x0000000c100e7c23 */ /* 0x040fe20008010803 */
[----:B------:R-:W-:Y:S01]  /*0610*/  FFMA.FTZ R15, R16, UR13, R17 ;  /* 0x0000000d100f7c23 */ /* 0x000fe20008010011 */
[----:B------:R2:W-:Y:S01]  /*0620*/  @P1 STG.E.64 desc[UR10][R26.64], R12 ;  /* 0x0000000c1a001986 */ /* 0x0005e2000c101b0a */
[----:B------:R-:W-:-:S02]  /*0630*/  ISETP.LT.U32.AND P1, PT, R6, UR14, PT ;  /* 0x0000000e06007c0c */ /* 0x000fc4000bf21070 */
[C---:B------:R-:W-:Y:S01]  /*0640*/  ISETP.GE.U32.AND.EX P0, PT, R7.reuse, RZ, PT, P0 ;  /* 0x000000ff0700720c */ /* 0x040fe20003f06100 */
[----:B------:R2:W-:Y:S01]  /*0650*/  @P2 STG.E.64 desc[UR10][R4.64], R14 ;  /* 0x0000000e04002986 */ /* 0x0005e2000c101b0a */
[----:B------:R-:W-:-:S13]  /*0660*/  ISETP.LT.AND.EX P1, PT, R7, UR4, PT, P1 ;  /* 0x0000000407007c0c */ /* 0x000fda000bf21310 */
[----:B--2---:R-:W-:Y:S05]  /*0670*/  @!P0 BRA P1, `(.L_x_3747) ;  /* 0xfffffff800d48947 */ /* 0x004fea000083ffff */
[----:B------:R-:W-:Y:S05]  /*0680*/  EXIT ;  /* 0x000000000000794d */ /* 0x000fea0003800000 */
.L_x_3746:
        /* <DEDUP_REMOVED lines=8> */
.L_x_3748:
[C---:B------:R-:W-:Y:S01]  /*0710*/  IMAD.SHL.U32 R14, R3.reuse, 0x20, RZ ;  /* 0x00000020030e7824 */ /* 0x040fe200078e00ff */
[----:B------:R-:W-:-:S04]  /*0720*/  SHF.L.U64.HI R2, R3, 0x5, R0 ;  /* 0x0000000503027819 */ /* 0x000fc80000010200 */
[----:B------:R-:W-:-:S04]  /*0730*/  IADD3 R12, P0, R14, UR6, RZ ;  /* 0x000000060e0c7c10 */ /* 0x000fc8000ff1e0ff */
[----:B------:R-:W-:-:S05]  /*0740*/  IADD3.X R13, R2, UR7, RZ, P0, !PT ;  /* 0x00000007020d7c10 */ /* 0x000fca00087fe4ff */
[----:B------:R-:W2:Y:S04]  /*0750*/  LDG.E.128 R8, desc[UR10][R12.64] ;  /* 0x0000000a0c087981 */ /* 0x000ea8000c1e1d00 */
[----:B------:R-:W3:Y:S01]  /*0760*/  LDG.E.128 R4, desc[UR10][R12.64+0x10] ;  /* 0x0000100a0c047981 */ /* 0x000ee2000c1e1d00 */
[----:B------:R-:W-:Y:S01]  /*0770*/  IADD3 R14, P0, R14, UR8, RZ ;  /* 0x000000080e0e7c10 */ /* 0x000fe2000ff1e0ff */
[C---:B--2---:R-:W-:Y:S01]  /*0780*/  FMUL.FTZ R17, R9.reuse, UR12 ;  /* 0x0000000c09117c20 */ /* 0x044fe20008410000 */
[----:B------:R-:W-:Y:S01]  /*0790*/  FMUL.FTZ R15, R9, UR13 ;  /* 0x0000000d090f7c20 */ /* 0x000fe20008410000 */
[C---:B------:R-:W-:Y:S01]  /*07a0*/  FMUL.FTZ R21, R11.reuse, UR12 ;  /* 0x0000000c0b157c20 */ /* 0x040fe20008410000 */
[----:B------:R-:W-:Y:S01]  /*07b0*/  FMUL.FTZ R19, R11, UR13 ;  /* 0x0000000d0b137c20 */ /* 0x000fe20008410000 */
[C---:B------:R-:W-:Y:S01]  /*07c0*/  FFMA.FTZ R9, R8.reuse, UR13, R17 ;  /* 0x0000000d08097c23 */ /* 0x040fe20008010011 */
[----:B------:R-:W-:Y:S01]  /*07d0*/  FFMA.FTZ R8, R8, UR12, -R15 ;  /* 0x0000000c08087c23 */ /* 0x000fe2000801080f */
[C---:B---3--:R-:W-:Y:S01]  /*07e0*/  FMUL.FTZ R15, R5.reuse, UR12 ;  /* 0x0000000c050f7c20 */ /* 0x048fe20008410000 */
[----:B------:R-:W-:Y:S01]  /*07f0*/  FMUL.FTZ R13, R5, UR13 ;  /* 0x0000000d050d7c20 */ /* 0x000fe20008410000 */
[C---:B------:R-:W-:Y:S01]  /*0800*/  FMUL.FTZ R17, R7.reuse, UR13 ;  /* 0x0000000d07117c20 */ /* 0x040fe20008410000 */
[----:B------:R-:W-:Y:S01]  /*0810*/  FMUL.FTZ R7, R7, UR12 ;  /* 0x0000000c07077c20 */ /* 0x000fe20008410000 */
[----:B------:R-:W-:Y:S01]  /*0820*/  FFMA.FTZ R5, R4, UR13, R15 ;  /* 0x0000000d04057c23 */ /* 0x000fe2000801000f */
[----:B------:R-:W-:Y:S01]  /*0830*/  IADD3.X R15, R2, UR9, RZ, P0, !PT ;  /* 0x00000009020f7c10 */ /* 0x000fe200087fe4ff */
[----:B------:R-:W-:Y:S01]  /*0840*/  FFMA.FTZ R11, R10, UR13, R21 ;  /* 0x0000000d0a0b7c23 */ /* 0x000fe20008010015 */
[----:B------:R-:W-:Y:S01]  /*0850*/  IADD3 R3, P0, R3, UR5, RZ ;  /* 0x0000000503037c10 */ /* 0x000fe2000ff1e0ff */
[----:B------:R-:W-:Y:S01]  /*0860*/  FFMA.FTZ R7, R6, UR13, R7 ;  /* 0x0000000d06077c23 */ /* 0x000fe20008010007 */
[----:B------:R-:W-:Y:S01]  /*0870*/  FFMA.FTZ R10, R10, UR12, -R19 ;  /* 0x0000000c0a0a7c23 */ /* 0x000fe20008010813 */
[----:B------:R-:W-:Y:S01]  /*0880*/  FFMA.FTZ R4, R4, UR12, -R13 ;  /* 0x0000000c04047c23 */ /* 0x000fe2000801080d */
[----:B------:R-:W-:Y:S01]  /*0890*/  FFMA.FTZ R6, R6, UR12, -R17 ;  /* 0x0000000c06067c23 */ /* 0x000fe20008010811 */
[C---:B------:R-:W-:Y:S01]  /*08a0*/  IMAD.SHL.U32 R2, R3.reuse, 0x4, RZ ;  /* 0x0000000403027824 */ /* 0x040fe200078e00ff */
[----:B------:R-:W-:Y:S01]  /*08b0*/  ISETP.LT.U32.AND P1, PT, R3, 0x4000, PT ;  /* 0x000040000300780c */ /* 0x000fe20003f21070 */
[----:B------:R-:W-:Y:S01]  /*08c0*/  IMAD.X R0, RZ, RZ, R0, P0 ;  /* 0x000000ffff007224 */ /* 0x000fe200000e0600 */
[----:B------:R0:W-:Y:S02]  /*08d0*/  STG.E.128 desc[UR10][R14.64], R8 ;  /* 0x000000080e007986 */ /* 0x0001e4000c101d0a */
[----:B------:R-:W-:-:S02]  /*08e0*/  ISETP.GE.U32.AND P0, PT, R2, UR14, PT ;  /* 0x0000000e02007c0c */ /* 0x000fc4000bf06070 */
[----:B------:R0:W-:Y:S01]  /*08f0*/  STG.E.128 desc[UR10][R14.64+0x10], R4 ;  /* 0x000010040e007986 */ /* 0x0001e2000c101d0a */
[----:B------:R-:W-:Y:S02]  /*0900*/  SHF.L.U64.HI R2, R3, 0x2, R0 ;  /* 0x0000000203027819 */ /* 0x000fe40000010200 */
[----:B------:R-:W-:Y:S02]  /*0910*/  ISETP.LT.U32.AND.EX P1, PT, R0, RZ, PT, P1 ;  /* 0x000000ff0000720c */ /* 0x000fe40003f21110 */
[----:B------:R-:W-:-:S13]  /*0920*/  ISETP.GE.AND.EX P0, PT, R2, UR4, PT, P0 ;  /* 0x0000000402007c0c */ /* 0x000fda000bf06300 */
[----:B0-----:R-:W-:Y:S05]  /*0930*/  @!P0 BRA P1, `(.L_x_3748) ;  /* 0xfffffffc00748947 */ /* 0x001fea000083ffff */
[----:B------:R-:W-:Y:S05]  /*0940*/  EXIT ;  /* 0x000000000000794d */ /* 0x000fea0003800000 */
.L_x_3749:
        /* <DEDUP_REMOVED lines=11> */
.L_x_4053:


//--------------------- .text._ZN2at6native61_GLOBAL__N__44eb8e94_28_ForeachBinaryOpScalarList_cu_dda10a6925multi_tensor_apply_kernelINS1_28TensorListScalarListMetadataIN3c107complexIdEELi2EEENS1_25BinaryOpScalarListFunctorIS6_Li2ELi1ELi1EEEJSt10multipliesIS6_EEEEvT_T0_DpT1_ --------------------------
	.section	.text._ZN2at6native61_GLOBAL__N__44eb8e94_28_ForeachBinaryOpScalarList_cu_dda10a6925multi_tensor_apply_kernelINS1_28TensorListScalarListMetadataIN3c107complexIdEELi2EEENS1_25BinaryOpScalarListFunctorIS6_Li2ELi1ELi1EEEJSt10multipliesIS6_EEEEvT_T0_DpT1_,"ax",@progbits
	.align	128
.text._ZN2at6native61_GLOBAL__N__44eb8e94_28_ForeachBinaryOpScalarList_cu_dda10a6925multi_tensor_apply_kernelINS1_28TensorListScalarListMetadataIN3c107complexIdEELi2EEENS1_25BinaryOpScalarListFunctorIS6_Li2ELi1ELi1EEEJSt10multipliesIS6_EEEEvT_T0_DpT1_:
        .type           _ZN2at6native61_GLOBAL__N__44eb8e94_28_ForeachBinaryOpScalarList_cu_dda10a6925multi_tensor_apply_kernelINS1_28TensorListScalarListMetadataIN3c107complexIdEELi2EEENS1_25BinaryOpScalarListFunctorIS6_Li2ELi1ELi1EEEJSt10multipliesIS6_EEEEvT_T0_DpT1_,@function
        .size           _ZN2at6native61_GLOBAL__N__44eb8e94_28_ForeachBinaryOpScalarList_cu_dda10a6925multi_tensor_apply_kernelINS1_28TensorListScalarListMetadataIN3c107complexIdEELi2EEENS1_25BinaryOpScalarListFunctorIS6_Li2ELi1ELi1EEEJSt10multipliesIS6_EEEEvT_T0_DpT1_,(.L_x_4054 - _ZN2at6native61_GLOBAL__N__44eb8e94_28_ForeachBinaryOpScalarList_cu_dda10a6925multi_tensor_apply_kernelINS1_28TensorListScalarListMetadataIN3c107complexIdEELi2EEENS1_25BinaryOpScalarListFunctorIS6_Li2ELi1ELi1EEEJSt10multipliesIS6_EEEEvT_T0_DpT1_)
        .other          _ZN2at6native61_GLOBAL__N__44eb8e94_28_ForeachBinaryOpScalarList_cu_dda10a6925multi_tensor_apply_kernelINS1_28TensorListScalarListMetadataIN3c107complexIdEELi2EEENS1_25BinaryOpScalarListFunctorIS6_Li2ELi1ELi1EEEJSt10multipliesIS6_EEEEvT_T0_DpT1_,@"STO_CUDA_ENTRY STV_DEFAULT"
_ZN2at6native61_GLOBAL__N__44eb8e94_28_ForeachBinaryOpScalarList_cu_dda10a6925multi_tensor_apply_kernelINS1_28TensorListScalarListMetadataIN3c107complexIdEELi2EEENS1_25BinaryOpScalarListFunctorIS6_Li2ELi1ELi1EEEJSt10multipliesIS6_EEEEvT_T0_DpT1_:
        /* <DEDUP_REMOVED lines=33> */
.L_x_3751:
[----:B01----:R-:W-:Y:S02]  /*0210*/  IADD3 R18, P1, R0, UR4, RZ ;  /* 0x0000000400127c10 */ /* 0x003fe4000ff3e0ff */
[----:B------:R-:W-:Y:S02]  /*0220*/  CS2R R14, SRZ ;  /* 0x00000000000e7805 */ /* 0x000fe4000001ff00 */
[----:B------:R-:W-:Y:S02]  /*0230*/  CS2R R12, SRZ ;  /* 0x00000000000c7805 */ /* 0x000fe4000001ff00 */
[C---:B------:R-:W-:Y:S01]  /*0240*/  ISETP.GE.U32.AND P0, PT, R18.reuse, 0x10000, PT ;  /* 0x000100001200780c */ /* 0x040fe20003f06070 */
[----:B------:R-:W-:Y:S01]  /*0250*/  IMAD.X R17, RZ, RZ, UR5, P1 ;  /* 0x00000005ff117e24 */ /* 0x000fe200088e06ff */
[----:B------:R-:W-:-:S04]  /*0260*/  ISETP.LT.U32.AND P1, PT, R18, UR18, PT ;  /* 0x0000001212007c0c */ /* 0x000fc8000bf21070 */
[----:B------:R-:W-:-:S04]  /*0270*/  ISETP.GE.U32.AND.EX P0, PT, R17, RZ, PT, P0 ;  /* 0x000000ff1100720c */ /* 0x000fc80003f06100 */
[----:B------:R-:W-:-:S13]  /*0280*/  ISETP.LT.AND.EX P0, PT, R17, UR12, !P0, P1 ;  /* 0x0000000c11007c0c */ /* 0x000fda000c701310 */
[----:B------:R-:W-:-:S04]  /*0290*/  @P0 LEA R2, P1, R18, UR6, 0x4 ;  /* 0x0000000612020c11 */ /* 0x000fc8000f8220ff */
[----:B------:R-:W-:-:S05]  /*02a0*/  @P0 LEA.HI.X R3, R18, UR7, R17, 0x4, P1 ;  /* 0x0000000712030c11 */ /* 0x000fca00088f2411 */
[----:B------:R0:W2:Y:S01]  /*02b0*/  @P0 LDG.E.128 R12, desc[UR16][R2.64] ;  /* 0x00000010020c0981 */ /* 0x0000a2000c1e1d00 */
[----:B------:R-:W-:Y:S01]  /*02c0*/  IADD3 R27, P2, R18, UR13, RZ ;  /* 0x0000000d121b7c10 */ /* 0x000fe2000ff5e0ff */
[----:B------:R-:W-:Y:S01]  /*02d0*/  IMAD.U32 R25, RZ, RZ, UR13 ;  /* 0x0000000dff197e24 */ /* 0x000fe2000f8e00ff */
[----:B------:R-:W-:Y:S01]  /*02e0*/  CS2R R6, SRZ ;  /* 0x0000000000067805 */ /* 0x000fe2000001ff00 */
[----:B------:R-:W-:Y:S01]  /*02f0*/  IMAD.U32 R4, RZ, RZ, UR13 ;  /* 0x0000000dff047e24 */ /* 0x000fe2000f8e00ff */
[C---:B------:R-:W-:Y:S01]  /*0300*/  ISETP.GE.U32.AND P1, PT, R27.reuse, 0x10000, PT ;  /* 0x000100001b00780c */ /* 0x040fe20003f26070 */
[----:B------:R-:W-:Y:S01]  /*0310*/  IMAD.X R26, RZ, RZ, R17, P2 ;  /* 0x000000ffff1a7224 */ /* 0x000fe200010e0611 */
[----:B------:R-:W-:Y:S02]  /*0320*/  ISETP.LT.U32.AND P2, PT, R27, UR18, PT ;  /* 0x000000121b007c0c */ /* 0x000fe4000bf41070 */
[----:B------:R-:W-:Y:S01]  /*0330*/  LEA R25, P3, R25, R18, 0x1 ;  /* 0x0000001219197211 */ /* 0x000fe200078608ff */
[----:B0-----:R-:W-:Y:S01]  /*0340*/  IMAD R3, R4, 0x3, RZ ;  /* 0x0000000304037824 */ /* 0x001fe200078e02ff */
[----:B------:R-:W-:-:S02]  /*0350*/  ISETP.GE.U32.AND.EX P1, PT, R26, RZ, PT, P1 ;  /* 0x000000ff1a00720c */ /* 0x000fc40003f26110 */
[----:B------:R-:W-:Y:S02]  /*0360*/  CS2R R4, SRZ ;  /* 0x0000000000047805 */ /* 0x000fe4000001ff00 */
[C---:B------:R-:W-:Y:S01]  /*0370*/  ISETP.LT.U32.AND P4, PT, R25.reuse, UR18, PT ;  /* 0x0000001219007c0c */ /* 0x040fe2000bf81070 */
[----:B------:R-:W-:Y:S01]  /*0380*/  IMAD.X R24, RZ, RZ, R17, P3 ;  /* 0x000000ffff187224 */ /* 0x000fe200018e0611 */
[----:B------:R-:W-:Y:S02]  /*0390*/  ISETP.LT.AND.EX P1, PT, R26, UR12, !P1, P2 ;  /* 0x0000000c1a007c0c */ /* 0x000fe4000cf21320 */
[----:B------:R-:W-:Y:S02]  /*03a0*/  ISETP.GE.U32.AND P2, PT, R25, 0x10000, PT ;  /* 0x000100001900780c */ /* 0x000fe40003f46070 */
[----:B------:R-:W-:Y:S02]  /*03b0*/  IADD3 R3, P3, R3, R18, RZ ;  /* 0x0000001203037210 */ /* 0x000fe40007f7e0ff */
[----:B------:R-:W-:-:S03]  /*03c0*/  ISETP.GE.U32.AND.EX P2, PT, R24, RZ, PT, P2 ;  /* 0x000000ff1800720c */ /* 0x000fc60003f46120 */
[----:B------:R-:W-:Y:S01]  /*03d0*/  IMAD.X R2, RZ, RZ, R17, P3 ;  /* 0x000000ffff027224 */ /* 0x000fe200018e0611 */
[----:B------:R-:W-:Y:S02]  /*03e0*/  ISETP.LT.AND.EX P2, PT, R24, UR12, !P2, P4 ;  /* 0x0000000c18007c0c */ /* 0x000fe4000d741340 */
[----:B------:R-:W-:Y:S02]  /*03f0*/  ISETP.GE.U32.AND P4, PT, R3, 0x10000, PT ;  /* 0x000100000300780c */ /* 0x000fe40003f86070 */
[----:B------:R-:W-:Y:S02]  /*0400*/  @P1 LEA R22, P5, R27, UR6, 0x4 ;  /* 0x000000061b161c11 */ /* 0x000fe4000f8a20ff */
[----:B------:R-:W-:Y:S02]  /*0410*/  ISETP.LT.U32.AND P3, PT, R3, UR18, PT ;  /* 0x0000001203007c0c */ /* 0x000fe4000bf61070 */
[----:B------:R-:W-:Y:S02]  /*0420*/  @P1 LEA.HI.X R23, R27, UR7, R26, 0x4, P5 ;  /* 0x000000071b171c11 */ /* 0x000fe4000a8f241a */
[----:B------:R-:W-:-:S02]  /*0430*/  ISETP.GE.U32.AND.EX P5, PT, R2, RZ, PT, P4 ;  /* 0x000000ff0200720c */ /* 0x000fc40003fa6140 */
[----:B------:R-:W-:Y:S02]  /*0440*/  CS2R R10, SRZ ;  /* 0x00000000000a7805 */ /* 0x000fe4000001ff00 */
[----:B------:R-:W-:Y:S01]  /*0450*/  CS2R R8, SRZ ;  /* 0x0000000000087805 */ /* 0x000fe2000001ff00 */
[----:B------:R-:W3:Y:S01]  /*0460*/  @P1 LDG.E.128 R4, desc[UR16][R22.64] ;  /* 0x0000001016041981 */ /* 0x000ee2000c1e1d00 */
[----:B------:R-:W-:Y:S02]  /*0470*/  ISETP.LT.AND.EX P3, PT, R2, UR12, !P5, P3 ;  /* 0x0000000c02007c0c */ /* 0x000fe4000ef61330 */
[----:B------:R-:W-:-:S04]  /*0480*/  @P2 LEA R28, P4, R25, UR6, 0x4 ;  /* 0x00000006191c2c11 */ /* 0x000fc8000f8820ff */
[----:B------:R-:W-:-:S05]  /*0490*/  @P2 LEA.HI.X R29, R25, UR7, R24, 0x4, P4 ;  /* 0x00000007191d2c11 */ /* 0x000fca000a0f2418 */
[----:B------:R0:W4:Y:S02]  /*04a0*/  @P2 LDG.E.128 R8, desc[UR16][R28.64] ;  /* 0x000000101c082981 */ /* 0x000124000c1e1d00 */
[----:B------:R-:W-:Y:S02]  /*04b0*/  @P3 LEA R16, P4, R3, UR6, 0x4 ;  /* 0x0000000603103c11 */ /* 0x000fe4000f8820ff */
[----:B0-----:R-:W-:-:S04]  /*04c0*/  @P0 LEA R28, P5, R18, UR8, 0x4 ;  /* 0x00000008121c0c11 */ /* 0x001fc8000f8a20ff */
[----:B------:R-:W-:Y:S02]  /*04d0*/  @P0 LEA.HI.X R29, R18, UR9, R17, 0x4, P5 ;  /* 0x00000009121d0c11 */ /* 0x000fe4000a8f2411 */
[----:B------:R-:W-:Y:S01]  /*04e0*/  @P3 LEA.HI.X R17, R3, UR7, R2, 0x4, P4 ;  /* 0x0000000703113c11 */ /* 0x000fe2000a0f2402 */
[C---:B--2---:R-:W-:Y:S02]  /*04f0*/  DMUL R20, R14.reuse, UR10 ;  /* 0x0000000a0e147c28 */ /* 0x044fe40008000000 */
[----:B------:R-:W-:Y:S01]  /*0500*/  DMUL R22, R14, UR14 ;  /* 0x0000000e0e167c28 */ /* 0x000fe20008000000 */
[----:B------:R-:W-:-:S05]  /*0510*/  CS2R R14, SRZ ;  /* 0x00000000000e7805 */ /* 0x000fca000001ff00 */
[C---:B------:R-:W-:Y:S02]  /*0520*/  DFMA R20, R12.reuse, UR14, -R20 ;  /* 0x0000000e0c147c2b */ /* 0x040fe40008000814 */
[----:B------:R-:W-:Y:S01]  /*0530*/  DFMA R22, R12, UR10, R22 ;  /* 0x0000000a0c167c2b */ /* 0x000fe20008000016 */
[----:B------:R-:W-:-:S06]  /*0540*/  CS2R R12, SRZ ;  /* 0x00000000000c7805 */ /* 0x000fcc000001ff00 */
[----:B------:R3:W2:Y:S04]  /*0550*/  @P3 LDG.E.128 R12, desc[UR16][R16.64] ;  /* 0x00000010100c3981 */ /* 0x0006a8000c1e1d00 */
[----:B------:R4:W-:Y:S01]  /*0560*/  @P0 STG.E.128 desc[UR16][R28.64], R20 ;  /* 0x000000141c000986 */ /* 0x0009e2000c101d10 */
[C---:B---3--:R-:W-:Y:S02]  /*0570*/  DMUL R16, R6.reuse, UR10 ;  /* 0x0000000a06107c28 */ /* 0x048fe40008000000 */
[----:B------:R-:W-:Y:S02]  /*0580*/  DMUL R18, R6, UR14 ;  /* 0x0000000e06127c28 */ /* 0x000fe40008000000 */
[C---:B----4-:R-:W-:Y:S02]  /*0590*/  DMUL R20, R10.reuse, UR10 ;  /* 0x0000000a0a147c28 */ /* 0x050fe40008000000 */
[----:B------:R-:W-:-:S02]  /*05a0*/  DMUL R6, R10, UR14 ;  /* 0x0000000e0a067c28 */ /* 0x000fc40008000000 */
[C---:B------:R-:W-:Y:S02]  /*05b0*/  DFMA R16, R4.reuse, UR14, -R16 ;  /* 0x0000000e04107c2b */ /* 0x040fe40008000810 */
[----:B------:R-:W-:Y:S02]  /*05c0*/  DFMA R18, R4, UR10, R18 ;  /* 0x0000000a04127c2b */ /* 0x000fe40008000012 */
[C---:B------:R-:W-:Y:S02]  /*05d0*/  DFMA R4, R8.reuse, UR14, -R20 ;  /* 0x0000000e08047c2b */ /* 0x040fe40008000814 */
[----:B------:R-:W-:Y:S01]  /*05e0*/  DFMA R6, R8, UR10, R6 ;  /* 0x0000000a08067c2b */ /* 0x000fe20008000006 */
[----:B------:R-:W-:Y:S01]  /*05f0*/  @P1 LEA R20, P0, R27, UR8, 0x4 ;  /* 0x000000081b141c11 */ /* 0x000fe2000f8020ff */
[----:B------:R-:W-:Y:S01]  /*0600*/  UIMAD.WIDE.U32 UR4, UR13, 0x4, UR4 ;  /* 0x000000040d0478a5 */ /* 0x000fe2000f8e0004 */
[----:B------:R-:W-:Y:S02]  /*0610*/  @P2 LEA R22, P4, R25, UR8, 0x4 ;  /* 0x0000000819162c11 */ /* 0x000fe4000f8820ff */
[----:B------:R-:W-:Y:S01]  /*0620*/  @P1 LEA.HI.X R21, R27, UR9, R26, 0x4, P0 ;  /* 0x000000091b151c11 */ /* 0x000fe200080f241a */
[----:B------:R-:W-:Y:S01]  /*0630*/  UISETP.LT.U32.AND UP1, UPT, UR4, UR18, UPT ;  /* 0x000000120400728c */ /* 0x000fe2000bf21070 */
[----:B------:R-:W-:Y:S01]  /*0640*/  @P2 LEA.HI.X R23, R25, UR9, R24, 0x4, P4 ;  /* 0x0000000919172c11 */ /* 0x000fe2000a0f2418 */
[----:B------:R-:W-:-:S02]  /*0650*/  UISETP.GE.U32.AND UP0, UPT, UR4, 0x10000, UPT ;  /* 0x000100000400788c */ /* 0x000fc4000bf06070 */
[----:B------:R1:W-:Y:S02]  /*0660*/  @P1 STG.E.128 desc[UR16][R20.64], R16 ;  /* 0x0000001014001986 */ /* 0x0003e4000c101d10 */
[----:B------:R-:W-:Y:S02]  /*0670*/  UISETP.GE.U32.AND.EX UP0, UPT, UR5, URZ, UPT, UP0 ;  /* 0x0000003f0500728c */ /* 0x000fe4000bf06100 */
[----:B------:R1:W-:Y:S01]  /*0680*/  @P2 STG.E.128 desc[UR16][R22.64], R4 ;  /* 0x0000000416002986 */ /* 0x0003e2000c101d10 */
[----:B------:R-:W-:-:S03]  /*0690*/  PLOP3.LUT P0, PT, PT, PT, UP1, 0x80, 0x0 ;  /* 0x000000000000781c */ /* 0x000fc60003f0f018 */
[----:B------:R-:W-:Y:S01]  /*06a0*/  PLOP3.LUT P1, PT, PT, PT, UP0, 0x80, 0x0 ;  /* 0x000000000000781c */ /* 0x000fe20003f2f008 */
[C---:B--2---:R-:W-:Y:S02]  /*06b0*/  DMUL R8, R14.reuse, UR10 ;  /* 0x0000000a0e087c28 */ /* 0x044fe40008000000 */
[----:B------:R-:W-:Y:S01]  /*06c0*/  DMUL R10, R14, UR14 ;  /* 0x0000000e0e0a7c28 */ /* 0x000fe20008000000 */
[----:B------:R-:W-:-:S05]  /*06d0*/  @P3 LEA R14, P5, R3, UR8, 0x4 ;  /* 0x00000008030e3c11 */ /* 0x000fca000f8a20ff */
[C---:B------:R-:W-:Y:S02]  /*06e0*/  DFMA R8, R12.reuse, UR14, -R8 ;  /* 0x0000000e0c087c2b */ /* 0x040fe40008000808 */
[----:B------:R-:W-:Y:S01]  /*06f0*/  DFMA R10, R12, UR10, R10 ;  /* 0x0000000a0c0a7c2b */ /* 0x000fe2000800000a */
[----:B------:R-:W-:Y:S01]  /*0700*/  @P3 LEA.HI.X R15, R3, UR9, R2, 0x4, P5 ;  /* 0x00000009030f3c11 */ /* 0x000fe2000a8f2402 */
[----:B------:R-:W-:-:S05]  /*0710*/  IMAD.U32 R3, RZ, RZ, UR5 ;  /* 0x00000005ff037e24 */ /* 0x000fca000f8e00ff */
[----:B------:R1:W-:Y:S01]  /*0720*/  @P3 STG.E.128 desc[UR16][R14.64], R8 ;  /* 0x000000080e003986 */ /* 0x0003e2000c101d10 */
[----:B------:R-:W-:Y:S01]  /*0730*/  ISETP.LT.AND.EX P0, PT, R3, UR12, PT, P0 ;  /* 0x0000000c03007c0c */ /* 0x000fe2000bf01300 */
[----:B------:R-:W-:-:S12]  /*0740*/  IMAD.U32 R2, RZ, RZ, UR4 ;  /* 0x00000004ff027e24 */ /* 0x000fd8000f8e00ff */
[----:B------:R-:W-:Y:S05]  /*0750*/  @!P1 BRA P0, `(.L_x_3751) ;  /* 0xfffffff800ac9947 */ /* 0x000fea000003ffff */
[----:B------:R-:W-:Y:S05]  /*0760*/  EXIT ;  /* 0x000000000000794d */ /* 0x000fea0003800000 */
.L_x_3750:
        /* <DEDUP_REMOVED lines=8> */
.L_x_3752:
        /* <DEDUP_REMOVED lines=18> */
[C---:B--2---:R-:W-:Y:S02]  /*0910*/  DMUL R22, R6.reuse, UR14 ;  /* 0x0000000e06167c28 */ /* 0x044fe40008000000 */
[----:B------:R-:W-:Y:S02]  /*0920*/  DMUL R28, R6, UR10 ;  /* 0x0000000a061c7c28 */ /* 0x000fe40008000000 */
[----:B---3--:R-:W-:-:S02]  /*0930*/  DMUL R24, R18, UR14 ;  /* 0x0000000e12187c28 */ /* 0x008fc40008000000 */
[----:B------:R-:W-:Y:S02]  /*0940*/  DMUL R26, R18, UR10 ;  /* 0x0000000a121a7c28 */ /* 0x000fe40008000000 */
[----:B------:R-:W-:Y:S02]  /*0950*/  DFMA R6, R4, UR10, R22 ;  /* 0x0000000a04067c2b */ /* 0x000fe40008000016 */
[----:B----4-:R-:W-:Y:S02]  /*0960*/  DMUL R22, R14, UR10 ;  /* 0x0000000a0e167c28 */ /* 0x010fe40008000000 */
[----:B------:R-:W-:Y:S02]  /*0970*/  DFMA R18, R16, UR10, R24 ;  /* 0x0000000a10127c2b */ /* 0x000fe40008000018 */
[----:B------:R-:W-:Y:S02]  /*0980*/  DMUL R14, R14, UR14 ;  /* 0x0000000e0e0e7c28 */ /* 0x000fe40008000000 */
[----:B------:R-:W-:-:S02]  /*0990*/  DFMA R16, R16, UR14, -R26 ;  /* 0x0000000e10107c2b */ /* 0x000fc4000800081a */
[C---:B-----5:R-:W-:Y:S02]  /*09a0*/  DMUL R24, R10.reuse, UR14 ;  /* 0x0000000e0a187c28 */ /* 0x060fe40008000000 */
[----:B------:R-:W-:Y:S02]  /*09b0*/  DMUL R26, R10, UR10 ;  /* 0x0000000a0a1a7c28 */ /* 0x000fe40008000000 */
[----:B------:R-:W-:Y:S01]  /*09c0*/  DFMA R14, R12, UR10, R14 ;  /* 0x0000000a0c0e7c2b */ /* 0x000fe2000800000e */
[----:B------:R0:W-:Y:S01]  /*09d0*/  STG.E.128 desc[UR16][R20.64+0x10], R16 ;  /* 0x0000101014007986 */ /* 0x0001e2000c101d10 */
[----:B------:R-:W-:Y:S02]  /*09e0*/  DFMA R4, R4, UR14, -R28 ;  /* 0x0000000e04047c2b */ /* 0x000fe4000800081c */
[----:B------:R-:W-:Y:S02]  /*09f0*/  DFMA R10, R8, UR10, R24 ;  /* 0x0000000a080a7c2b */ /* 0x000fe40008000018 */
[----:B------:R-:W-:-:S02]  /*0a00*/  DFMA R12, R12, UR14, -R22 ;  /* 0x0000000e0c0c7c2b */ /* 0x000fc40008000816 */
[----:B------:R-:W-:Y:S01]  /*0a10*/  DFMA R8, R8, UR14, -R26 ;  /* 0x0000000e08087c2b */ /* 0x000fe2000800081a */
[----:B------:R0:W-:Y:S04]  /*0a20*/  STG.E.128 desc[UR16][R20.64], R4 ;  /* 0x0000000414007986 */ /* 0x0001e8000c101d10 */
[----:B------:R0:W-:Y:S04]  /*0a30*/  STG.E.128 desc[UR16][R20.64+0x20], R12 ;  /* 0x0000200c14007986 */ /* 0x0001e8000c101d10 */
[----:B------:R0:W-:Y:S01]  /*0a40*/  STG.E.128 desc[UR16][R20.64+0x30], R8 ;  /* 0x0000300814007986 */ /* 0x0001e2000c101d10 */
[----:B------:R-:W-:Y:S05]  /*0a50*/  @!P0 BRA P1, `(.L_x_3752) ;  /* 0xfffffffc00648947 */ /* 0x000fea000083ffff */
[----:B------:R-:W-:Y:S05]  /*0a60*/  EXIT ;  /* 0x000000000000794d */ /* 0x000fea0003800000 */
.L_x_3753:
        /* <DEDUP_REMOVED lines=9> */
.L_x_4054:


//--------------------- .text._ZN2at6native61_GLOBAL__N__44eb8e94_28_ForeachBinaryOpScalarList_cu_dda10a6925multi_tensor_apply_kernelINS1_28TensorListScalarListMetadataIfLi2EEENS1_25BinaryOpScalarListFunctorIfLi2ELi1ELi1EEEJSt10multipliesIfEEEEvT_T0_DpT1_ --------------------------
	.section	.text._ZN2at6native61_GLOBAL__N__44eb8e94_28_ForeachBinaryOpScalarList_cu_dda10a6925multi_tensor_apply_kernelINS1_28TensorListScalarListMetadataIfLi2EEENS1_25BinaryOpScalarListFunctorIfLi2ELi1ELi1EEEJSt10multipliesIfEEEEvT_T0_DpT1_,"ax",@progbits
	.align	128
.text._ZN2at6native61_GLOBAL__N__44eb8e94_28_ForeachBinaryOpScalarList_cu_dda10a6925multi_tensor_apply_kernelINS1_28TensorListScalarListMetadataIfLi2EEENS1_25BinaryOpScalarListFunctorIfLi2ELi1ELi1EEEJSt10multipliesIfEEEEvT_T0_DpT1_:
        .type           _ZN2at6native61_GLOBAL__N__44eb8e94_28_ForeachBinaryOpScalarList_cu_dda10a6925multi_tensor_apply_kernelINS1_28TensorListScalarListMetadataIfLi2EEENS1_25BinaryOpScalarListFunctorIfLi2ELi1ELi1EEEJSt10multipliesIfEEEEvT_T0_DpT1_,@function
        .size           _ZN2at6native61_GLOBAL__N__44eb8e94_28_ForeachBinaryOpScalarList_cu_dda10a6925multi_tensor_apply_kernelINS1_28TensorListScalarListMetadataIfLi2EEENS1_25BinaryOpScalarListFunctorIfLi2ELi1ELi1EEEJSt10multipliesIfEEEEvT_T0_DpT1_,(.L_x_4055 - _ZN2at6native61_GLOBAL__N__44eb8e94_28_ForeachBinaryOpScalarList_cu_dda10a6925multi_tensor_apply_kernelINS1_28TensorListScalarListMetadataIfLi2EEENS1_25BinaryOpScalarListFunctorIfLi2ELi1ELi1EEEJSt10multipliesIfEEEEvT_T0_DpT1_)
        .other          _ZN2at6native61_GLOBAL__N__44eb8e94_28_ForeachBinaryOpScalarList_cu_dda10a6925multi_tensor_apply_kernelINS1_28TensorListScalarListMetadataIfLi2EEENS1_25BinaryOpScalarListFunctorIfLi2ELi1ELi1EEEJSt10multipliesIfEEEEvT_T0_DpT1_,@"STO_CUDA_ENTRY STV_DEFAULT"
_ZN2at6native61_GLOBAL__N__44eb8e94_28_ForeachBinaryOpScalarList_cu_dda10a6925multi_tensor_apply_kernelINS1_28TensorListScalarListMetadataIfLi2EEENS1_25BinaryOpScalarListFunctorIfLi2ELi1ELi1EEEJSt10multipliesIfEEEEvT_T0_DpT1_:
        /* <DEDUP_REMOVED lines=29> */
.L_x_3755:
        /* <DEDUP_REMOVED lines=50> */
[C---:B0-----:R-:W-:Y:S01]  /*04f0*/  FMUL.FTZ R6, R0.reuse, R6 ;  /* 0x0000000600067220 */ /* 0x041fe20000410000 */
[----:B--2---:R-:W-:-:S04]  /*0500*/  FMUL.FTZ R21, R0, R21 ;  /* 0x0000001500157220 */ /* 0x004fc80000410000 */
[----:B------:R0:W-:Y:S01]  /*0510*/  @P1 STG.E desc[UR4][R16.64], R6 ;  /* 0x0000000610001986 */ /* 0x0001e2000c101904 */
[----:B----4-:R-:W-:-:S03]  /*0520*/  FMUL.FTZ R25, R0, R25 ;  /* 0x0000001900197220 */ /* 0x010fc60000410000 */
[----:B------:R0:W-:Y:S01]  /*0530*/  @P0 STG.E desc[UR4][R18.64], R21 ;  /* 0x0000001512000986 */ /* 0x0001e2000c101904 */
[----:B------:R-:W-:-:S03]  /*0540*/  ISETP.GE.U32.AND P0, PT, R8, 0x10000, PT ;  /* 0x000100000800780c */ /* 0x000fc60003f06070 */
[----:B------:R0:W-:Y:S01]  /*0550*/  @P4 STG.E desc[UR4][R28.64], R25 ;  /* 0x000000191c004986 */ /* 0x0001e2000c101904 */
[----:B------:R-:W-:Y:S01]  /*0560*/  ISETP.LT.U32.AND P1, PT, R8, R2, PT ;  /* 0x000000020800720c */ /* 0x000fe20003f21070 */
[----:B---3--:R-:W-:-:S05]  /*0570*/  FMUL.FTZ R7, R0, R26 ;  /* 0x0000001a00077220 */ /* 0x008fca0000410000 */
[----:B------:R0:W-:Y:S01]  /*0580*/  @P2 STG.E desc[UR4][R10.64], R7 ;  /* 0x000000070a002986 */ /* 0x0001e2000c101904 */
[C---:B------:R-:W-:Y:S02]  /*0590*/  ISETP.GE.U32.AND.EX P0, PT, R9.reuse, RZ, PT, P0 ;  /* 0x000000ff0900720c */ /* 0x040fe40003f06100 */
[----:B------:R-:W-:-:S13]  /*05a0*/  ISETP.LT.AND.EX P1, PT, R9, R3, PT, P1 ;  /* 0x000000030900720c */ /* 0x000fda0003f21310 */
[----:B0-----:R-:W-:Y:S05]  /*05b0*/  @!P0 BRA P1, `(.L_x_3755) ;  /* 0xfffffffc00048947 */ /* 0x001fea000083ffff */
[----:B------:R-:W-:Y:S05]  /*05c0*/  EXIT ;  /* 0x000000000000794d */ /* 0x000fea0003800000 */
.L_x_3754:
        /* <DEDUP_REMOVED lines=8> */
.L_x_3756:
        /* <DEDUP_REMOVED lines=15> */
[C---:B0-----:R-:W-:Y:S01]  /*0740*/  FMUL.FTZ R7, R0.reuse, R7 ;  /* 0x0000000700077220 */ /* 0x041fe20000410000 */
[C---:B------:R-:W-:Y:S01]  /*0750*/  FMUL.FTZ R6, R0.reuse, R6 ;  /* 0x0000000600067220 */ /* 0x040fe20000410000 */
[C---:B------:R-:W-:Y:S01]  /*0760*/  FMUL.FTZ R5, R0.reuse, R5 ;  /* 0x0000000500057220 */ /* 0x040fe20000410000 */
[----:B------:R-:W-:-:S05]  /*0770*/  FMUL.FTZ R4, R0, R4 ;  /* 0x0000000400047220 */ /* 0x000fca0000410000 */
[----:B------:R1:W-:Y:S04]  /*0780*/  STG.E.128 desc[UR4][R10.64], R4 ;  /* 0x000000040a007986 */ /* 0x0003e8000c101d04 */
[----:B------:R-:W-:Y:S05]  /*0790*/  @!P0 BRA P1, `(.L_x_3756) ;  /* 0xfffffffc00ac8947 */ /* 0x000fea000083ffff */
[----:B------:R-:W-:Y:S05]  /*07a0*/  EXIT ;  /* 0x000000000000794d */ /* 0x000fea0003800000 */
.L_x_3757:
        /* <DEDUP_REMOVED lines=13> */
.L_x_4055:


//--------------------- .text._ZN2at6native61_GLOBAL__N__44eb8e94_28_ForeachBinaryOpScalarList_cu_dda10a6925multi_tensor_apply_kernelINS1_28TensorListScalarListMetadataIdLi2EEENS1_25BinaryOpScalarListFunctorIdLi2ELi1ELi1EEEJSt10multipliesIdEEEEvT_T0_DpT1_ --------------------------
	.section	.text._ZN2at6native61_GLOBAL__N__44eb8e94_28_ForeachBinaryOpScalarList_cu_dda10a6925multi_tensor_apply_kernelINS1_28TensorListScalarListMetadataIdLi2EEENS1_25BinaryOpScalarListFunctorIdLi2ELi1ELi1EEEJSt10multipliesIdEEEEvT_T0_DpT1_,"ax",@progbits
	.align	128
.text._ZN2at6native61_GLOBAL__N__44eb8e94_28_ForeachBinaryOpScalarList_cu_dda10a6925multi_tensor_apply_kernelINS1_28TensorListScalarListMetadataIdLi2EEENS1_25BinaryOpScalarListFunctorIdLi2ELi1ELi1EEEJSt10multipliesIdEEEEvT_T0_DpT1_:
        .type           _ZN2at6native61_GLOBAL__N__44eb8e94_28_ForeachBinaryOpScalarList_cu_dda10a6925multi_tensor_apply_kernelINS1_28TensorListScalarListMetadataIdLi2EEENS1_25BinaryOpScalarListFunctorIdLi2ELi1ELi1EEEJSt10multipliesIdEEEEvT_T0_DpT1_,@function
        .size           _ZN2at6native61_GLOBAL__N__44eb8e94_28_ForeachBinaryOpScalarList_cu_dda10a6925multi_tensor_apply_kernelINS1_28TensorListScalarListMetadataIdLi2EEENS1_25BinaryOpScalarListFunctorIdLi2ELi1ELi1EEEJSt10multipliesIdEEEEvT_T0_DpT1_,(.L_x_4056 - _ZN2at6native61_GLOBAL__N__44eb8e94_28_ForeachBinaryOpScalarList_cu_dda10a6925multi_tensor_apply_kernelINS1_28TensorListScalarListMetadataIdLi2EEENS1_25BinaryOpScalarListFunctorIdLi2ELi1ELi1EEEJSt10multipliesIdEEEEvT_T0_DpT1_)
        .other          _ZN2at6native61_GLOBAL__N__44eb8e94_28_ForeachBinaryOpScalarList_cu_dda10a6925multi_tensor_apply_kernelINS1_28TensorListScalarListMetadataIdLi2EEENS1_25BinaryOpScalarListFunctorIdLi2ELi1ELi1EEEJSt10multipliesIdEEEEvT_T0_DpT1_,@"STO_CUDA_ENTRY STV_DEFAULT"
_ZN2at6native61_GLOBAL__N__44eb8e94_28_ForeachBinaryOpScalarList_cu_dda10a6925multi_tensor_apply_kernelINS1_28TensorListScalarListMetadataIdLi2EEENS1_25BinaryOpScalarListFunctorIdLi2ELi1ELi1EEEJSt10multipliesIdEEEEvT_T0_DpT1_:
        /* <DEDUP_REMOVED lines=29> */
.L_x_3759:
        /* <DEDUP_REMOVED lines=51> */
[----:B--2---:R-:W-:Y:S02]  /*0500*/  DMUL R22, R22, UR4 ;  /* 0x0000000416167c28 */ /* 0x004fe40008000000 */
[----:B---3--:R-:W-:-:S05]  /*0510*/  DMUL R20, R20, UR4 ;  /* 0x0000000414147c28 */ /* 0x008fca0008000000 */
[----:B------:R2:W-:Y:S01]  /*0520*/  @P1 STG.E.64 desc[UR14][R14.64], R22 ;  /* 0x000000160e001986 */ /* 0x0005e2000c101b0e */
[----:B----4-:R-:W-:Y:S01]  /*0530*/  DMUL R18, R18, UR4 ;  /* 0x0000000412127c28 */ /* 0x010fe20008000000 */
[C---:B------:R-:W-:Y:S02]  /*0540*/  ISETP.LT.U32.AND P1, PT, R4.reuse, UR13, PT ;  /* 0x0000000d04007c0c */ /* 0x040fe4000bf21070 */
[----:B------:R2:W-:Y:S01]  /*0550*/  @P3 STG.E.64 desc[UR14][R12.64], R20 ;  /* 0x000000140c003986 */ /* 0x0005e2000c101b0e */
[----:B-----5:R-:W-:Y:S01]  /*0560*/  DMUL R16, R16, UR4 ;  /* 0x0000000410107c28 */ /* 0x020fe20008000000 */
[----:B------:R-:W-:Y:S02]  /*0570*/  ISETP.LT.AND.EX P1, PT, R5, UR10, PT, P1 ;  /* 0x0000000a05007c0c */ /* 0x000fe4000bf21310 */
[----:B------:R2:W-:Y:S04]  /*0580*/  @P2 STG.E.64 desc[UR14][R10.64], R18 ;  /* 0x000000120a002986 */ /* 0x0005e8000c101b0e */
[----:B------:R2:W-:Y:S01]  /*0590*/  @P0 STG.E.64 desc[UR14][R8.64], R16 ;  /* 0x0000001008000986 */ /* 0x0005e2000c101b0e */
[----:B------:R-:W-:-:S04]  /*05a0*/  ISETP.GE.U32.AND P0, PT, R4, 0x10000, PT ;  /* 0x000100000400780c */ /* 0x000fc80003f06070 */
[----:B------:R-:W-:-:S13]  /*05b0*/  ISETP.GE.U32.AND.EX P0, PT, R5, RZ, PT, P0 ;  /* 0x000000ff0500720c */ /* 0x000fda0003f06100 */
[----:B--2---:R-:W-:Y:S05]  /*05c0*/  @!P0 BRA P1, `(.L_x_3759) ;  /* 0xfffffffc00008947 */ /* 0x004fea000083ffff */
[----:B------:R-:W-:Y:S05]  /*05d0*/  EXIT ;  /* 0x000000000000794d */ /* 0x000fea0003800000 */
.L_x_3758:
        /* <DEDUP_REMOVED lines=8> */
.L_x_3760:
        /* <DEDUP_REMOVED lines=16> */
[----:B--2---:R-:W-:Y:S02]  /*0760*/  DMUL R6, R6, UR4 ;  /* 0x0000000406067c28 */ /* 0x004fe40008000000 */
[----:B------:R-:W-:Y:S02]  /*0770*/  DMUL R4, R4, UR4 ;  /* 0x0000000404047c28 */ /* 0x000fe40008000000 */
[----:B---3--:R-:W-:-:S02]  /*0780*/  DMUL R10, R10, UR4 ;  /* 0x000000040a0a7c28 */ /* 0x008fc40008000000 */
[----:B------:R-:W-:-:S03]  /*0790*/  DMUL R8, R8, UR4 ;  /* 0x0000000408087c28 */ /* 0x000fc60008000000 */
[----:B------:R0:W-:Y:S04]  /*07a0*/  STG.E.128 desc[UR14][R12.64], R4 ;  /* 0x000000040c007986 */ /* 0x0001e8000c101d0e */
[----:B------:R0:W-:Y:S01]  /*07b0*/  STG.E.128 desc[UR14][R12.64+0x10], R8 ;  /* 0x000010080c007986 */ /* 0x0001e2000c101d0e */
[----:B------:R-:W-:Y:S05]  /*07c0*/  @!P0 BRA P1, `(.L_x_3760) ;  /* 0xfffffffc00a48947 */ /* 0x000fea000083ffff */
[----:B------:R-:W-:Y:S05]  /*07d0*/  EXIT ;  /* 0x000000000000794d */ /* 0x000fea0003800000 */
.L_x_3761:
        /* <DEDUP_REMOVED lines=10> */
.L_x_4056:


//--------------------- .text._ZN2at6native61_GLOBAL__N__44eb8e94_28_ForeachBinaryOpScalarList_cu_dda10a6925multi_tensor_apply_kernelINS1_28TensorListScalarListMetadataIsLi2EEENS1_25BinaryOpScalarListFunctorIsLi2ELi1ELi1EEEJSt10multipliesIsEEEEvT_T0_DpT1_ --------------------------
	.section	.text._ZN2at6native61_GLOBAL__N__44eb8e94_28_ForeachBinaryOpScalarList_cu_dda10a6925multi_tensor_apply_kernelINS1_28TensorListScalarListMetadataIsLi2EEENS1_25BinaryOpScalarListFunctorIsLi2ELi1ELi1EEEJSt10multipliesIsEEEEvT_T0_DpT1_,"ax",@progbits
	.align	128
.text._ZN2at6native61_GLOBAL__N__44eb8e94_28_ForeachBinaryOpScalarList_cu_dda10a6925multi_tensor_apply_kernelINS1_28TensorListScalarListMetadataIsLi2EEENS1_25BinaryOpScalarListFunctorIsLi2ELi1ELi1EEEJSt10multipliesIsEEEEvT_T0_DpT1_:
        .type           _ZN2at6native61_GLOBAL__N__44eb8e94_28_ForeachBinaryOpScalarList_cu_dda10a6925multi_tensor_apply_kernelINS1_28TensorListScalarListMetadataIsLi2EEENS1_25BinaryOpScalarListFunctorIsLi2ELi1ELi1EEEJSt10multipliesIsEEEEvT_T0_DpT1_,@function
        .size           _ZN2at6native61_GLOBAL__N__44eb8e94_28_ForeachBinaryOpScalarList_cu_dda10a6925multi_tensor_apply_kernelINS1_28TensorListScalarListMetadataIsLi2EEENS1_25BinaryOpScalarListFunctorIsLi2ELi1ELi1EEEJSt10multipliesIsEEEEvT_T0_DpT1_,(.L_x_4057 - _ZN2at6native61_GLOBAL__N__44eb8e94_28_ForeachBinaryOpScalarList_cu_dda10a6925multi_tensor_apply_kernelINS1_28TensorListScalarListMetadataIsLi2EEENS1_25BinaryOpScalarListFunctorIsLi2ELi1ELi1EEEJSt10multipliesIsEEEEvT_T0_DpT1_)
        .other          _ZN2at6native61_GLOBAL__N__44eb8e94_28_ForeachBinaryOpScalarList_cu_dda10a6925multi_tensor_apply_kernelINS1_28TensorListScalarListMetadataIsLi2EEENS1_25BinaryOpScalarListFunctorIsLi2ELi1ELi1EEEJSt10multipliesIsEEEEvT_T0_DpT1_,@"STO_CUDA_ENTRY STV_DEFAULT"
_ZN2at6native61_GLOBAL__N__44eb8e94_28_ForeachBinaryOpScalarList_cu_dda10a6925multi_tensor_apply_kernelINS1_28TensorListScalarListMetadataIsLi2EEENS1_25BinaryOpScalarListFunctorIsLi2ELi1ELi1EEEJSt10multipliesIsEEEEvT_T0_DpT1_:
        /* <DEDUP_REMOVED lines=29> */
.L_x_3763:
[----:B-1----:R-:W-:Y:S01]  /*01d0*/  IADD3 R17, P0, R4, R6, RZ ;  /* 0x0000000604117210 */ /* 0x002fe20007f1e0ff */
[----:B--2---:R-:W-:Y:S01]  /*01e0*/  IMAD R14, R5, 0x3, RZ ;  /* 0x00000003050e7824 */ /* 0x004fe200078e02ff */
[----:B------:R-:W-:Y:S02]  /*01f0*/  PRMT R25, RZ, 0x7610, R25 ;  /* 0x00007610ff197816 */ /* 0x000fe40000000019 */
[----:B------:R-:W-:Y:S01]  /*0200*/  ISETP.GE.U32.AND P1, PT, R17, 0x10000, PT ;  /* 0x000100001100780c */ /* 0x000fe20003f26070 */
[----:B------:R-:W-:Y:S01]  /*0210*/  IMAD.X R15, RZ, RZ, R7, P0 ;  /* 0x000000ffff0f7224 */ /* 0x000fe200000e0607 */
[-C--:B------:R-:W-:Y:S02]  /*0220*/  IADD3 R9, P3, R5, R17.reuse, RZ ;  /* 0x0000001105097210 */ /* 0x080fe40007f7e0ff */
[----:B------:R-:W-:Y:S02]  /*0230*/  ISETP.LT.U32.AND P0, PT, R17, R2, PT ;  /* 0x000000021100720c */ /* 0x000fe40003f01070 */
[----:B------:R-:W-:Y:S01]  /*0240*/  ISETP.GE.U32.AND.EX P1, PT, R15, RZ, PT, P1 ;  /* 0x000000ff0f00720c */ /* 0x000fe20003f26110 */
[----:B------:R-:W-:Y:S01]  /*0250*/  IMAD.X R8, RZ, RZ, R15, P3 ;  /* 0x000000ffff087224 */ /* 0x000fe200018e060f */
[----:B------:R-:W-:-:S02]  /*0260*/  LEA R19, P4, R5, R17, 0x1 ;  /* 0x0000001105137211 */ /* 0x000fc400078808ff */
[----:B------:R-:W-:Y:S02]  /*0270*/  ISETP.GE.U32.AND P2, PT, R9, 0x10000, PT ;  /* 0x000100000900780c */ /* 0x000fe40003f46070 */
[----:B------:R-:W-:Y:S01]  /*0280*/  ISETP.LT.AND.EX P1, PT, R15, R3, !P1, P0 ;  /* 0x000000030f00720c */ /* 0x000fe20004f21300 */
[----:B------:R-:W-:Y:S01]  /*0290*/  IMAD.X R20, RZ, RZ, R15, P4 ;  /* 0x000000ffff147224 */ /* 0x000fe200020e060f */
[----:B------:R-:W-:Y:S02]  /*02a0*/  ISETP.GE.U32.AND P3, PT, R19, 0x10000, PT ;  /* 0x000100001300780c */ /* 0x000fe40003f66070 */
[----:B------:R-:W-:Y:S02]  /*02b0*/  ISETP.LT.U32.AND P0, PT, R9, R2, PT ;  /* 0x000000020900720c */ /* 0x000fe40003f01070 */
[----:B------:R-:W-:Y:S02]  /*02c0*/  ISETP.GE.U32.AND.EX P2, PT, R8, RZ, PT, P2 ;  /* 0x000000ff0800720c */ /* 0x000fe40003f46120 */
[----:B------:R-:W-:-:S02]  /*02d0*/  IADD3 R21, P5, R14, R17, RZ ;  /* 0x000000110e157210 */ /* 0x000fc40007fbe0ff */
[----:B------:R-:W-:Y:S02]  /*02e0*/  ISETP.LT.U32.AND P4, PT, R19, R2, PT ;  /* 0x000000021300720c */ /* 0x000fe40003f81070 */
[----:B------:R-:W-:Y:S01]  /*02f0*/  ISETP.GE.U32.AND.EX P3, PT, R20, RZ, PT, P3 ;  /* 0x000000ff1400720c */ /* 0x000fe20003f66130 */
[----:B------:R-:W-:Y:S01]  /*0300*/  IMAD.X R24, RZ, RZ, R15, P5 ;  /* 0x000000ffff187224 */ /* 0x000fe200028e060f */
[-C--:B------:R-:W-:Y:S02]  /*0310*/  ISETP.LT.AND.EX P0, PT, R8, R3.reuse, !P2, P0 ;  /* 0x000000030800720c */ /* 0x080fe40005701300 */
[----:B------:R-:W-:Y:S02]  /*0320*/  ISETP.GE.U32.AND P2, PT, R21, 0x10000, PT ;  /* 0x000100001500780c */ /* 0x000fe40003f46070 */
[----:B------:R-:W-:Y:S02]  /*0330*/  ISETP.LT.AND.EX P4, PT, R20, R3, !P3, P4 ;  /* 0x000000031400720c */ /* 0x000fe40005f81340 */
[----:B------:R-:W-:-:S02]  /*0340*/  @P1 LEA R28, P5, R17, R10, 0x1 ;  /* 0x0000000a111c1211 */ /* 0x000fc400078a08ff */
[----:B------:R-:W-:Y:S02]  /*0350*/  ISETP.LT.U32.AND P3, PT, R21, R2, PT ;  /* 0x000000021500720c */ /* 0x000fe40003f61070 */
[C---:B------:R-:W-:Y:S02]  /*0360*/  ISETP.GE.U32.AND.EX P2, PT, R24.reuse, RZ, PT, P2 ;  /* 0x000000ff1800720c */ /* 0x040fe40003f46120 */
[----:B------:R-:W-:Y:S02]  /*0370*/  @P1 LEA.HI.X R29, R17, R11, R15, 0x1, P5 ;  /* 0x0000000b111d1211 */ /* 0x000fe400028f0c0f */
[----:B------:R-:W-:Y:S02]  /*0380*/  ISETP.LT.AND.EX P2, PT, R24, R3, !P2, P3 ;  /* 0x000000031800720c */ /* 0x000fe40005741330 */
[----:B------:R-:W-:Y:S01]  /*0390*/  @P0 LEA R22, P5, R9, R10, 0x1 ;  /* 0x0000000a09160211 */ /* 0x000fe200078a08ff */
[----:B------:R1:W2:Y:S01]  /*03a0*/  @P1 LDG.E.U16 R25, desc[UR4][R28.64] ;  /* 0x000000041c191981 */ /* 0x0002a2000c1e1500 */
[----:B------:R-:W-:-:S02]  /*03b0*/  PRMT R26, RZ, 0x7610, R26 ;  /* 0x00007610ff1a7816 */ /* 0x000fc4000000001a */
[----:B------:R-:W-:Y:S02]  /*03c0*/  @P0 LEA.HI.X R23, R9, R11, R8, 0x1, P5 ;  /* 0x0000000b09170211 */ /* 0x000fe400028f0c08 */
[----:B------:R-:W-:-:S03]  /*03d0*/  PRMT R27, RZ, 0x7610, R27 ;  /* 0x00007610ff1b7816 */ /* 0x000fc6000000001b */
[----:B------:R3:W4:Y:S01]  /*03e0*/  @P0 LDG.E.U16 R26, desc[UR4][R22.64] ;  /* 0x00000004161a0981 */ /* 0x000722000c1e1500 */
[----:B-1----:R-:W-:-:S04]  /*03f0*/  @P4 LEA R28, P3, R19, R10, 0x1 ;  /* 0x0000000a131c4211 */ /* 0x002fc800078608ff */
[----:B------:R-:W-:Y:S02]  /*0400*/  @P4 LEA.HI.X R29, R19, R11, R20, 0x1, P3 ;  /* 0x0000000b131d4211 */ /* 0x000fe400018f0c14 */
[----:B---3--:R-:W-:-:S03]  /*0410*/  @P2 LEA R22, P3, R21, R10, 0x1 ;  /* 0x0000000a15162211 */ /* 0x008fc600078608ff */
[----:B------:R1:W3:Y:S01]  /*0420*/  @P4 LDG.E.U16 R27, desc[UR4][R28.64] ;  /* 0x000000041c1b4981 */ /* 0x0002e2000c1e1500 */
[----:B------:R-:W-:Y:S02]  /*0430*/  @P2 LEA.HI.X R23, R21, R11, R24, 0x1, P3 ;  /* 0x0000000b15172211 */ /* 0x000fe400018f0c18 */
[----:B-1----:R-:W-:-:S06]  /*0440*/  PRMT R28, RZ, 0x7610, R28 ;  /* 0x00007610ff1c7816 */ /* 0x002fcc000000001c */
[----:B------:R2:W5:Y:S01]  /*0450*/  @P2 LDG.E.U16 R28, desc[UR4][R22.64] ;  /* 0x00000004161c2981 */ /* 0x000562000c1e1500 */
[-C--:B------:R-:W-:Y:S02]  /*0460*/  @P1 LEA R14, P5, R17, R12.reuse, 0x1 ;  /* 0x0000000c110e1211 */ /* 0x080fe400078a08ff */
[-C--:B------:R-:W-:Y:S02]  /*0470*/  @P0 LEA R16, P3, R9, R12.reuse, 0x1 ;  /* 0x0000000c09100211 */ /* 0x080fe400078608ff */
[-C--:B------:R-:W-:Y:S02]  /*0480*/  @P1 LEA.HI.X R15, R17, R13.reuse, R15, 0x1, P5 ;  /* 0x0000000d110f1211 */ /* 0x080fe400028f0c0f */
[----:B------:R-:W-:Y:S02]  /*0490*/  @P0 LEA.HI.X R17, R9, R13, R8, 0x1, P3 ;  /* 0x0000000d09110211 */ /* 0x000fe400018f0c08 */
[----:B------:R-:W-:Y:S02]  /*04a0*/  @P4 LEA R18, P5, R19, R12, 0x1 ;  /* 0x0000000c13124211 */ /* 0x000fe400078a08ff */
[----:B0-----:R-:W-:-:S02]  /*04b0*/  PRMT R9, R0, 0x9910, RZ ;  /* 0x0000991000097816 */ /* 0x001fc400000000ff */
[----:B------:R-:W-:Y:S02]  /*04c0*/  @P4 LEA.HI.X R19, R19, R13, R20, 0x1, P5 ;  /* 0x0000000d13134211 */ /* 0x000fe400028f0c14 */
[----:B------:R-:W-:Y:S01]  /*04d0*/  @P2 LEA R8, P3, R21, R12, 0x1 ;  /* 0x0000000c15082211 */ /* 0x000fe200078608ff */
[----:B------:R-:W-:-:S03]  /*04e0*/  IMAD.MOV.U32 R20, RZ, RZ, R9 ;  /* 0x000000ffff147224 */ /* 0x000fc600078e0009 */
[----:B------:R-:W-:Y:S01]  /*04f0*/  @P2 LEA.HI.X R9, R21, R13, R24, 0x1, P3 ;  /* 0x0000000d15092211 */ /* 0x000fe200018f0c18 */
[----:B------:R-:W-:Y:S01]  /*0500*/  IMAD.WIDE.U32 R6, R5, 0x4, R6 ;  /* 0x0000000405067825 */ /* 0x000fe200078e0006 */
[----:B--2---:R-:W-:Y:S02]  /*0510*/  PRMT R23, R25, 0x9910, RZ ;  /* 0x0000991019177816 */ /* 0x004fe400000000ff */
[----:B----4-:R-:W-:-:S05]  /*0520*/  PRMT R26, R26, 0x9910, RZ ;  /* 0x000099101a1a7816 */ /* 0x010fca00000000ff */
[----:B------:R-:W-:Y:S01]  /*0530*/  IMAD.MOV.U32 R21, RZ, RZ, R26 ;  /* 0x000000ffff157224 */ /* 0x000fe200078e001a */
[----:B---3--:R-:W-:Y:S01]  /*0540*/  PRMT R22, R27, 0x9910, RZ ;  /* 0x000099101b167816 */ /* 0x008fe200000000ff */
[----:B------:R-:W-:-:S04]  /*0550*/  IMAD R27, R20, R23, RZ ;  /* 0x00000017141b7224 */ /* 0x000fc800078e02ff */
[----:B------:R-:W-:Y:S02]  /*0560*/  IMAD.MOV.U32 R23, RZ, RZ, R22 ;  /* 0x000000ffff177224 */ /* 0x000fe400078e0016 */
[C---:B------:R-:W-:Y:S02]  /*0570*/  IMAD R21, R20.reuse, R21, RZ ;  /* 0x0000001514157224 */ /* 0x040fe400078e02ff */
[----:B------:R-:W-:Y:S01]  /*0580*/  IMAD R23, R20, R23, RZ ;  /* 0x0000001714177224 */ /* 0x000fe200078e02ff */
[----:B-----5:R-:W-:Y:S01]  /*0590*/  PRMT R25, R28, 0x9910, RZ ;  /* 0x000099101c197816 */ /* 0x020fe200000000ff */
[----:B------:R3:W-:Y:S04]  /*05a0*/  @P1 STG.E.U16 desc[UR4][R14.64], R27 ;  /* 0x0000001b0e001986 */ /* 0x0007e8000c101504 */
[----:B------:R-:W-:Y:S01]  /*05b0*/  IMAD R25, R20, R25, RZ ;  /* 0x0000001914197224 */ /* 0x000fe200078e02ff */
        /* <DEDUP_REMOVED lines=9> */
.L_x_3762:
[----:B------:R-:W1:Y:S02]  /*0650*/  S2R R7, SR_TID.X ;  /* 0x0000000000077919 */ /* 0x000e640000002100 */
[----:B-1----:R-:W-:-:S03]  /*0660*/  IMAD.WIDE.U32 R4, R7, 0x4, RZ ;  /* 0x0000000407047825 */ /* 0x002fc600078e00ff */
[----:B------:R-:W-:-:S04]  /*0670*/  ISETP.GE.U32.AND P0, PT, R4, R2, PT ;  /* 0x000000020400720c */ /* 0x000fc80003f06070 */
[----:B------:R-:W-:-:S04]  /*0680*/  ISETP.GE.AND.EX P0, PT, R5, R3, PT, P0 ;  /* 0x000000030500720c */ /* 0x000fc80003f06300 */
[----:B------:R-:W-:-:S13]  /*0690*/  ISETP.GT.U32.OR P0, PT, R7, 0x3fff, P0 ;  /* 0x00003fff0700780c */ /* 0x000fda0000704470 */
[----:B------:R-:W-:Y:S05]  /*06a0*/  @P0 EXIT ;  /* 0x000000000000094d */ /* 0x000fea0003800000 */
[----:B0-----:R-:W-:Y:S01]  /*06b0*/  PRMT R6, R0, 0x9910, RZ ;  /* 0x0000991000067816 */ /* 0x001fe200000000ff */
[----:B------:R-:W-:Y:S01]  /*06c0*/  IMAD.MOV.U32 R0, RZ, RZ, RZ ;  /* 0x000000ffff007224 */ /* 0x000fe200078e00ff */
[----:B------:R-:W-:-:S06]  /*06d0*/  ULDC UR6, c[0x0][0x0] ;  /* 0x0000000000067ab9 */ /* 0x000fcc0000000800 */
.L_x_3764:
[C---:B------:R-:W-:Y:S01]  /*06e0*/  IMAD.SHL.U32 R21, R7.reuse, 0x8, RZ ;  /* 0x0000000807157824 */ /* 0x040fe200078e00ff */
[----:B------:R-:W-:-:S04]  /*06f0*/  SHF.L.U64.HI R23, R7, 0x3, R0 ;  /* 0x0000000307177819 */ /* 0x000fc80000010200 */
[----:B------:R-:W-:-:S05]  /*0700*/  IADD3 R8, P0, R10, R21, RZ ;  /* 0x000000150a087210 */ /* 0x000fca0007f1e0ff */
[----:B------:R-:W-:-:S06]  /*0710*/  IMAD.X R9, R11, 0x1, R23, P0 ;  /* 0x000000010b097824 */ /* 0x000fcc00000e0617 */
[----:B------:R-:W2:Y:S01]  /*0720*/  LDG.E.64 R8, desc[UR4][R8.64] ;  /* 0x0000000408087981 */ /* 0x000ea2000c1e1b00 */
[----:B------:R-:W-:Y:S02]  /*0730*/  IADD3 R4, P0, R12, R21, RZ ;  /* 0x000000150c047210 */ /* 0x000fe40007f1e0ff */
[C---:B--2---:R-:W-:Y:S02]  /*0740*/  PRMT R5, R9.reuse, 0xbb32, RZ ;  /* 0x0000bb3209057816 */ /* 0x044fe400000000ff */
[----:B------:R-:W-:Y:S02]  /*0750*/  PRMT R15, R9, 0x9910, RZ ;  /* 0x00009910090f7816 */ /* 0x000fe400000000ff */
[----:B------:R-:W-:Y:S01]  /*0760*/  PRMT R17, R8, 0xbb32, RZ ;  /* 0x0000bb3208117816 */ /* 0x000fe200000000ff */
[----:B------:R-:W-:Y:S01]  /*0770*/  IMAD R14, R6, R5, RZ ;  /* 0x00000005060e7224 */ /* 0x000fe200078e02ff */
[----:B------:R-:W-:Y:S01]  /*0780*/  PRMT R19, R8, 0x9910, RZ ;  /* 0x0000991008137816 */ /* 0x000fe200000000ff */
[----:B------:R-:W-:-:S02]  /*0790*/  IMAD R9, R6, R15, RZ ;  /* 0x0000000f06097224 */ /* 0x000fc400078e02ff */
[C---:B------:R-:W-:Y:S02]  /*07a0*/  IMAD R8, R6.reuse, R17, RZ ;  /* 0x0000001106087224 */ /* 0x040fe400078e02ff */
[----:B------:R-:W-:Y:S01]  /*07b0*/  IMAD R15, R6, R19, RZ ;  /* 0x00000013060f7224 */ /* 0x000fe200078e02ff */
[----:B------:R-:W-:Y:S01]  /*07c0*/  PRMT R9, R9, 0x5410, R14 ;  /* 0x0000541009097816 */ /* 0x000fe2000000000e */
[----:B------:R-:W-:Y:S01]  /*07d0*/  IMAD.X R5, R13, 0x1, R23, P0 ;  /* 0x000000010d057824 */ /* 0x000fe200000e0617 */
[----:B------:R-:W-:Y:S02]  /*07e0*/  IADD3 R7, P0, R7, UR6, RZ ;  /* 0x0000000607077c10 */ /* 0x000fe4000ff1e0ff */
[----:B------:R-:W-:Y:S02]  /*07f0*/  PRMT R8, R15, 0x5410, R8 ;  /* 0x000054100f087816 */ /* 0x000fe40000000008 */
[C---:B------:R-:W-:Y:S01]  /*0800*/  ISETP.LT.U32.AND P1, PT, R7.reuse, 0x4000, PT ;  /* 0x000040000700780c */ /* 0x040fe20003f21070 */
[----:B------:R-:W-:-:S02]  /*0810*/  IMAD.SHL.U32 R15, R7, 0x4, RZ ;  /* 0x00000004070f7824 */ /* 0x000fc400078e00ff */
[----:B------:R-:W-:Y:S01]  /*0820*/  IMAD.X R0, RZ, RZ, R0, P0 ;  /* 0x000000ffff007224 */ /* 0x000fe200000e0600 */
[----:B------:R0:W-:Y:S02]  /*0830*/  STG.E.64 desc[UR4][R4.64], R8 ;  /* 0x0000000804007986 */ /* 0x0001e4000c101b04 */
[----:B------:R-:W-:Y:S02]  /*0840*/  ISETP.GE.U32.AND P0, PT, R15, R2, PT ;  /* 0x000000020f00720c */ /* 0x000fe40003f06070 */
[----:B------:R-:W-:Y:S02]  /*0850*/  SHF.L.U64.HI R14, R7, 0x2, R0 ;  /* 0x00000002070e7819 */ /* 0x000fe40000010200 */
[----:B------:R-:W-:Y:S02]  /*0860*/  ISETP.LT.U32.AND.EX P1, PT, R0, RZ, PT, P1 ;  /* 0x000000ff0000720c */ /* 0x000fe40003f21110 */
[----:B------:R-:W-:-:S13]  /*0870*/  ISETP.GE.AND.EX P0, PT, R14, R3, PT, P0 ;  /* 0x000000030e00720c */ /* 0x000fda0003f06300 */
[----:B0-----:R-:W-:Y:S05]  /*0880*/  @!P0 BRA P1, `(.L_x_3764) ;  /* 0xfffffffc00948947 */ /* 0x001fea000083ffff */
[----:B------:R-:W-:Y:S05]  /*0890*/  EXIT ;  /* 0x000000000000794d */ /* 0x000fea0003800000 */
.L_x_3765:
        /* <DEDUP_REMOVED lines=14> */
.L_x_4057:


//--------------------- .text._ZN2at6native61_GLOBAL__N__44eb8e94_28_ForeachBinaryOpScalarList_cu_dda10a6925multi_tensor_apply_kernelINS1_28TensorListScalarListMetadataIlLi2EEENS1_25BinaryOpScalarListFunctorIlLi2ELi1ELi1EEEJSt10multipliesIlEEEEvT_T0_DpT1_ --------------------------
	.section	.text._ZN2at6native61_GLOBAL__N__44eb8e94_28_ForeachBinaryOpScalarList_cu_dda10a6925multi_tensor_apply_kernelINS1_28TensorListScalarListMetadataIlLi2EEENS1_25BinaryOpScalarListFunctorIlLi2ELi1ELi1EEEJSt10multipliesIlEEEEvT_T0_DpT1_,"ax",@progbits
	.align	128
.text._ZN2at6native61_GLOBAL__N__44eb8e94_28_ForeachBinaryOpScalarList_cu_dda10a6925multi_tensor_apply_kernelINS1_28TensorListScalarListMetadataIlLi2EEENS1_25BinaryOpScalarListFunctorIlLi2ELi1ELi1EEEJSt10multipliesIlEEEEvT_T0_DpT1_:
        .type           _ZN2at6native61_GLOBAL__N__44eb8e94_28_ForeachBinaryOpScalarList_cu_dda10a6925multi_tensor_apply_kernelINS1_28TensorListScalarListMetadataIlLi2EEENS1_25BinaryOpScalarListFunctorIlLi2ELi1ELi1EEEJSt10multipliesIlEEEEvT_T0_DpT1_,@function
        .size           _ZN2at6native61_GLOBAL__N__44eb8e94_28_ForeachBinaryOpScalarList_cu_dda10a6925multi_tensor_apply_kernelINS1_28TensorListScalarListMetadataIlLi2EEENS1_25BinaryOpScalarListFunctorIlLi2ELi1ELi1EEEJSt10multipliesIlEEEEvT_T0_DpT1_,(.L_x_4058 - _ZN2at6native61_GLOBAL__N__44eb8e94_28_ForeachBinaryOpScalarList_cu_dda10a6925multi_tensor_apply_kernelINS1_28TensorListScalarListMetadataIlLi2EEENS1_25BinaryOpScalarListFunctorIlLi2ELi1ELi1EEEJSt10multipliesIlEEEEvT_T0_DpT1_)
        .other          _ZN2at6native61_GLOBAL__N__44eb8e94_28_ForeachBinaryOpScalarList_cu_dda10a6925multi_tensor_apply_kernelINS1_28TensorListScalarListMetadataIlLi2EEENS1_25BinaryOpScalarListFunctorIlLi2ELi1ELi1EEEJSt10multipliesIlEEEEvT_T0_DpT1_,@"STO_CUDA_ENTRY STV_DEFAULT"
_ZN2at6native61_GLOBAL__N__44eb8e94_28_ForeachBinaryOpScalarList_cu_dda10a6925multi_tensor_apply_kernelINS1_28TensorListScalarListMetadataIlLi2EEENS1_25BinaryOpScalarListFunctorIlLi2ELi1ELi1EEEJSt10multipliesIlEEEEvT_T0_DpT1_:
        /* <DEDUP_REMOVED lines=29> */
.L_x_3767:
[----:B0-----:R-:W-:Y:S01]  /*01d0*/  IADD3 R20, P0, R0, R4, RZ ;  /* 0x0000000400147210 */ /* 0x001fe20007f1e0ff */
[----:B-1----:R-:W-:Y:S01]  /*01e0*/  IMAD R23, R2, 0x3, RZ ;  /* 0x0000000302177824 */ /* 0x002fe200078e02ff */
[----:B------:R-:W-:Y:S02]  /*01f0*/  CS2R R8, SRZ ;  /* 0x0000000000087805 */ /* 0x000fe4000001ff00 */
[----:B------:R-:W-:Y:S01]  /*0200*/  ISETP.GE.U32.AND P2, PT, R20, 0x10000, PT ;  /* 0x000100001400780c */ /* 0x000fe20003f46070 */
[----:B------:R-:W-:Y:S01]  /*0210*/  IMAD.X R19, RZ, RZ, R5, P0 ;  /* 0x000000ffff137224 */ /* 0x000fe200000e0605 */
[-C--:B------:R-:W-:Y:S02]  /*0220*/  IADD3 R6, P5, R2, R20.reuse, RZ ;  /* 0x0000001402067210 */ /* 0x080fe40007fbe0ff */
[----:B------:R-:W-:Y:S02]  /*0230*/  ISETP.LT.U32.AND P1, PT, R20, UR13, PT ;  /* 0x0000000d14007c0c */ /* 0x000fe4000bf21070 */
[----:B------:R-:W-:Y:S01]  /*0240*/  ISETP.GE.U32.AND.EX P2, PT, R19, RZ, PT, P2 ;  /* 0x000000ff1300720c */ /* 0x000fe20003f46120 */
[----:B------:R-:W-:Y:S01]  /*0250*/  IMAD.X R3, RZ, RZ, R19, P5 ;  /* 0x000000ffff037224 */ /* 0x000fe200028e0613 */
[----:B------:R-:W-:-:S02]  /*0260*/  LEA R28, P4, R2, R20, 0x1 ;  /* 0x00000014021c7211 */ /* 0x000fc400078808ff */
[C---:B------:R-:W-:Y:S02]  /*0270*/  ISETP.GE.U32.AND P3, PT, R6.reuse, 0x10000, PT ;  /* 0x000100000600780c */ /* 0x040fe40003f66070 */
[----:B------:R-:W-:Y:S01]  /*0280*/  IADD3 R23, P6, R23, R20, RZ ;  /* 0x0000001417177210 */ /* 0x000fe20007fde0ff */
[--C-:B------:R-:W-:Y:S01]  /*0290*/  IMAD.X R7, RZ, RZ, R19.reuse, P4 ;  /* 0x000000ffff077224 */ /* 0x100fe200020e0613 */
[----:B------:R-:W-:Y:S02]  /*02a0*/  ISETP.LT.AND.EX P1, PT, R19, UR10, !P2, P1 ;  /* 0x0000000a13007c0c */ /* 0x000fe4000d721310 */
[----:B------:R-:W-:Y:S01]  /*02b0*/  ISETP.LT.U32.AND P0, PT, R6, UR13, PT ;  /* 0x0000000d06007c0c */ /* 0x000fe2000bf01070 */
[----:B------:R-:W-:Y:S01]  /*02c0*/  IMAD.X R24, RZ, RZ, R19, P6 ;  /* 0x000000ffff187224 */ /* 0x000fe200030e0613 */
[----:B------:R-:W-:Y:S02]  /*02d0*/  ISETP.GE.U32.AND.EX P3, PT, R3, RZ, PT, P3 ;  /* 0x000000ff0300720c */ /* 0x000fe40003f66130 */
[----:B------:R-:W-:-:S02]  /*02e0*/  ISETP.GE.U32.AND P5, PT, R28, 0x10000, PT ;  /* 0x000100001c00780c */ /* 0x000fc40003fa6070 */
[----:B------:R-:W-:Y:S02]  /*02f0*/  ISETP.GE.U32.AND P4, PT, R23, 0x10000, PT ;  /* 0x000100001700780c */ /* 0x000fe40003f86070 */
[----:B------:R-:W-:Y:S02]  /*0300*/  ISETP.LT.AND.EX P3, PT, R3, UR10, !P3, P0 ;  /* 0x0000000a03007c0c */ /* 0x000fe4000df61300 */
[----:B------:R-:W-:Y:S02]  /*0310*/  ISETP.LT.U32.AND P2, PT, R28, UR13, PT ;  /* 0x0000000d1c007c0c */ /* 0x000fe4000bf41070 */
[----:B------:R-:W-:Y:S02]  /*0320*/  ISETP.GE.U32.AND.EX P5, PT, R7, RZ, PT, P5 ;  /* 0x000000ff0700720c */ /* 0x000fe40003fa6150 */
[----:B------:R-:W-:Y:S02]  /*0330*/  ISETP.LT.U32.AND P0, PT, R23, UR13, PT ;  /* 0x0000000d17007c0c */ /* 0x000fe4000bf01070 */
[----:B------:R-:W-:-:S02]  /*0340*/  ISETP.GE.U32.AND.EX P4, PT, R24, RZ, PT, P4 ;  /* 0x000000ff1800720c */ /* 0x000fc40003f86140 */
[----:B------:R-:W-:Y:S02]  /*0350*/  ISETP.LT.AND.EX P2, PT, R7, UR10, !P5, P2 ;  /* 0x0000000a07007c0c */ /* 0x000fe4000ef41320 */
[----:B------:R-:W-:Y:S02]  /*0360*/  @P1 LEA R10, P5, R20, UR6, 0x3 ;  /* 0x00000006140a1c11 */ /* 0x000fe4000f8a18ff */
[----:B------:R-:W-:Y:S02]  /*0370*/  ISETP.LT.AND.EX P0, PT, R24, UR10, !P4, P0 ;  /* 0x0000000a18007c0c */ /* 0x000fe4000e701300 */
[----:B------:R-:W-:Y:S02]  /*0380*/  @P1 LEA.HI.X R11, R20, UR7, R19, 0x3, P5 ;  /* 0x00000007140b1c11 */ /* 0x000fe4000a8f1c13 */
[----:B------:R-:W-:-:S03]  /*0390*/  @P3 LEA R14, P4, R6, UR6, 0x3 ;  /* 0x00000006060e3c11 */ /* 0x000fc6000f8818ff */
[----:B------:R0:W2:Y:S01]  /*03a0*/  @P1 LDG.E.64 R8, desc[UR14][R10.64] ;  /* 0x0000000e0a081981 */ /* 0x0000a2000c1e1b00 */
[----:B------:R-:W-:Y:S02]  /*03b0*/  @P3 LEA.HI.X R15, R6, UR7, R3, 0x3, P4 ;  /* 0x00000007060f3c11 */ /* 0x000fe4000a0f1c03 */
[----:B------:R-:W-:Y:S02]  /*03c0*/  CS2R R12, SRZ ;  /* 0x00000000000c7805 */ /* 0x000fe4000001ff00 */
[C---:B------:R-:W-:Y:S02]  /*03d0*/  @P2 LEA R16, P5, R28.reuse, UR6, 0x3 ;  /* 0x000000061c102c11 */ /* 0x040fe4000f8a18ff */
[----:B------:R-:W-:Y:S02]  /*03e0*/  @P0 LEA R26, P4, R23, UR6, 0x3 ;  /* 0x00000006171a0c11 */ /* 0x000fe4000f8818ff */
[----:B------:R-:W-:Y:S02]  /*03f0*/  @P2 LEA.HI.X R17, R28, UR7, R7, 0x3, P5 ;  /* 0x000000071c112c11 */ /* 0x000fe4000a8f1c07 */
[----:B0-----:R-:W-:-:S02]  /*0400*/  CS2R R10, SRZ ;  /* 0x00000000000a7805 */ /* 0x001fc4000001ff00 */
[----:B------:R-:W-:Y:S01]  /*0410*/  @P0 LEA.HI.X R27, R23, UR7, R24, 0x3, P4 ;  /* 0x00000007171b0c11 */ /* 0x000fe2000a0f1c18 */
[----:B------:R-:W3:Y:S04]  /*0420*/  @P2 LDG.E.64 R12, desc[UR14][R16.64] ;  /* 0x0000000e100c2981 */ /* 0x000ee8000c1e1b00 */
[----:B------:R0:W4:Y:S02]  /*0430*/  @P3 LDG.E.64 R10, desc[UR14][R14.64] ;  /* 0x0000000e0e0a3981 */ /* 0x000124000c1e1b00 */
[----:B0-----:R-:W-:-:S06]  /*0440*/  CS2R R14, SRZ ;  /* 0x00000000000e7805 */ /* 0x001fcc000001ff00 */
[----:B------:R-:W5:Y:S01]  /*0450*/  @P0 LDG.E.64 R14, desc[UR14][R26.64] ;  /* 0x0000000e1a0e0981 */ /* 0x000f62000c1e1b00 */
[----:B------:R-:W-:Y:S02]  /*0460*/  @P1 LEA R16, P5, R20, UR8, 0x3 ;  /* 0x0000000814101c11 */ /* 0x000fe4000f8a18ff */
[----:B------:R-:W-:Y:S02]  /*0470*/  @P3 LEA R18, P4, R6, UR8, 0x3 ;  /* 0x0000000806123c11 */ /* 0x000fe4000f8818ff */
[----:B------:R-:W-:Y:S02]  /*0480*/  @P1 LEA.HI.X R17, R20, UR9, R19, 0x3, P5 ;  /* 0x0000000914111c11 */ /* 0x000fe4000a8f1c13 */
[----:B------:R-:W-:Y:S02]  /*0490*/  @P2 LEA R20, P5, R28, UR8, 0x3 ;  /* 0x000000081c142c11 */ /* 0x000fe4000f8a18ff */
[----:B------:R-:W-:Y:S02]  /*04a0*/  @P3 LEA.HI.X R19, R6, UR9, R3, 0x3, P4 ;  /* 0x0000000906133c11 */ /* 0x000fe4000a0f1c03 */
[----:B------:R-:W-:-:S02]  /*04b0*/  @P2 LEA.HI.X R21, R28, UR9, R7, 0x3, P5 ;  /* 0x000000091c152c11 */ /* 0x000fc4000a8f1c07 */
[----:B------:R-:W-:Y:S01]  /*04c0*/  @P0 LEA R22, P6, R23, UR8, 0x3 ;  /* 0x0000000817160c11 */ /* 0x000fe2000f8c18ff */
[----:B------:R-:W-:-:S03]  /*04d0*/  IMAD.WIDE.U32 R4, R2, 0x4, R4 ;  /* 0x0000000402047825 */ /* 0x000fc600078e0004 */
[----:B------:R-:W-:Y:S01]  /*04e0*/  @P0 LEA.HI.X R23, R23, UR9, R24, 0x3, P6 ;  /* 0x0000000917170c11 */ /* 0x000fe2000b0f1c18 */
[----:B--2---:R-:W-:-:S04]  /*04f0*/  IMAD R25, R9, UR4, RZ ;  /* 0x0000000409197c24 */ /* 0x004fc8000f8e02ff */
[C---:B------:R-:W-:Y:S02]  /*0500*/  IMAD R25, R8.reuse, UR5, R25 ;  /* 0x0000000508197c24 */ /* 0x040fe4000f8e0219 */
[----:B------:R-:W-:-:S04]  /*0510*/  IMAD.WIDE.U32 R8, R8, UR4, RZ ;  /* 0x0000000408087c25 */ /* 0x000fc8000f8e00ff */
[----:B---3--:R-:W-:Y:S02]  /*0520*/  IMAD R7, R13, UR4, RZ ;  /* 0x000000040d077c24 */ /* 0x008fe4000f8e02ff */
[----:B----4-:R-:W-:Y:S02]  /*0530*/  IMAD R3, R11, UR4, RZ ;  /* 0x000000040b037c24 */ /* 0x010fe4000f8e02ff */
[----:B------:R-:W-:Y:S02]  /*0540*/  IMAD R7, R12, UR5, R7 ;  /* 0x000000050c077c24 */ /* 0x000fe4000f8e0207 */
[C---:B------:R-:W-:Y:S02]  /*0550*/  IMAD R3, R10.reuse, UR5, R3 ;  /* 0x000000050a037c24 */ /* 0x040fe4000f8e0203 */
[----:B------:R-:W-:-:S04]  /*0560*/  IMAD.WIDE.U32 R10, R10, UR4, RZ ;  /* 0x000000040a0a7c25 */ /* 0x000fc8000f8e00ff */
[----:B------:R-:W-:Y:S02]  /*0570*/  IMAD.IADD R9, R9, 0x1, R25 ;  /* 0x0000000109097824 */ /* 0x000fe400078e0219 */
[----:B------:R-:W-:-:S04]  /*0580*/  IMAD.WIDE.U32 R12, R12, UR4, RZ ;  /* 0x000000040c0c7c25 */ /* 0x000fc8000f8e00ff */
[----:B-----5:R-:W-:-:S04]  /*0590*/  IMAD R15, R15, UR4, RZ ;  /* 0x000000040f0f7c24 */ /* 0x020fc8000f8e02ff */
[C---:B------:R-:W-:Y:S02]  /*05a0*/  IMAD R25, R14.reuse, UR5, R15 ;  /* 0x000000050e197c24 */ /* 0x040fe4000f8e020f */
[----:B------:R-:W-:-:S04]  /*05b0*/  IMAD.WIDE.U32 R14, R14, UR4, RZ ;  /* 0x000000040e0e7c25 */ /* 0x000fc8000f8e00ff */
[----:B------:R-:W-:Y:S02]  /*05c0*/  IMAD.IADD R11, R11, 0x1, R3 ;  /* 0x000000010b0b7824 */ /* 0x000fe400078e0203 */
[----:B------:R-:W-:Y:S02]  /*05d0*/  IMAD.IADD R13, R13, 0x1, R7 ;  /* 0x000000010d0d7824 */ /* 0x000fe400078e0207 */
[----:B------:R-:W-:Y:S01]  /*05e0*/  IMAD.IADD R15, R15, 0x1, R25 ;  /* 0x000000010f0f7824 */ /* 0x000fe200078e0219 */
[----:B------:R2:W-:Y:S01]  /*05f0*/  @P1 STG.E.64 desc[UR14][R16.64], R8 ;  /* 0x0000000810001986 */ /* 0x0005e2000c101b0e */
[----:B------:R-:W-:-:S03]  /*0600*/  ISETP.LT.U32.AND P1, PT, R4, UR13, PT ;  /* 0x0000000d04007c0c */ /* 0x000fc6000bf21070 */
[----:B------:R2:W-:Y:S04]  /*0610*/  @P3 STG.E.64 desc[UR14][R18.64], R10 ;  /* 0x0000000a12003986 */ /* 0x0005e8000c101b0e */
[----:B------:R2:W-:Y:S04]  /*0620*/  @P2 STG.E.64 desc[UR14][R20.64], R12 ;  /* 0x0000000c14002986 */ /* 0x0005e8000c101b0e */
[----:B------:R2:W-:Y:S01]  /*0630*/  @P0 STG.E.64 desc[UR14][R22.64], R14 ;  /* 0x0000000e16000986 */ /* 0x0005e2000c101b0e */
[----:B------:R-:W-:Y:S02]  /*0640*/  ISETP.GE.U32.AND P0, PT, R4, 0x10000, PT ;  /* 0x000100000400780c */ /* 0x000fe40003f06070 */
[----:B------:R-:W-:-:S02]  /*0650*/  ISETP.LT.AND.EX P1, PT, R5, UR10, PT, P1 ;  /* 0x0000000a05007c0c */ /* 0x000fc4000bf21310 */
[----:B------:R-:W-:-:S13]  /*0660*/  ISETP.GE.U32.AND.EX P0, PT, R5, RZ, PT, P0 ;  /* 0x000000ff0500720c */ /* 0x000fda0003f06100 */
[----:B--2---:R-:W-:Y:S05]  /*0670*/  @!P0 BRA P1, `(.L_x_3767) ;  /* 0xfffffff800d48947 */ /* 0x004fea000083ffff */
[----:B------:R-:W-:Y:S05]  /*0680*/  EXIT ;  /* 0x000000000000794d */ /* 0x000fea0003800000 */
.L_x_3766:
        /* <DEDUP_REMOVED lines=8> */
.L_x_3768:
[C---:B------:R-:W-:Y:S01]  /*0710*/  IMAD.SHL.U32 R2, R0.reuse, 0x20, RZ ;  /* 0x0000002000027824 */ /* 0x040fe200078e00ff */
[----:B------:R-:W-:-:S04]  /*0720*/  SHF.L.U64.HI R18, R0, 0x5, R3 ;  /* 0x0000000500127819 */ /* 0x000fc80000010203 */
[----:B------:R-:W-:-:S04]  /*0730*/  IADD3 R16, P0, R2, UR6, RZ ;  /* 0x0000000602107c10 */ /* 0x000fc8000ff1e0ff */
[----:B------:R-:W-:-:S05]  /*0740*/  IADD3.X R17, R18, UR7, RZ, P0, !PT ;  /* 0x0000000712117c10 */ /* 0x000fca00087fe4ff */
[----:B------:R-:W2:Y:S04]  /*0750*/  LDG.E.128 R8, desc[UR14][R16.64] ;  /* 0x0000000e10087981 */ /* 0x000ea8000c1e1d00 */
[----:B------:R-:W3:Y:S01]  /*0760*/  LDG.E.128 R4, desc[UR14][R16.64+0x10] ;  /* 0x0000100e10047981 */ /* 0x000ee2000c1e1d00 */
[----:B--2---:R-:W-:Y:S02]  /*0770*/  IMAD R15, R9, UR4, RZ ;  /* 0x00000004090f7c24 */ /* 0x004fe4000f8e02ff */
[----:B------:R-:W-:Y:S02]  /*0780*/  IMAD R11, R11, UR4, RZ ;  /* 0x000000040b0b7c24 */ /* 0x000fe4000f8e02ff */
[----:B---3--:R-:W-:Y:S02]  /*0790*/  IMAD R7, R7, UR4, RZ ;  /* 0x0000000407077c24 */ /* 0x008fe4000f8e02ff */
[----:B------:R-:W-:-:S02]  /*07a0*/  IMAD R19, R8, UR5, R15 ;  /* 0x0000000508137c24 */ /* 0x000fc4000f8e020f */
[C---:B------:R-:W-:Y:S02]  /*07b0*/  IMAD R9, R10.reuse, UR5, R11 ;  /* 0x000000050a097c24 */ /* 0x040fe4000f8e020b */
[----:B------:R-:W-:-:S04]  /*07c0*/  IMAD.WIDE.U32 R12, R10, UR4, RZ ;  /* 0x000000040a0c7c25 */ /* 0x000fc8000f8e00ff */
[----:B------:R-:W-:Y:S01]  /*07d0*/  IMAD.WIDE.U32 R14, R8, UR4, RZ ;  /* 0x00000004080e7c25 */ /* 0x000fe2000f8e00ff */
[----:B------:R-:W-:-:S03]  /*07e0*/  IADD3 R8, P0, R2, UR8, RZ ;  /* 0x0000000802087c10 */ /* 0x000fc6000ff1e0ff */
[----:B------:R-:W-:Y:S02]  /*07f0*/  IMAD R23, R5, UR4, RZ ;  /* 0x0000000405177c24 */ /* 0x000fe4000f8e02ff */
[----:B------:R-:W-:Y:S02]  /*0800*/  IMAD R21, R6, UR5, R7 ;  /* 0x0000000506157c24 */ /* 0x000fe4000f8e0207 */
[----:B------:R-:W-:Y:S01]  /*0810*/  IMAD.IADD R7, R13, 0x1, R9 ;  /* 0x000000010d077824 */ /* 0x000fe200078e0209 */
[----:B------:R-:W-:Y:S01]  /*0820*/  IADD3.X R9, R18, UR9, RZ, P0, !PT ;  /* 0x0000000912097c10 */ /* 0x000fe200087fe4ff */
[----:B------:R-:W-:Y:S01]  /*0830*/  IMAD.WIDE.U32 R10, R6, UR4, RZ ;  /* 0x00000004060a7c25 */ /* 0x000fe2000f8e00ff */
[----:B------:R-:W-:-:S03]  /*0840*/  IADD3 R0, P0, R0, UR11, RZ ;  /* 0x0000000b00007c10 */ /* 0x000fc6000ff1e0ff */
[----:B------:R-:W-:Y:S01]  /*0850*/  IMAD R23, R4, UR5, R23 ;  /* 0x0000000504177c24 */ /* 0x000fe2000f8e0217 */
[----:B------:R-:W-:Y:S01]  /*0860*/  ISETP.LT.U32.AND P1, PT, R0, 0x4000, PT ;  /* 0x000040000000780c */ /* 0x000fe20003f21070 */
[----:B------:R-:W-:-:S04]  /*0870*/  IMAD.WIDE.U32 R16, R4, UR4, RZ ;  /* 0x0000000404107c25 */ /* 0x000fc8000f8e00ff */
[----:B------:R-:W-:Y:S02]  /*0880*/  IMAD.IADD R5, R15, 0x1, R19 ;  /* 0x000000010f057824 */ /* 0x000fe400078e0213 */
[----:B------:R-:W-:Y:S02]  /*0890*/  IMAD.MOV.U32 R6, RZ, RZ, R12 ;  /* 0x000000ffff067224 */ /* 0x000fe400078e000c */
[----:B------:R-:W-:Y:S02]  /*08a0*/  IMAD.MOV.U32 R4, RZ, RZ, R14 ;  /* 0x000000ffff047224 */ /* 0x000fe400078e000e */
[----:B------:R-:W-:Y:S02]  /*08b0*/  IMAD.IADD R19, R11, 0x1, R21 ;  /* 0x000000010b137824 */ /* 0x000fe400078e0215 */
[----:B------:R-:W-:Y:S01]  /*08c0*/  IMAD.IADD R17, R17, 0x1, R23 ;  /* 0x0000000111117824 */ /* 0x000fe200078e0217 */
[----:B------:R0:W-:Y:S01]  /*08d0*/  STG.E.128 desc[UR14][R8.64], R4 ;  /* 0x0000000408007986 */ /* 0x0001e2000c101d0e */
[----:B------:R-:W-:-:S02]  /*08e0*/  IMAD.MOV.U32 R18, RZ, RZ, R10 ;  /* 0x000000ffff127224 */ /* 0x000fc400078e000a */
[----:B------:R-:W-:Y:S02]  /*08f0*/  IMAD.SHL.U32 R2, R0, 0x4, RZ ;  /* 0x0000000400027824 */ /* 0x000fe400078e00ff */
[----:B------:R-:W-:Y:S01]  /*0900*/  IMAD.X R3, RZ, RZ, R3, P0 ;  /* 0x000000ffff037224 */ /* 0x000fe200000e0603 */
[----:B------:R0:W-:Y:S02]  /*0910*/  STG.E.128 desc[UR14][R8.64+0x10], R16 ;  /* 0x0000101008007986 */ /* 0x0001e4000c101d0e */
[----:B------:R-:W-:Y:S02]  /*0920*/  ISETP.GE.U32.AND P0, PT, R2, UR13, PT ;  /* 0x0000000d02007c0c */ /* 0x000fe4000bf06070 */
[----:B------:R-:W-:Y:S02]  /*0930*/  SHF.L.U64.HI R2, R0, 0x2, R3 ;  /* 0x0000000200027819 */ /* 0x000fe40000010203 */
[----:B------:R-:W-:Y:S02]  /*0940*/  ISETP.LT.U32.AND.EX P1, PT, R3, RZ, PT, P1 ;  /* 0x000000ff0300720c */ /* 0x000fe40003f21110 */
[----:B------:R-:W-:-:S13]  /*0950*/  ISETP.GE.AND.EX P0, PT, R2, UR10, PT, P0 ;  /* 0x0000000a02007c0c */ /* 0x000fda000bf06300 */
[----:B0-----:R-:W-:Y:S05]  /*0960*/  @!P0 BRA P1, `(.L_x_3768) ;  /* 0xfffffffc00688947 */ /* 0x001fea000083ffff */
[----:B------:R-:W-:Y:S05]  /*0970*/  EXIT ;  /* 0x000000000000794d */ /* 0x000fea0003800000 */
.L_x_3769:
        /* <DEDUP_REMOVED lines=16> */
.L_x_4058:


//--------------------- .text._ZN2at6native61_GLOBAL__N__44eb8e94_28_ForeachBinaryOpScalarList_cu_dda10a6925multi_tensor_apply_kernelINS1_28TensorListScalarListMetadataIiLi2EEENS1_25BinaryOpScalarListFunctorIiLi2ELi1ELi1EEEJSt10multipliesIiEEEEvT_T0_DpT1_ --------------------------
	.section	.text._ZN2at6native61_GLOBAL__N__44eb8e94_28_ForeachBinaryOpScalarList_cu_dda10a6925multi_tensor_apply_kernelINS1_28TensorListScalarListMetadataIiLi2EEENS1_25BinaryOpScalarListFunctorIiLi2ELi1ELi1EEEJSt10multipliesIiEEEEvT_T0_DpT1_,"ax",@progbits
	.align	128
.text._ZN2at6native61_GLOBAL__N__44eb8e94_28_ForeachBinaryOpScalarList_cu_dda10a6925multi_tensor_apply_kernelINS1_28TensorListScalarListMetadataIiLi2EEENS1_25BinaryOpScalarListFunctorIiLi2ELi1ELi1EEEJSt10multipliesIiEEEEvT_T0_DpT1_:
        .type           _ZN2at6native61_GLOBAL__N__44eb8e94_28_ForeachBinaryOpScalarList_cu_dda10a6925multi_tensor_apply_kernelINS1_28TensorListScalarListMetadataIiLi2EEENS1_25BinaryOpScalarListFunctorIiLi2ELi1ELi1EEEJSt10multipliesIiEEEEvT_T0_DpT1_,@function
        .size           _ZN2at6native61_GLOBAL__N__44eb8e94_28_ForeachBinaryOpScalarList_cu_dda10a6925multi_tensor_apply_kernelINS1_28TensorListScalarListMetadataIiLi2EEENS1_25BinaryOpScalarListFunctorIiLi2ELi1ELi1EEEJSt10multipliesIiEEEEvT_T0_DpT1_,(.L_x_4059 - _ZN2at6native61_GLOBAL__N__44eb8e94_28_ForeachBinaryOpScalarList_cu_dda10a6925multi_tensor_apply_kernelINS1_28TensorListScalarListMetadataIiLi2EEENS1_25BinaryOpScalarListFunctorIiLi2ELi1ELi1EEEJSt10multipliesIiEEEEvT_T0_DpT1_)
        .other          _ZN2at6native61_GLOBAL__N__44eb8e94_28_ForeachBinaryOpScalarList_cu_dda10a6925multi_tensor_apply_kernelINS1_28TensorListScalarListMetadataIiLi2EEENS1_25BinaryOpScalarListFunctorIiLi2ELi1ELi1EEEJSt10multipliesIiEEEEvT_T0_DpT1_,@"STO_CUDA_ENTRY STV_DEFAULT"
_ZN2at6native61_GLOBAL__N__44eb8e94_28_ForeachBinaryOpScalarList_cu_dda10a6925multi_tensor_apply_kernelINS1_28TensorListScalarListMetadataIiLi2EEENS1_25BinaryOpScalarListFunctorIiLi2ELi1ELi1EEEJSt10multipliesIiEEEEvT_T0_DpT1_:
        /* <DEDUP_REMOVED lines=29> */
.L_x_3771:
        /* <DEDUP_REMOVED lines=50> */
[C---:B0-----:R-:W-:Y:S02]  /*04f0*/  IMAD R6, R0.reuse, R6, RZ ;  /* 0x0000000600067224 */ /* 0x041fe400078e02ff */
[----:B--2---:R-:W-:-:S03]  /*0500*/  IMAD R21, R0, R21, RZ ;  /* 0x0000001500157224 */ /* 0x004fc600078e02ff */
[----:B------:R0:W-:Y:S01]  /*0510*/  @P1 STG.E desc[UR4][R16.64], R6 ;  /* 0x0000000610001986 */ /* 0x0001e2000c101904 */
[----:B----4-:R-:W-:-:S03]  /*0520*/  IMAD R25, R0, R25, RZ ;  /* 0x0000001900197224 */ /* 0x010fc600078e02ff */
[----:B------:R0:W-:Y:S01]  /*0530*/  @P0 STG.E desc[UR4][R18.64], R21 ;  /* 0x0000001512000986 */ /* 0x0001e2000c101904 */
[----:B------:R-:W-:-:S03]  /*0540*/  ISETP.GE.U32.AND P0, PT, R8, 0x10000, PT ;  /* 0x000100000800780c */ /* 0x000fc60003f06070 */
[----:B------:R0:W-:Y:S01]  /*0550*/  @P4 STG.E desc[UR4][R28.64], R25 ;  /* 0x000000191c004986 */ /* 0x0001e2000c101904 */
[----:B------:R-:W-:Y:S01]  /*0560*/  ISETP.LT.U32.AND P1, PT, R8, R2, PT ;  /* 0x000000020800720c */ /* 0x000fe20003f21070 */
[----:B---3--:R-:W-:-:S05]  /*0570*/  IMAD R7, R0, R26, RZ ;  /* 0x0000001a00077224 */ /* 0x008fca00078e02ff */
[----:B------:R0:W-:Y:S01]  /*0580*/  @P2 STG.E desc[UR4][R10.64], R7 ;  /* 0x000000070a002986 */ /* 0x0001e2000c101904 */
[C---:B------:R-:W-:Y:S02]  /*0590*/  ISETP.GE.U32.AND.EX P0, PT, R9.reuse, RZ, PT, P0 ;  /* 0x000000ff0900720c */ /* 0x040fe40003f06100 */
[----:B------:R-:W-:-:S13]  /*05a0*/  ISETP.LT.AND.EX P1, PT, R9, R3, PT, P1 ;  /* 0x000000030900720c */ /* 0x000fda0003f21310 */
[----:B0-----:R-:W-:Y:S05]  /*05b0*/  @!P0 BRA P1, `(.L_x_3771) ;  /* 0xfffffffc00048947 */ /* 0x001fea000083ffff */
[----:B------:R-:W-:Y:S05]  /*05c0*/  EXIT ;  /* 0x000000000000794d */ /* 0x000fea0003800000 */
.L_x_3770:
        /* <DEDUP_REMOVED lines=8> */
.L_x_3772:
        /* <DEDUP_REMOVED lines=15> */
[C---:B0-----:R-:W-:Y:S02]  /*0740*/  IMAD R7, R0.reuse, R7, RZ ;  /* 0x0000000700077224 */ /* 0x041fe400078e02ff */
[C---:B------:R-:W-:Y:S02]  /*0750*/  IMAD R6, R0.reuse, R6, RZ ;  /* 0x0000000600067224 */ /* 0x040fe400078e02ff */
[----:B------:R-:W-:-:S02]  /*0760*/  IMAD R5, R0, R5, RZ ;  /* 0x0000000500057224 */ /* 0x000fc400078e02ff */
[----:B------:R-:W-:-:S05]  /*0770*/  IMAD R4, R0, R4, RZ ;  /* 0x0000000400047224 */ /* 0x000fca00078e02ff */
[----:B------:R1:W-:Y:S01]  /*0780*/  STG.E.128 desc[UR4][R10.64], R4 ;  /* 0x000000040a007986 */ /* 0x0003e2000c101d04 */
[----:B------:R-:W-:Y:S05]  /*0790*/  @!P0 BRA P1, `(.L_x_3772) ;  /* 0xfffffffc00ac8947 */ /* 0x000fea000083ffff */
[----:B------:R-:W-:Y:S05]  /*07a0*/  EXIT ;  /* 0x000000000000794d */ /* 0x000fea0003800000 */
.L_x_3773:
        /* <DEDUP_REMOVED lines=13> */
.L_x_4059:


//--------------------- .text._ZN2at6native61_GLOBAL__N__44eb8e94_28_ForeachBinaryOpScalarList_cu_dda10a6925multi_tensor_apply_kernelINS1_28TensorListScalarListMetadataIaLi2EEENS1_25BinaryOpScalarListFunctorIaLi2ELi1ELi1EEEJSt10multipliesIaEEEEvT_T0_DpT1_ --------------------------
	.section	.text._ZN2at6native61_GLOBAL__N__44eb8e94_28_ForeachBinaryOpScalarList_cu_dda10a6925multi_tensor_apply_kernelINS1_28TensorListScalarListMetadataIaLi2EEENS1_25BinaryOpScalarListFunctorIaLi2ELi1ELi1EEEJSt10multipliesIaEEEEvT_T0_DpT1_,"ax",@progbits
	.align	128
.text._ZN2at6native61_GLOBAL__N__44eb8e94_28_ForeachBinaryOpScalarList_cu_dda10a6925multi_tensor_apply_kernelINS1_28TensorListScalarListMetadataIaLi2EEENS1_25BinaryOpScalarListFunctorIaLi2ELi1ELi1EEEJSt10multipliesIaEEEEvT_T0_DpT1_:
        .type           _ZN2at6native61_GLOBAL__N__44eb8e94_28_ForeachBinaryOpScalarList_cu_dda10a6925multi_tensor_apply_kernelINS1_28TensorListScalarListMetadataIaLi2EEENS1_25BinaryOpScalarListFunctorIaLi2ELi1ELi1EEEJSt10multipliesIaEEEEvT_T0_DpT1_,@function
        .size           _ZN2at6native61_GLOBAL__N__44eb8e94_28_ForeachBinaryOpScalarList_cu_dda10a6925multi_tensor_apply_kernelINS1_28TensorListScalarListMetadataIaLi2EEENS1_25BinaryOpScalarListFunctorIaLi2ELi1ELi1EEEJSt10multipliesIaEEEEvT_T0_DpT1_,(.L_x_4060 - _ZN2at6native61_GLOBAL__N__44eb8e94_28_ForeachBinaryOpScalarList_cu_dda10a6925multi_tensor_apply_kernelINS1_28TensorListScalarListMetadataIaLi2EEENS1_25BinaryOpScalarListFunctorIaLi2ELi1ELi1EEEJSt10multipliesIaEEEEvT_T0_DpT1_)
        .other          _ZN2at6native61_GLOBAL__N__44eb8e94_28_ForeachBinaryOpScalarList_cu_dda10a6925multi_tensor_apply_kernelINS1_28TensorListScalarListMetadataIaLi2EEENS1_25BinaryOpScalarListFunctorIaLi2ELi1ELi1EEEJSt10multipliesIaEEEEvT_T0_DpT1_,@"STO_CUDA_ENTRY STV_DEFAULT"
_ZN2at6native61_GLOBAL__N__44eb8e94_28_ForeachBinaryOpScalarList_cu_dda10a6925multi_tensor_apply_kernelINS1_28TensorListScalarListMetadataIaLi2EEENS1_25BinaryOpScalarListFunctorIaLi2ELi1ELi1EEEJSt10multipliesIaEEEEvT_T0_DpT1_:
        /* <DEDUP_REMOVED lines=29> */
.L_x_3775:
        /* <DEDUP_REMOVED lines=26> */
[----:B------:R-:W-:Y:S01]  /*0370*/  @P0 IMAD.X R19, R12, 0x1, R5, P5 ;  /* 0x000000010c130824 */ /* 0x000fe200028e0605 */
[-C--:B------:R-:W-:Y:S02]  /*0380*/  @P1 IADD3 R14, P5, R13, R2.reuse, RZ ;  /* 0x000000020d0e1210 */ /* 0x080fe40007fbe0ff */
[----:B------:R-:W-:Y:S02]  /*0390*/  ISETP.LT.AND.EX P2, PT, R26, R7, !P2, P3 ;  /* 0x000000071a00720c */ /* 0x000fe40005741330 */
[----:B------:R-:W-:Y:S01]  /*03a0*/  PRMT R27, RZ, 0x7610, R27 ;  /* 0x00007610ff1b7816 */ /* 0x000fe2000000001b */
[----:B------:R-:W2:Y:S01]  /*03b0*/  @P0 LDG.E.U8 R29, desc[UR4][R18.64] ;  /* 0x00000004121d0981 */ /* 0x000ea2000c1e1100 */
[----:B------:R-:W-:Y:S01]  /*03c0*/  @P1 IMAD.X R15, R22, 0x1, R5, P5 ;  /* 0x00000001160f1824 */ /* 0x000fe200028e0605 */
[----:B------:R-:W-:-:S04]  /*03d0*/  @P4 IADD3 R16, P3, R23, R2, RZ ;  /* 0x0000000217104210 */ /* 0x000fc80007f7e0ff */
[----:B------:R1:W3:Y:S01]  /*03e0*/  @P1 LDG.E.U8 R27, desc[UR4][R14.64] ;  /* 0x000000040e1b1981 */ /* 0x0002e2000c1e1100 */
[----:B------:R-:W-:-:S03]  /*03f0*/  @P4 IMAD.X R17, R24, 0x1, R5, P3 ;  /* 0x0000000118114824 */ /* 0x000fc600018e0605 */
[----:B------:R-:W-:Y:S02]  /*0400*/  @P2 IADD3 R20, P3, R25, R2, RZ ;  /* 0x0000000219142210 */ /* 0x000fe40007f7e0ff */
[----:B-1----:R-:W-:-:S03]  /*0410*/  PRMT R14, RZ, 0x7610, R14 ;  /* 0x00007610ff0e7816 */ /* 0x002fc6000000000e */
[----:B------:R-:W-:Y:S01]  /*0420*/  @P2 IMAD.X R21, R26, 0x1, R5, P3 ;  /* 0x000000011a152824 */ /* 0x000fe200018e0605 */
[----:B------:R-:W-:Y:S02]  /*0430*/  PRMT R15, RZ, 0x7610, R15 ;  /* 0x00007610ff0f7816 */ /* 0x000fe4000000000f */
[----:B------:R3:W4:Y:S04]  /*0440*/  @P4 LDG.E.U8 R14, desc[UR4][R16.64] ;  /* 0x00000004100e4981 */ /* 0x000728000c1e1100 */
[----:B------:R-:W5:Y:S01]  /*0450*/  @P2 LDG.E.U8 R15, desc[UR4][R20.64] ;  /* 0x00000004140f2981 */ /* 0x000f62000c1e1100 */
[----:B------:R-:W-:Y:S01]  /*0460*/  @P0 IADD3 R18, P3, R28, R3, RZ ;  /* 0x000000031c120210 */ /* 0x000fe20007f7e0ff */
[----:B------:R-:W-:-:S04]  /*0470*/  IMAD.WIDE.U32 R10, R9, 0x4, R10 ;  /* 0x00000004090a7825 */ /* 0x000fc800078e000a */
[----:B------:R-:W-:Y:S01]  /*0480*/  @P0 IMAD.X R19, R12, 0x1, R6, P3 ;  /* 0x000000010c130824 */ /* 0x000fe200018e0606 */
[----:B------:R-:W-:-:S05]  /*0490*/  @P1 IADD3 R12, P3, R13, R3, RZ ;  /* 0x000000030d0c1210 */ /* 0x000fca0007f7e0ff */
[----:B------:R-:W-:Y:S01]  /*04a0*/  @P1 IMAD.X R13, R22, 0x1, R6, P3 ;  /* 0x00000001160d1824 */ /* 0x000fe200018e0606 */
[----:B--2---:R-:W-:-:S05]  /*04b0*/  PRMT R29, R29, 0x9910, RZ ;  /* 0x000099101d1d7816 */ /* 0x004fca00000000ff */
[----:B0-----:R-:W-:Y:S01]  /*04c0*/  IMAD R29, R0, R29, RZ ;  /* 0x0000001d001d7224 */ /* 0x001fe200078e02ff */
[----:B---3--:R-:W-:-:S04]  /*04d0*/  PRMT R17, R27, 0x9910, RZ ;  /* 0x000099101b117816 */ /* 0x008fc800000000ff */
[----:B------:R0:W-:Y:S01]  /*04e0*/  @P0 STG.E.U8 desc[UR4][R18.64], R29 ;  /* 0x0000001d12000986 */ /* 0x0001e2000c101104 */
[-C--:B------:R-:W-:Y:S02]  /*04f0*/  @P4 IADD3 R16, P0, R23, R3.reuse, RZ ;  /* 0x0000000317104210 */ /* 0x080fe40007f1e0ff */
[----:B----4-:R-:W-:Y:S02]  /*0500*/  PRMT R23, R14, 0x9910, RZ ;  /* 0x000099100e177816 */ /* 0x010fe400000000ff */
[----:B------:R-:W-:Y:S02]  /*0510*/  @P2 IADD3 R14, P5, R25, R3, RZ ;  /* 0x00000003190e2210 */ /* 0x000fe40007fbe0ff */
[----:B-----5:R-:W-:Y:S01]  /*0520*/  PRMT R21, R15, 0x9910, RZ ;  /* 0x000099100f157816 */ /* 0x020fe200000000ff */
[----:B------:R-:W-:Y:S02]  /*0530*/  IMAD.MOV.U32 R15, RZ, RZ, R23 ;  /* 0x000000ffff0f7224 */ /* 0x000fe400078e0017 */
[----:B------:R-:W-:-:S02]  /*0540*/  IMAD R23, R0, R17, RZ ;  /* 0x0000001100177224 */ /* 0x000fc400078e02ff */
[--C-:B------:R-:W-:Y:S01]  /*0550*/  @P4 IMAD.X R17, R24, 0x1, R6.reuse, P0 ;  /* 0x0000000118114824 */ /* 0x100fe200000e0606 */
[----:B------:R-:W-:Y:S01]  /*0560*/  ISETP.GE.U32.AND P0, PT, R10, 0x10000, PT ;  /* 0x000100000a00780c */ /* 0x000fe20003f06070 */
[----:B0-----:R-:W-:Y:S01]  /*0570*/  IMAD R19, R0, R15, RZ ;  /* 0x0000000f00137224 */ /* 0x001fe200078e02ff */
[----:B------:R3:W-:Y:S01]  /*0580*/  @P1 STG.E.U8 desc[UR4][R12.64], R23 ;  /* 0x000000170c001986 */ /* 0x0007e2000c101104 */
[----:B------:R-:W-:Y:S01]  /*0590*/  @P2 IMAD.X R15, R26, 0x1, R6, P5 ;  /* 0x000000011a0f2824 */ /* 0x000fe200028e0606 */
[----:B------:R-:W-:Y:S01]  /*05a0*/  ISETP.LT.U32.AND P1, PT, R10, R4, PT ;  /* 0x000000040a00720c */ /* 0x000fe20003f21070 */
[----:B------:R-:W-:Y:S01]  /*05b0*/  IMAD R21, R0, R21, RZ ;  /* 0x0000001500157224 */ /* 0x000fe200078e02ff */
[----:B------:R3:W-:Y:S01]  /*05c0*/  @P4 STG.E.U8 desc[UR4][R16.64], R19 ;  /* 0x0000001310004986 */ /* 0x0007e2000c101104 */
[C---:B------:R-:W-:Y:S02]  /*05d0*/  ISETP.GE.U32.AND.EX P0, PT, R11.reuse, RZ, PT, P0 ;  /* 0x000000ff0b00720c */ /* 0x040fe40003f06100 */
[----:B------:R-:W-:Y:S01]  /*05e0*/  ISETP.LT.AND.EX P1, PT, R11, R7, PT, P1 ;  /* 0x000000070b00720c */ /* 0x000fe20003f21310 */
[----:B------:R3:W-:-:S12]  /*05f0*/  @P2 STG.E.U8 desc[UR4][R14.64], R21 ;  /* 0x000000150e002986 */ /* 0x0007d8000c101104 */
[----:B---3--:R-:W-:Y:S05]  /*0600*/  @!P0 BRA P1, `(.L_x_3775) ;  /* 0xfffffff800f08947 */ /* 0x008fea000083ffff */
[----:B------:R-:W-:Y:S05]  /*0610*/  EXIT ;  /* 0x000000000000794d */ /* 0x000fea0003800000 */
.L_x_3774:
        /* <DEDUP_REMOVED lines=8> */
.L_x_3776:
[C---:B------:R-:W-:Y:S01]  /*06a0*/  IMAD.SHL.U32 R16, R11.reuse, 0x4, RZ ;  /* 0x000000040b107824 */ /* 0x040fe200078e00ff */
[----:B------:R-:W-:-:S04]  /*06b0*/  SHF.L.U64.HI R18, R11, 0x2, R10 ;  /* 0x000000020b127819 */ /* 0x000fc8000001020a */
[----:B------:R-:W-:-:S05]  /*06c0*/  IADD3 R8, P0, R16, R2, RZ ;  /* 0x0000000210087210 */ /* 0x000fca0007f1e0ff */
[----:B------:R-:W-:-:S05]  /*06d0*/  IMAD.X R9, R18, 0x1, R5, P0 ;  /* 0x0000000112097824 */ /* 0x000fca00000e0605 */
[----:B------:R-:W2:Y:S02]  /*06e0*/  LDG.E R8, desc[UR4][R8.64] ;  /* 0x0000000408087981 */ /* 0x000ea4000c1e1900 */
[C---:B--2---:R-:W-:Y:S02]  /*06f0*/  PRMT R17, R8.reuse, 0x7771, RZ ;  /* 0x0000777108117816 */ /* 0x044fe400000000ff */
[C---:B------:R-:W-:Y:S02]  /*0700*/  LOP3.LUT R15, R8.reuse, 0xff, RZ, 0xc0, !PT ;  /* 0x000000ff080f7812 */ /* 0x040fe400078ec0ff */
[----:B------:R-:W-:Y:S01]  /*0710*/  PRMT R13, R8, 0x7772, RZ ;  /* 0x00007772080d7816 */ /* 0x000fe200000000ff */
[----:B0-----:R-:W-:Y:S01]  /*0720*/  IMAD R12, R0, R17, RZ ;  /* 0x00000011000c7224 */ /* 0x001fe200078e02ff */
[----:B------:R-:W-:Y:S01]  /*0730*/  PRMT R14, R8, 0x7773, RZ ;  /* 0x00007773080e7816 */ /* 0x000fe200000000ff */
[----:B------:R-:W-:Y:S01]  /*0740*/  IMAD R15, R0, R15, RZ ;  /* 0x0000000f000f7224 */ /* 0x000fe200078e02ff */
[----:B------:R-:W-:Y:S01]  /*0750*/  IADD3 R8, P0, R16, R3, RZ ;  /* 0x0000000310087210 */ /* 0x000fe20007f1e0ff */
[----:B------:R-:W-:-:S02]  /*0760*/  IMAD R13, R0, R13, RZ ;  /* 0x0000000d000d7224 */ /* 0x000fc400078e02ff */
[----:B------:R-:W-:Y:S01]  /*0770*/  IMAD.MOV.U32 R17, RZ, RZ, R14 ;  /* 0x000000ffff117224 */ /* 0x000fe200078e000e */
[----:B------:R-:W-:Y:S01]  /*0780*/  PRMT R14, R12, 0x7604, R15 ;  /* 0x000076040c0e7816 */ /* 0x000fe2000000000f */
[----:B------:R-:W-:Y:S01]  /*0790*/  IMAD.X R9, R18, 0x1, R6, P0 ;  /* 0x0000000112097824 */ /* 0x000fe200000e0606 */
[----:B------:R-:W-:Y:S01]  /*07a0*/  IADD3 R11, P0, R11, UR6, RZ ;  /* 0x000000060b0b7c10 */ /* 0x000fe2000ff1e0ff */
[----:B------:R-:W-:Y:S01]  /*07b0*/  IMAD R12, R0, R17, RZ ;  /* 0x00000011000c7224 */ /* 0x000fe200078e02ff */
        /* <DEDUP_REMOVED lines=12> */
.L_x_3777:
        /* <DEDUP_REMOVED lines=16> */
.L_x_4060:


//--------------------- .text._ZN2at6native61_GLOBAL__N__44eb8e94_28_ForeachBinaryOpScalarList_cu_dda10a6925multi_tensor_apply_kernelINS1_28TensorListScalarListMetadataIhLi2EEENS1_25BinaryOpScalarListFunctorIhLi2ELi1ELi1EEEJSt10multipliesIhEEEEvT_T0_DpT1_ --------------------------
	.section	.text._ZN2at6native61_GLOBAL__N__44eb8e94_28_ForeachBinaryOpScalarList_cu_dda10a6925multi_tensor_apply_kernelINS1_28TensorListScalarListMetadataIhLi2EEENS1_25BinaryOpScalarListFunctorIhLi2ELi1ELi1EEEJSt10multipliesIhEEEEvT_T0_DpT1_,"ax",@progbits
	.align	128
.text._ZN2at6native61_GLOBAL__N__44eb8e94_28_ForeachBinaryOpScalarList_cu_dda10a6925multi_tensor_apply_kernelINS1_28TensorListScalarListMetadataIhLi2EEENS1_25BinaryOpScalarListFunctorIhLi2ELi1ELi1EEEJSt10multipliesIhEEEEvT_T0_DpT1_:
        .type           _ZN2at6native61_GLOBAL__N__44eb8e94_28_ForeachBinaryOpScalarList_cu_dda10a6925multi_tensor_apply_kernelINS1_28TensorListScalarListMetadataIhLi2EEENS1_25BinaryOpScalarListFunctorIhLi2ELi1ELi1EEEJSt10multipliesIhEEEEvT_T0_DpT1_,@function
        .size           _ZN2at6native61_GLOBAL__N__44eb8e94_28_ForeachBinaryOpScalarList_cu_dda10a6925multi_tensor_apply_kernelINS1_28TensorListScalarListMetadataIhLi2EEENS1_25BinaryOpScalarListFunctorIhLi2ELi1ELi1EEEJSt10multipliesIhEEEEvT_T0_DpT1_,(.L_x_4061 - _ZN2at6native61_GLOBAL__N__44eb8e94_28_ForeachBinaryOpScalarList_cu_dda10a6925multi_tensor_apply_kernelINS1_28TensorListScalarListMetadataIhLi2EEENS1_25BinaryOpScalarListFunctorIhLi2ELi1ELi1EEEJSt10multipliesIhEEEEvT_T0_DpT1_)
        .other          _ZN2at6native61_GLOBAL__N__44eb8e94_28_ForeachBinaryOpScalarList_cu_dda10a6925multi_tensor_apply_kernelINS1_28TensorListScalarListMetadataIhLi2EEENS1_25BinaryOpScalarListFunctorIhLi2ELi1ELi1EEEJSt10multipliesIhEEEEvT_T0_DpT1_,@"STO_CUDA_ENTRY STV_DEFAULT"
_ZN2at6native61_GLOBAL__N__44eb8e94_28_ForeachBinaryOpScalarList_cu_dda10a6925multi_tensor_apply_kernelINS1_28TensorListScalarListMetadataIhLi2EEENS1_25BinaryOpScalarListFunctorIhLi2ELi1ELi1EEEJSt10multipliesIhEEEEvT_T0_DpT1_:
        /* <DEDUP_REMOVED lines=29> */
.L_x_3779:
        /* <DEDUP_REMOVED lines=69> */
.L_x_3778:
        /* <DEDUP_REMOVED lines=8> */
.L_x_3780:
        /* <DEDUP_REMOVED lines=30> */
.L_x_3781:
        /* <DEDUP_REMOVED lines=16> */
.L_x_4061:


//--------------------- .text._ZN2at6native61_GLOBAL__N__44eb8e94_28_ForeachBinaryOpScalarList_cu_dda10a6925multi_tensor_apply_kernelINS1_28TensorListScalarListMetadataIfLi1EEENS1_25BinaryOpScalarListFunctorIN3c108BFloat16ELi1ELi1ELi0EEEJSt10multipliesIfEEEEvT_T0_DpT1_ --------------------------
	.section	.text._ZN2at6native61_GLOBAL__N__44eb8e94_28_ForeachBinaryOpScalarList_cu_dda10a6925multi_tensor_apply_kernelINS1_28TensorListScalarListMetadataIfLi1EEENS1_25BinaryOpScalarListFunctorIN3c108BFloat16ELi1ELi1ELi0EEEJSt10multipliesIfEEEEvT_T0_DpT1_,"ax",@progbits
	.align	128
.text._ZN2at6native61_GLOBAL__N__44eb8e94_28_ForeachBinaryOpScalarList_cu_dda10a6925multi_tensor_apply_kernelINS1_28TensorListScalarListMetadataIfLi1EEENS1_25BinaryOpScalarListFunctorIN3c108BFloat16ELi1ELi1ELi0EEEJSt10multipliesIfEEEEvT_T0_DpT1_:
        .type           _ZN2at6native61_GLOBAL__N__44eb8e94_28_ForeachBinaryOpScalarList_cu_dda10a6925multi_tensor_apply_kernelINS1_28TensorListScalarListMetadataIfLi1EEENS1_25BinaryOpScalarListFunctorIN3c108BFloat16ELi1ELi1ELi0EEEJSt10multipliesIfEEEEvT_T0_DpT1_,@function
        .size           _ZN2at6native61_GLOBAL__N__44eb8e94_28_ForeachBinaryOpScalarList_cu_dda10a6925multi_tensor_apply_kernelINS1_28TensorListScalarListMetadataIfLi1EEENS1_25BinaryOpScalarListFunctorIN3c108BFloat16ELi1ELi1ELi0EEEJSt10multipliesIfEEEEvT_T0_DpT1_,(.L_x_4062 - _ZN2at6native61_GLOBAL__N__44eb8e94_28_ForeachBinaryOpScalarList_cu_dda10a6925multi_tensor_apply_kernelINS1_28TensorListScalarListMetadataIfLi1EEENS1_25BinaryOpScalarListFunctorIN3c108BFloat16ELi1ELi1ELi0EEEJSt10multipliesIfEEEEvT_T0_DpT1_)
        .other          _ZN2at6native61_GLOBAL__N__44eb8e94_28_ForeachBinaryOpScalarList_cu_dda10a6925multi_tensor_apply_kernelINS1_28TensorListScalarListMetadataIfLi1EEENS1_25BinaryOpScalarListFunctorIN3c108BFloat16ELi1ELi1ELi0EEEJSt10multipliesIfEEEEvT_T0_DpT1_,@"STO_CUDA_ENTRY STV_DEFAULT"
_ZN2at6native61_GLOBAL__N__44eb8e94_28_ForeachBinaryOpScalarList_cu_dda10a6925multi_tensor_apply_kernelINS1_28TensorListScalarListMetadataIfLi1EEENS1_25BinaryOpScalarListFunctorIN3c108BFloat16ELi1ELi1ELi0EEEJSt10multipliesIfEEEEvT_T0_DpT1_:
        /* <DEDUP_REMOVED lines=27> */
.L_x_3783:
        /* <DEDUP_REMOVED lines=43> */
[----:B--2---:R-:W-:-:S05]  /*0460*/  FMUL.FTZ R19, R4, R19 ;  /* 0x0000001304137220 */ /* 0x004fca0000410000 */
[----:B------:R-:W-:Y:S01]  /*0470*/  F2FP.BF16.F32.PACK_AB R19, RZ, R19 ;  /* 0x00000013ff13723e */ /* 0x000fe200000010ff */
[----:B----4-:R-:W-:Y:S02]  /*0480*/  IMAD.U32 R23, R18, 0x10000, RZ ;  /* 0x0001000012177824 */ /* 0x010fe400078e00ff */
[----:B-----5:R-:W-:Y:S02]  /*0490*/  IMAD.U32 R25, R20, 0x10000, RZ ;  /* 0x0001000014197824 */ /* 0x020fe400078e00ff */
[C---:B------:R-:W-:Y:S01]  /*04a0*/  FMUL.FTZ R23, R4.reuse, R23 ;  /* 0x0000001704177220 */ /* 0x040fe20000410000 */
[----:B------:R-:W-:Y:S02]  /*04b0*/  IMAD.U32 R21, R21, 0x10000, RZ ;  /* 0x0001000015157824 */ /* 0x000fe400078e00ff */
[C---:B------:R-:W-:Y:S02]  /*04c0*/  FMUL.FTZ R25, R4.reuse, R25 ;  /* 0x0000001904197220 */ /* 0x040fe40000410000 */
        /* <DEDUP_REMOVED lines=14> */
.L_x_3782:
        /* <DEDUP_REMOVED lines=8> */
.L_x_3784:
        /* <DEDUP_REMOVED lines=12> */
[----:B--2---:R-:W-:Y:S01]  /*06f0*/  FMUL.FTZ R11, R4, R11 ;  /* 0x0000000b040b7220 */ /* 0x004fe20000410000 */
[----:B------:R-:W-:-:S02]  /*0700*/  IMAD.U32 R9, R9, 0x10000, RZ ;  /* 0x0001000009097824 */ /* 0x000fc400078e00ff */
[C---:B------:R-:W-:Y:S01]  /*0710*/  FMUL.FTZ R15, R4.reuse, R15 ;  /* 0x0000000f040f7220 */ /* 0x040fe20000410000 */
[C---:B------:R-:W-:Y:S01]  /*0720*/  FMUL.FTZ R8, R4.reuse, R13 ;  /* 0x0000000d04087220 */ /* 0x040fe20000410000 */
[----:B------:R-:W-:-:S04]  /*0730*/  FMUL.FTZ R10, R4, R9 ;  /* 0x00000009040a7220 */ /* 0x000fc80000410000 */
        /* <DEDUP_REMOVED lines=9> */
.L_x_3785:
        /* <DEDUP_REMOVED lines=11> */
.L_x_4062:


//--------------------- .text._ZN2at6native61_GLOBAL__N__44eb8e94_28_ForeachBinaryOpScalarList_cu_dda10a6925multi_tensor_apply_kernelINS1_28TensorListScalarListMetadataIfLi1EEENS1_25BinaryOpScalarListFunctorIN3c104HalfELi1ELi1ELi0EEEJSt10multipliesIfEEEEvT_T0_DpT1_ --------------------------
	.section	.text._ZN2at6native61_GLOBAL__N__44eb8e94_28_ForeachBinaryOpScalarList_cu_dda10a6925multi_tensor_apply_kernelINS1_28TensorListScalarListMetadataIfLi1EEENS1_25BinaryOpScalarListFunctorIN3c104HalfELi1ELi1ELi0EEEJSt10multipliesIfEEEEvT_T0_DpT1_,"ax",@progbits
	.align	128
.text._ZN2at6native61_GLOBAL__N__44eb8e94_28_ForeachBinaryOpScalarList_cu_dda10a6925multi_tensor_apply_kernelINS1_28TensorListScalarListMetadataIfLi1EEENS1_25BinaryOpScalarListFunctorIN3c104HalfELi1ELi1ELi0EEEJSt10multipliesIfEEEEvT_T0_DpT1_:
        .type           _ZN2at6native61_GLOBAL__N__44eb8e94_28_ForeachBinaryOpScalarList_cu_dda10a6925multi_tensor_apply_kernelINS1_28TensorListScalarListMetadataIfLi1EEENS1_25BinaryOpScalarListFunctorIN3c104HalfELi1ELi1ELi0EEEJSt10multipliesIfEEEEvT_T0_DpT1_,@function
        .size           _ZN2at6native61_GLOBAL__N__44eb8e94_28_ForeachBinaryOpScalarList_cu_dda10a6925multi_tensor_apply_kernelINS1_28TensorListScalarListMetadataIfLi1EEENS1_25BinaryOpScalarListFunctorIN3c104HalfELi1ELi1ELi0EEEJSt10multipliesIfEEEEvT_T0_DpT1_,(.L_x_4063 - _ZN2at6native61_GLOBAL__N__44eb8e94_28_ForeachBinaryOpScalarList_cu_dda10a6925multi_tensor_apply_kernelINS1_28TensorListScalarListMetadataIfLi1EEENS1_25BinaryOpScalarListFunctorIN3c104HalfELi1ELi1ELi0EEEJSt10multipliesIfEEEEvT_T0_DpT1_)
        .other          _ZN2at6native61_GLOBAL__N__44eb8e94_28_ForeachBinaryOpScalarList_cu_dda10a6925multi_tensor_apply_kernelINS1_28TensorListScalarListMetadataIfLi1EEENS1_25BinaryOpScalarListFunctorIN3c104HalfELi1ELi1ELi0EEEJSt10multipliesIfEEEEvT_T0_DpT1_,@"STO_CUDA_ENTRY STV_DEFAULT"
_ZN2at6native61_GLOBAL__N__44eb8e94_28_ForeachBinaryOpScalarList_cu_dda10a6925multi_tensor_apply_kernelINS1_28TensorListScalarListMetadataIfLi1EEENS1_25BinaryOpScalarListFunctorIN3c104HalfELi1ELi1ELi0EEEJSt10multipliesIfEEEEvT_T0_DpT1_:
        /* <DEDUP_REMOVED lines=27> */
.L_x_3787:
        /* <DEDUP_REMOVED lines=43> */
[----:B--2---:R-:W-:-:S05]  /*0460*/  FMUL.FTZ R19, R4, R19 ;  /* 0x0000001304137220 */ /* 0x004fca0000410000 */
[----:B------:R-:W-:Y:S01]  /*0470*/  F2FP.F16.F32.PACK_AB R19, RZ, R19 ;  /* 0x00000013ff13723e */ /* 0x000fe200000000ff */
[----:B----4-:R-:W-:Y:S02]  /*0480*/  HADD2.F32 R23, -RZ, R18.H0_H0 ;  /* 0x20000012ff177230 */ /* 0x010fe40000004100 */
[----:B-----5:R-:W-:-:S03]  /*0490*/  HADD2.F32 R25, -RZ, R20.H0_H0 ;  /* 0x20000014ff197230 */ /* 0x020fc60000004100 */
[C---:B------:R-:W-:Y:S01]  /*04a0*/  FMUL.FTZ R23, R4.reuse, R23 ;  /* 0x0000001704177220 */ /* 0x040fe20000410000 */
[----:B------:R-:W-:Y:S02]  /*04b0*/  HADD2.F32 R21, -RZ, R21.H0_H0 ;  /* 0x20000015ff157230 */ /* 0x000fe40000004100 */
[C---:B------:R-:W-:Y:S02]  /*04c0*/  FMUL.FTZ R25, R4.reuse, R25 ;  /* 0x0000001904197220 */ /* 0x040fe40000410000 */
        /* <DEDUP_REMOVED lines=14> */
.L_x_3786:
        /* <DEDUP_REMOVED lines=8> */
.L_x_3788:
        /* <DEDUP_REMOVED lines=10> */
[C---:B--2---:R-:W-:Y:S01]  /*06d0*/  FMUL.FTZ R9, R4.reuse, R9 ;  /* 0x0000000904097220 */ /* 0x044fe20000410000 */
[----:B------:R-:W-:Y:S02]  /*06e0*/  HADD2.F32 R15, -RZ, R15.H1_H1 ;  /* 0x3000000fff0f7230 */ /* 0x000fe40000004100 */
[----:B------:R-:W-:Y:S01]  /*06f0*/  FMUL.FTZ R8, R4, R11 ;  /* 0x0000000b04087220 */ /* 0x000fe20000410000 */
[----:B------:R-:W-:-:S02]  /*0700*/  IMAD.SHL.U32 R11, R17, 0x4, RZ ;  /* 0x00000004110b7824 */ /* 0x000fc400078e00ff */
[C---:B------:R-:W-:Y:S01]  /*0710*/  FMUL.FTZ R13, R4.reuse, R13 ;  /* 0x0000000d040d7220 */ /* 0x040fe20000410000 */
[----:B------:R-:W-:Y:S01]  /*0720*/  FMUL.FTZ R10, R4, R15 ;  /* 0x0000000f040a7220 */ /* 0x000fe20000410000 */
        /* <DEDUP_REMOVED lines=8> */
.L_x_3789:
        /* <DEDUP_REMOVED lines=13> */
.L_x_4063:


//--------------------- .text._ZN2at6native61_GLOBAL__N__44eb8e94_28_ForeachBinaryOpScalarList_cu_dda10a6925multi_tensor_apply_kernelINS1_28TensorListScalarListMetadataIbLi1EEENS1_25BinaryOpScalarListFunctorIbLi1ELi1ELi0EEEJSt10multipliesIbEEEEvT_T0_DpT1_ --------------------------
	.section	.text._ZN2at6native61_GLOBAL__N__44eb8e94_28_ForeachBinaryOpScalarList_cu_dda10a6925multi_tensor_apply_kernelINS1_28TensorListScalarListMetadataIbLi1EEENS1_25BinaryOpScalarListFunctorIbLi1ELi1ELi0EEEJSt10multipliesIbEEEEvT_T0_DpT1_,"ax",@progbits
	.align	128
.text._ZN2at6native61_GLOBAL__N__44eb8e94_28_ForeachBinaryOpScalarList_cu_dda10a6925multi_tensor_apply_kernelINS1_28TensorListScalarListMetadataIbLi1EEENS1_25BinaryOpScalarListFunctorIbLi1ELi1ELi0EEEJSt10multipliesIbEEEEvT_T0_DpT1_:
        .type           _ZN2at6native61_GLOBAL__N__44eb8e94_28_ForeachBinaryOpScalarList_cu_dda10a6925multi_tensor_apply_kernelINS1_28TensorListScalarListMetadataIbLi1EEENS1_25BinaryOpScalarListFunctorIbLi1ELi1ELi0EEEJSt10multipliesIbEEEEvT_T0_DpT1_,@function
        .size           _ZN2at6native61_GLOBAL__N__44eb8e94_28_ForeachBinaryOpScalarList_cu_dda10a6925multi_tensor_apply_kernelINS1_28TensorListScalarListMetadataIbLi1EEENS1_25BinaryOpScalarListFunctorIbLi1ELi1ELi0EEEJSt10multipliesIbEEEEvT_T0_DpT1_,(.L_x_4064 - _ZN2at6native61_GLOBAL__N__44eb8e94_28_ForeachBinaryOpScalarList_cu_dda10a6925multi_tensor_apply_kernelINS1_28TensorListScalarListMetadataIbLi1EEENS1_25BinaryOpScalarListFunctorIbLi1ELi1ELi0EEEJSt10multipliesIbEEEEvT_T0_DpT1_)
        .other          _ZN2at6native61_GLOBAL__N__44eb8e94_28_ForeachBinaryOpScalarList_cu_dda10a6925multi_tensor_apply_kernelINS1_28TensorListScalarListMetadataIbLi1EEENS1_25BinaryOpScalarListFunctorIbLi1ELi1ELi0EEEJSt10multipliesIbEEEEvT_T0_DpT1_,@"STO_CUDA_ENTRY STV_DEFAULT"
_ZN2at6native61_GLOBAL__N__44eb8e94_28_ForeachBinaryOpScalarList_cu_dda10a6925multi_tensor_apply_kernelINS1_28TensorListScalarListMetadataIbLi1EEENS1_25BinaryOpScalarListFunctorIbLi1ELi1ELi0EEEJSt10multipliesIbEEEEvT_T0_DpT1_:
        /* <DEDUP_REMOVED lines=25> */
.L_x_3791:
        /* <DEDUP_REMOVED lines=43> */
[----:B------:R-:W-:-:S04]  /*0440*/  ISETP.NE.AND P5, PT, R2, RZ, P3 ;  /* 0x000000ff0200720c */ /* 0x000fc80001fa5270 */
[----:B------:R-:W-:Y:S02]  /*0450*/  @P2 SEL R21, RZ, 0x1, !P5 ;  /* 0x00000001ff152807 */ /* 0x000fe40006800000 */
[----:B---3--:R-:W-:Y:S02]  /*0460*/  LOP3.LUT P6, RZ, R18, 0xff, RZ, 0xc0, !PT ;  /* 0x000000ff12ff7812 */ /* 0x008fe400078cc0ff */
[----:B----4-:R-:W-:Y:S02]  /*0470*/  LOP3.LUT P3, RZ, R20, 0xff, RZ, 0xc0, !PT ;  /* 0x000000ff14ff7812 */ /* 0x010fe4000786c0ff */
[C---:B------:R-:W-:Y:S02]  /*0480*/  ISETP.NE.AND P6, PT, R2.reuse, RZ, P6 ;  /* 0x000000ff0200720c */ /* 0x040fe400037c5270 */
[----:B-----5:R-:W-:Y:S02]  /*0490*/  LOP3.LUT P5, RZ, R19, 0xff, RZ, 0xc0, !PT ;  /* 0x000000ff13ff7812 */ /* 0x020fe400078ac0ff */
[----:B------:R-:W-:-:S02]  /*04a0*/  ISETP.NE.AND P3, PT, R2, RZ, P3 ;  /* 0x000000ff0200720c */ /* 0x000fc40001f65270 */
[----:B------:R-:W-:Y:S02]  /*04b0*/  ISETP.NE.AND P5, PT, R2, RZ, P5 ;  /* 0x000000ff0200720c */ /* 0x000fe40002fa5270 */
        /* <DEDUP_REMOVED lines=13> */
.L_x_3790:
        /* <DEDUP_REMOVED lines=9> */
.L_x_3792:
[----:B------:R-:W-:-:S04]  /*0620*/  LEA R6, P0, R11, R0, 0x2 ;  /* 0x000000000b067211 */ /* 0x000fc800078010ff */
[----:B------:R-:W-:-:S05]  /*0630*/  LEA.HI.X R7, R11, R4, R12, 0x2, P0 ;  /* 0x000000040b077211 */ /* 0x000fca00000f140c */
[----:B------:R-:W2:Y:S02]  /*0640*/  LDG.E R10, desc[UR4][R6.64] ;  /* 0x00000004060a7981 */ /* 0x000ea4000c1e1900 */
[C---:B--2---:R-:W-:Y:S02]  /*0650*/  PRMT R2, R10.reuse, 0x7770, RZ ;  /* 0x000077700a027816 */ /* 0x044fe400000000ff */
[C---:B------:R-:W-:Y:S02]  /*0660*/  PRMT R8, R10.reuse, 0x7771, RZ ;  /* 0x000077710a087816 */ /* 0x040fe400000000ff */
[----:B------:R-:W-:Y:S02]  /*0670*/  PRMT R9, R10, 0x7772, RZ ;  /* 0x000077720a097816 */ /* 0x000fe400000000ff */
[----:B------:R-:W-:Y:S02]  /*0680*/  ISETP.NE.AND P0, PT, R2, RZ, P2 ;  /* 0x000000ff0200720c */ /* 0x000fe40001705270 */
[----:B------:R-:W-:-:S02]  /*0690*/  ISETP.NE.AND P1, PT, R8, RZ, P2 ;  /* 0x000000ff0800720c */ /* 0x000fc40001725270 */
[----:B------:R-:W-:Y:S02]  /*06a0*/  PRMT R2, R10, 0x7773, RZ ;  /* 0x000077730a027816 */ /* 0x000fe400000000ff */
[----:B------:R-:W-:Y:S02]  /*06b0*/  ISETP.NE.AND P3, PT, R9, RZ, P2 ;  /* 0x000000ff0900720c */ /* 0x000fe40001765270 */
[----:B------:R-:W-:Y:S02]  /*06c0*/  SEL R8, RZ, 0x1, !P0 ;  /* 0x00000001ff087807 */ /* 0x000fe40004000000 */
[----:B------:R-:W-:Y:S02]  /*06d0*/  SEL R9, RZ, 0x1, !P1 ;  /* 0x00000001ff097807 */ /* 0x000fe40004800000 */
[----:B------:R-:W-:Y:S02]  /*06e0*/  ISETP.NE.AND P0, PT, R2, RZ, P2 ;  /* 0x000000ff0200720c */ /* 0x000fe40001705270 */
        /* <DEDUP_REMOVED lines=16> */
.L_x_3793:
        /* <DEDUP_REMOVED lines=9> */
.L_x_4064:


//--------------------- .text._ZN2at6native61_GLOBAL__N__44eb8e94_28_ForeachBinaryOpScalarList_cu_dda10a6925multi_tensor_apply_kernelINS1_28TensorListScalarListMetadataIN3c107complexIfEELi1EEENS1_25BinaryOpScalarListFunctorIS6_Li1ELi1ELi0EEEJSt10multipliesIS6_EEEEvT_T0_DpT1_ --------------------------
	.section	.text._ZN2at6native61_GLOBAL__N__44eb8e94_28_ForeachBinaryOpScalarList_cu_dda10a6925multi_tensor_apply_kernelINS1_28TensorListScalarListMetadataIN3c107complexIfEELi1EEENS1_25BinaryOpScalarListFunctorIS6_Li1ELi1ELi0EEEJSt10multipliesIS6_EEEEvT_T0_DpT1_,"ax",@progbits
	.align	128
.text._ZN2at6native61_GLOBAL__N__44eb8e94_28_ForeachBinaryOpScalarList_cu_dda10a6925multi_tensor_apply_kernelINS1_28TensorListScalarListMetadataIN3c107complexIfEELi1EEENS1_25BinaryOpScalarListFunctorIS6_Li1ELi1ELi0EEEJSt10multipliesIS6_EEEEvT_T0_DpT1_:
        .type           _ZN2at6native61_GLOBAL__N__44eb8e94_28_ForeachBinaryOpScalarList_cu_dda10a6925multi_tensor_apply_kernelINS1_28TensorListScalarListMetadataIN3c107complexIfEELi1EEENS1_25BinaryOpScalarListFunctorIS6_Li1ELi1ELi0EEEJSt10multipliesIS6_EEEEvT_T0_DpT1_,@function
        .size           _ZN2at6native61_GLOBAL__N__44eb8e94_28_ForeachBinaryOpScalarList_cu_dda10a6925multi_tensor_apply_kernelINS1_28TensorListScalarListMetadataIN3c107complexIfEELi1EEENS1_25BinaryOpScalarListFunctorIS6_Li1ELi1ELi0EEEJSt10multipliesIS6_EEEEvT_T0_DpT1_,(.L_x_4065 - _ZN2at6native61_GLOBAL__N__44eb8e94_28_ForeachBinaryOpScalarList_cu_dda10a6925multi_tensor_apply_kernelINS1_28TensorListScalarListMetadataIN3c107complexIfEELi1EEENS1_25BinaryOpScalarListFunctorIS6_Li1ELi1ELi0EEEJSt10multipliesIS6_EEEEvT_T0_DpT1_)
        .other          _ZN2at6native61_GLOBAL__N__44eb8e94_28_ForeachBinaryOpScalarList_cu_dda10a6925multi_tensor_apply_kernelINS1_28TensorListScalarListMetadataIN3c107complexIfEELi1EEENS1_25BinaryOpScalarListFunctorIS6_Li1ELi1ELi0EEEJSt10multipliesIS6_EEEEvT_T0_DpT1_,@"STO_CUDA_ENTRY STV_DEFAULT"
_ZN2at6native61_GLOBAL__N__44eb8e94_28_ForeachBinaryOpScalarList_cu_dda10a6925multi_tensor_apply_kernelINS1_28TensorListScalarListMetadataIN3c107complexIfEELi1EEENS1_25BinaryOpScalarListFunctorIS6_Li1ELi1ELi0EEEJSt10multipliesIS6_EEEEvT_T0_DpT1_:
        /* <DEDUP_REMOVED lines=27> */
.L_x_3795:
[----:B0-----:R-:W-:Y:S01]  /*01b0*/  IADD3 R19, P0, R0, R6, RZ ;  /* 0x0000000600137210 */ /* 0x001fe20007f1e0ff */
[C---:B-1----:R-:W-:Y:S01]  /*01c0*/  IMAD R4, R2.reuse, 0x3, RZ ;  /* 0x0000000302047824 */ /* 0x042fe200078e02ff */
[----:B------:R-:W-:Y:S02]  /*01d0*/  CS2R R12, SRZ ;  /* 0x00000000000c7805 */ /* 0x000fe4000001ff00 */
[-C--:B------:R-:W-:Y:S01]  /*01e0*/  IADD3 R5, P1, R2, R19.reuse, RZ ;  /* 0x0000001302057210 */ /* 0x080fe20007f3e0ff */
[----:B------:R-:W-:Y:S01]  /*01f0*/  IMAD.X R3, RZ, RZ, R7, P0 ;  /* 0x000000ffff037224 */ /* 0x000fe200000e0607 */
[----:B------:R-:W-:Y:S02]  /*0200*/  ISETP.GE.U32.AND P5, PT, R19, 0x10000, PT ;  /* 0x000100001300780c */ /* 0x000fe40003fa6070 */
[----:B------:R-:W-:Y:S01]  /*0210*/  IADD3 R23, P3, R4, R19, RZ ;  /* 0x0000001304177210 */ /* 0x000fe20007f7e0ff */
[----:B------:R-:W-:Y:S01]  /*0220*/  IMAD.X R26, RZ, RZ, R3, P1 ;  /* 0x000000ffff1a7224 */ /* 0x000fe200008e0603 */
[----:B------:R-:W-:-:S02]  /*0230*/  ISETP.GE.U32.AND P0, PT, R5, 0x10000, PT ;  /* 0x000100000500780c */ /* 0x000fc40003f06070 */
[----:B------:R-:W-:Y:S01]  /*0240*/  ISETP.LT.U32.AND P2, PT, R19, UR12, PT ;  /* 0x0000000c13007c0c */ /* 0x000fe2000bf41070 */
[----:B------:R-:W-:Y:S01]  /*0250*/  IMAD.X R4, RZ, RZ, R3, P3 ;  /* 0x000000ffff047224 */ /* 0x000fe200018e0603 */
[----:B------:R-:W-:Y:S02]  /*0260*/  ISETP.GE.U32.AND.EX P5, PT, R3, RZ, PT, P5 ;  /* 0x000000ff0300720c */ /* 0x000fe40003fa6150 */
[----:B------:R-:W-:Y:S02]  /*0270*/  ISETP.LT.U32.AND P1, PT, R5, UR12, PT ;  /* 0x0000000c05007c0c */ /* 0x000fe4000bf21070 */
[----:B------:R-:W-:Y:S02]  /*0280*/  ISETP.GE.U32.AND.EX P0, PT, R26, RZ, PT, P0 ;  /* 0x000000ff1a00720c */ /* 0x000fe40003f06100 */
[----:B------:R-:W-:Y:S02]  /*0290*/  ISETP.LT.AND.EX P2, PT, R3, UR6, !P5, P2 ;  /* 0x0000000603007c0c */ /* 0x000fe4000ef41320 */
[----:B------:R-:W-:-:S02]  /*02a0*/  LEA R9, P4, R2, R19, 0x1 ;  /* 0x0000001302097211 */ /* 0x000fc400078808ff */
[C---:B------:R-:W-:Y:S02]  /*02b0*/  ISETP.GE.U32.AND P5, PT, R23.reuse, 0x10000, PT ;  /* 0x000100001700780c */ /* 0x040fe40003fa6070 */
[----:B------:R-:W-:Y:S01]  /*02c0*/  ISETP.LT.AND.EX P1, PT, R26, UR6, !P0, P1 ;  /* 0x000000061a007c0c */ /* 0x000fe2000c721310 */
[----:B------:R-:W-:Y:S01]  /*02d0*/  IMAD.X R10, RZ, RZ, R3, P4 ;  /* 0x000000ffff0a7224 */ /* 0x000fe200020e0603 */
[----:B------:R-:W-:Y:S02]  /*02e0*/  ISETP.LT.U32.AND P3, PT, R23, UR12, PT ;  /* 0x0000000c17007c0c */ /* 0x000fe4000bf61070 */
[C---:B------:R-:W-:Y:S02]  /*02f0*/  ISETP.GE.U32.AND.EX P5, PT, R4.reuse, RZ, PT, P5 ;  /* 0x000000ff0400720c */ /* 0x040fe40003fa6150 */
[----:B------:R-:W-:Y:S02]  /*0300*/  ISETP.GE.U32.AND P0, PT, R9, 0x10000, PT ;  /* 0x000100000900780c */ /* 0x000fe40003f06070 */
[----:B------:R-:W-:-:S02]  /*0310*/  ISETP.LT.AND.EX P3, PT, R4, UR6, !P5, P3 ;  /* 0x0000000604007c0c */ /* 0x000fc4000ef61330 */
[C---:B------:R-:W-:Y:S02]  /*0320*/  ISETP.LT.U32.AND P4, PT, R9.reuse, UR12, PT ;  /* 0x0000000c09007c0c */ /* 0x040fe4000bf81070 */
[C---:B------:R-:W-:Y:S02]  /*0330*/  ISETP.GE.U32.AND.EX P0, PT, R10.reuse, RZ, PT, P0 ;  /* 0x000000ff0a00720c */ /* 0x040fe40003f06100 */
[----:B------:R-:W-:Y:S02]  /*0340*/  LEA R8, P6, R9, UR4, 0x3 ;  /* 0x0000000409087c11 */ /* 0x000fe4000f8c18ff */
[----:B------:R-:W-:Y:S02]  /*0350*/  @P2 LEA R20, P5, R19, UR4, 0x3 ;  /* 0x0000000413142c11 */ /* 0x000fe4000f8a18ff */
[----:B------:R-:W-:Y:S02]  /*0360*/  ISETP.LT.AND.EX P0, PT, R10, UR6, !P0, P4 ;  /* 0x000000060a007c0c */ /* 0x000fe4000c701340 */
[----:B------:R-:W-:-:S02]  /*0370*/  @P1 LEA R28, P4, R5, UR4, 0x3 ;  /* 0x00000004051c1c11 */ /* 0x000fc4000f8818ff */
[----:B------:R-:W-:Y:S02]  /*0380*/  LEA.HI.X R9, R9, UR5, R10, 0x3, P6 ;  /* 0x0000000509097c11 */ /* 0x000fe4000b0f1c0a */
[----:B------:R-:W-:Y:S02]  /*0390*/  CS2R R10, SRZ ;  /* 0x00000000000a7805 */ /* 0x000fe4000001ff00 */
[----:B------:R-:W-:Y:S02]  /*03a0*/  @P2 LEA.HI.X R21, R19, UR5, R3, 0x3, P5 ;  /* 0x0000000513152c11 */ /* 0x000fe4000a8f1c03 */
[----:B------:R-:W-:Y:S02]  /*03b0*/  @P1 LEA.HI.X R29, R5, UR5, R26, 0x3, P4 ;  /* 0x00000005051d1c11 */ /* 0x000fe4000a0f1c1a */
[----:B------:R-:W-:Y:S01]  /*03c0*/  @P3 LEA R24, P4, R23, UR4, 0x3 ;  /* 0x0000000417183c11 */ /* 0x000fe2000f8818ff */
[----:B------:R0:W2:Y:S01]  /*03d0*/  @P2 LDG.E.64 R10, desc[UR8][R20.64] ;  /* 0x00000008140a2981 */ /* 0x0000a2000c1e1b00 */
[----:B------:R-:W-:-:S02]  /*03e0*/  CS2R R14, SRZ ;  /* 0x00000000000e7805 */ /* 0x000fc4000001ff00 */
[----:B------:R-:W-:Y:S02]  /*03f0*/  CS2R R16, SRZ ;  /* 0x0000000000107805 */ /* 0x000fe4000001ff00 */
[----:B------:R-:W-:Y:S01]  /*0400*/  @P3 LEA.HI.X R25, R23, UR5, R4, 0x3, P4 ;  /* 0x0000000517193c11 */ /* 0x000fe2000a0f1c04 */
[----:B------:R-:W3:Y:S04]  /*0410*/  @P1 LDG.E.64 R12, desc[UR8][R28.64] ;  /* 0x000000081c0c1981 */ /* 0x000ee8000c1e1b00 */
[----:B------:R-:W4:Y:S04]  /*0420*/  @P3 LDG.E.64 R14, desc[UR8][R24.64] ;  /* 0x00000008180e3981 */ /* 0x000f28000c1e1b00 */
[----:B------:R-:W5:Y:S01]  /*0430*/  @P0 LDG.E.64 R16, desc[UR8][R8.64] ;  /* 0x0000000808100981 */ /* 0x000f62000c1e1b00 */
[----:B------:R-:W-:Y:S01]  /*0440*/  @P2 LEA R18, P4, R19, UR4, 0x3 ;  /* 0x0000000413122c11 */ /* 0x000fe2000f8818ff */
[----:B------:R-:W-:Y:S01]  /*0450*/  IMAD.WIDE.U32 R6, R2, 0x4, R6 ;  /* 0x0000000402067825 */ /* 0x000fe200078e0006 */
[----:B0-----:R-:W-:-:S02]  /*0460*/  @P1 LEA R20, P5, R5, UR4, 0x3 ;  /* 0x0000000405141c11 */ /* 0x001fc4000f8a18ff */
[----:B------:R-:W-:Y:S02]  /*0470*/  @P3 LEA R22, P6, R23, UR4, 0x3 ;  /* 0x0000000417163c11 */ /* 0x000fe4000f8c18ff */
[----:B------:R-:W-:Y:S02]  /*0480*/  @P2 LEA.HI.X R19, R19, UR5, R3, 0x3, P4 ;  /* 0x0000000513132c11 */ /* 0x000fe4000a0f1c03 */
[----:B------:R-:W-:Y:S02]  /*0490*/  @P1 LEA.HI.X R21, R5, UR5, R26, 0x3, P5 ;  /* 0x0000000505151c11 */ /* 0x000fe4000a8f1c1a */
[----:B------:R-:W-:Y:S01]  /*04a0*/  @P3 LEA.HI.X R23, R23, UR5, R4, 0x3, P6 ;  /* 0x0000000517173c11 */ /* 0x000fe2000b0f1c04 */
[C---:B--2---:R-:W-:Y:S01]  /*04b0*/  FMUL.FTZ R3, R11.reuse, UR11 ;  /* 0x0000000b0b037c20 */ /* 0x044fe20008410000 */
[----:B------:R-:W-:Y:S01]  /*04c0*/  FMUL.FTZ R5, R11, UR10 ;  /* 0x0000000a0b057c20 */ /* 0x000fe20008410000 */
[C---:B---3--:R-:W-:Y:S01]  /*04d0*/  FMUL.FTZ R11, R13.reuse, UR11 ;  /* 0x0000000b0d0b7c20 */ /* 0x048fe20008410000 */
[----:B------:R-:W-:Y:S01]  /*04e0*/  FMUL.FTZ R13, R13, UR10 ;  /* 0x0000000a0d0d7c20 */ /* 0x000fe20008410000 */
[C---:B------:R-:W-:Y:S01]  /*04f0*/  FFMA.FTZ R4, R10.reuse, UR10, -R3 ;  /* 0x0000000a0a047c23 */ /* 0x040fe20008010803 */
[----:B------:R-:W-:Y:S01]  /*0500*/  FFMA.FTZ R5, R10, UR11, R5 ;  /* 0x0000000b0a057c23 */ /* 0x000fe20008010005 */
[C---:B------:R-:W-:Y:S01]  /*0510*/  FFMA.FTZ R10, R12.reuse, UR10, -R11 ;  /* 0x0000000a0c0a7c23 */ /* 0x040fe2000801080b */
[----:B------:R-:W-:Y:S01]  /*0520*/  FFMA.FTZ R11, R12, UR11, R13 ;  /* 0x0000000b0c0b7c23 */ /* 0x000fe2000801000d */
[C---:B----4-:R-:W-:Y:S01]  /*0530*/  FMUL.FTZ R13, R15.reuse, UR11 ;  /* 0x0000000b0f0d7c20 */ /* 0x050fe20008410000 */
[----:B------:R-:W-:Y:S01]  /*0540*/  FMUL.FTZ R15, R15, UR10 ;  /* 0x0000000a0f0f7c20 */ /* 0x000fe20008410000 */
[C---:B-----5:R-:W-:Y:S01]  /*0550*/  FMUL.FTZ R3, R17.reuse, UR11 ;  /* 0x0000000b11037c20 */ /* 0x060fe20008410000 */
[----:B------:R-:W-:Y:S01]  /*0560*/  FMUL.FTZ R17, R17, UR10 ;  /* 0x0000000a11117c20 */ /* 0x000fe20008410000 */
[C---:B------:R-:W-:Y:S01]  /*0570*/  FFMA.FTZ R12, R14.reuse, UR10, -R13 ;  /* 0x0000000a0e0c7c23 */ /* 0x040fe2000801080d */
[----:B------:R-:W-:Y:S01]  /*0580*/  FFMA.FTZ R13, R14, UR11, R15 ;  /* 0x0000000b0e0d7c23 */ /* 0x000fe2000801000f */
[C---:B------:R-:W-:Y:S01]  /*0590*/  FFMA.FTZ R14, R16.reuse, UR10, -R3 ;  /* 0x0000000a100e7c23 */ /* 0x040fe20008010803 */
[----:B------:R-:W-:Y:S01]  /*05a0*/  FFMA.FTZ R15, R16, UR11, R17 ;  /* 0x0000000b100f7c23 */ /* 0x000fe20008010011 */
[----:B------:R2:W-:Y:S04]  /*05b0*/  @P2 STG.E.64 desc[UR8][R18.64], R4 ;  /* 0x0000000412002986 */ /* 0x0005e8000c101b08 */
[----:B------:R2:W-:Y:S01]  /*05c0*/  @P1 STG.E.64 desc[UR8][R20.64], R10 ;  /* 0x0000000a14001986 */ /* 0x0005e2000c101b08 */
[----:B------:R-:W-:-:S03]  /*05d0*/  ISETP.LT.U32.AND P1, PT, R6, UR12, PT ;  /* 0x0000000c06007c0c */ /* 0x000fc6000bf21070 */
[----:B------:R2:W-:Y:S01]  /*05e0*/  @P0 STG.E.64 desc[UR8][R8.64], R14 ;  /* 0x0000000e08000986 */ /* 0x0005e2000c101b08 */
[----:B------:R-:W-:Y:S02]  /*05f0*/  ISETP.GE.U32.AND P0, PT, R6, 0x10000, PT ;  /* 0x000100000600780c */ /* 0x000fe40003f06070 */
[C---:B------:R-:W-:Y:S01]  /*0600*/  ISETP.LT.AND.EX P1, PT, R7.reuse, UR6, PT, P1 ;  /* 0x0000000607007c0c */ /* 0x040fe2000bf21310 */
[----:B------:R2:W-:Y:S01]  /*0610*/  @P3 STG.E.64 desc[UR8][R22.64], R12 ;  /* 0x0000000c16003986 */ /* 0x0005e2000c101b08 */
[----:B------:R-:W-:-:S13]  /*0620*/  ISETP.GE.U32.AND.EX P0, PT, R7, RZ, PT, P0 ;  /* 0x000000ff0700720c */ /* 0x000fda0003f06100 */
[----:B--2---:R-:W-:Y:S05]  /*0630*/  @!P0 BRA P1, `(.L_x_3795) ;  /* 0xfffffff800dc8947 */ /* 0x004fea000083ffff */
[----:B------:R-:W-:Y:S05]  /*0640*/  EXIT ;  /* 0x000000000000794d */ /* 0x000fea0003800000 */
.L_x_3794:
        /* <DEDUP_REMOVED lines=8> */
.L_x_3796:
        /* <DEDUP_REMOVED lines=12> */
[----:B--2---:R-:W-:Y:S01]  /*0790*/  FMUL.FTZ R17, R9, UR10 ;  /* 0x0000000a09117c20 */ /* 0x004fe20008410000 */
[----:B------:R-:W-:Y:S01]  /*07a0*/  FMUL.FTZ R21, R11, UR10 ;  /* 0x0000000a0b157c20 */ /* 0x000fe20008410000 */
[----:B------:R-:W-:Y:S01]  /*07b0*/  FMUL.FTZ R15, R9, UR11 ;  /* 0x0000000b090f7c20 */ /* 0x000fe20008410000 */
[----:B------:R-:W-:Y:S01]  /*07c0*/  FMUL.FTZ R19, R11, UR11 ;  /* 0x0000000b0b137c20 */ /* 0x000fe20008410000 */
[----:B------:R-:W-:Y:S01]  /*07d0*/  FFMA.FTZ R9, R8, UR11, R17 ;  /* 0x0000000b08097c23 */ /* 0x000fe20008010011 */
[----:B------:R-:W-:Y:S01]  /*07e0*/  FFMA.FTZ R11, R10, UR11, R21 ;  /* 0x0000000b0a0b7c23 */ /* 0x000fe20008010015 */
[----:B------:R-:W-:Y:S01]  /*07f0*/  FFMA.FTZ R8, R8, UR10, -R15 ;  /* 0x0000000a08087c23 */ /* 0x000fe2000801080f */
[----:B------:R-:W-:Y:S01]  /*0800*/  FFMA.FTZ R10, R10, UR10, -R19 ;  /* 0x0000000a0a0a7c23 */ /* 0x000fe20008010813 */
[----:B---3--:R-:W-:Y:S01]  /*0810*/  FMUL.FTZ R17, R5, UR10 ;  /* 0x0000000a05117c20 */ /* 0x008fe20008410000 */
[----:B------:R-:W-:Y:S01]  /*0820*/  FMUL.FTZ R21, R7, UR10 ;  /* 0x0000000a07157c20 */ /* 0x000fe20008410000 */
[----:B------:R-:W-:Y:S01]  /*0830*/  FMUL.FTZ R15, R5, UR11 ;  /* 0x0000000b050f7c20 */ /* 0x000fe20008410000 */
[----:B------:R-:W-:Y:S01]  /*0840*/  FMUL.FTZ R19, R7, UR11 ;  /* 0x0000000b07137c20 */ /* 0x000fe20008410000 */
[----:B------:R-:W-:Y:S01]  /*0850*/  FFMA.FTZ R5, R4, UR11, R17 ;  /* 0x0000000b04057c23 */ /* 0x000fe20008010011 */
[----:B------:R-:W-:Y:S01]  /*0860*/  FFMA.FTZ R7, R6, UR11, R21 ;  /* 0x0000000b06077c23 */ /* 0x000fe20008010015 */
[----:B------:R-:W-:Y:S01]  /*0870*/  FFMA.FTZ R4, R4, UR10, -R15 ;  /* 0x0000000a04047c23 */ /* 0x000fe2000801080f */
[----:B------:R-:W-:Y:S01]  /*0880*/  FFMA.FTZ R6, R6, UR10, -R19 ;  /* 0x0000000a06067c23 */ /* 0x000fe20008010813 */
[----:B------:R0:W-:Y:S04]  /*0890*/  STG.E.128 desc[UR8][R2.64], R8 ;  /* 0x0000000802007986 */ /* 0x0001e8000c101d08 */
[----:B------:R0:W-:Y:S01]  /*08a0*/  STG.E.128 desc[UR8][R2.64+0x10], R4 ;  /* 0x0000100402007986 */ /* 0x0001e2000c101d08 */
[----:B------:R-:W-:Y:S05]  /*08b0*/  @!P0 BRA P1, `(.L_x_3796) ;  /* 0xfffffffc00848947 */ /* 0x000fea000083ffff */
[----:B------:R-:W-:Y:S05]  /*08c0*/  EXIT ;  /* 0x000000000000794d */ /* 0x000fea0003800000 */
.L_x_3797:
        /* <DEDUP_REMOVED lines=11> */
.L_x_4065:


//--------------------- .text._ZN2at6native61_GLOBAL__N__44eb8e94_28_ForeachBinaryOpScalarList_cu_dda10a6925multi_tensor_apply_kernelINS1_28TensorListScalarListMetadataIN3c107complexIdEELi1EEENS1_25BinaryOpScalarListFunctorIS6_Li1ELi1ELi0EEEJSt10multipliesIS6_EEEEvT_T0_DpT1_ --------------------------
	.section	.text._ZN2at6native61_GLOBAL__N__44eb8e94_28_ForeachBinaryOpScalarList_cu_dda10a6925multi_tensor_apply_kernelINS1_28TensorListScalarListMetadataIN3c107complexIdEELi1EEENS1_25BinaryOpScalarListFunctorIS6_Li1ELi1ELi0EEEJSt10multipliesIS6_EEEEvT_T0_DpT1_,"ax",@progbits
	.align	128
.text._ZN2at6native61_GLOBAL__N__44eb8e94_28_ForeachBinaryOpScalarList_cu_dda10a6925multi_tensor_apply_kernelINS1_28TensorListScalarListMetadataIN3c107complexIdEELi1EEENS1_25BinaryOpScalarListFunctorIS6_Li1ELi1ELi0EEEJSt10multipliesIS6_EEEEvT_T0_DpT1_:
        .type           _ZN2at6native61_GLOBAL__N__44eb8e94_28_ForeachBinaryOpScalarList_cu_dda10a6925multi_tensor_apply_kernelINS1_28TensorListScalarListMetadataIN3c107complexIdEELi1EEENS1_25BinaryOpScalarListFunctorIS6_Li1ELi1ELi0EEEJSt10multipliesIS6_EEEEvT_T0_DpT1_,@function
        .size           _ZN2at6native61_GLOBAL__N__44eb8e94_28_ForeachBinaryOpScalarList_cu_dda10a6925multi_tensor_apply_kernelINS1_28TensorListScalarListMetadataIN3c107complexIdEELi1EEENS1_25BinaryOpScalarListFunctorIS6_Li1ELi1ELi0EEEJSt10multipliesIS6_EEEEvT_T0_DpT1_,(.L_x_4066 - _ZN2at6native61_GLOBAL__N__44eb8e94_28_ForeachBinaryOpScalarList_cu_dda10a6925multi_tensor_apply_kernelINS1_28TensorListScalarListMetadataIN3c107complexIdEELi1EEENS1_25BinaryOpScalarListFunctorIS6_Li1ELi1ELi0EEEJSt10multipliesIS6_EEEEvT_T0_DpT1_)
        .other          _ZN2at6native61_GLOBAL__N__44eb8e94_28_ForeachBinaryOpScalarList_cu_dda10a6925multi_tensor_apply_kernelINS1_28TensorListScalarListMetadataIN3c107complexIdEELi1EEENS1_25BinaryOpScalarListFunctorIS6_Li1ELi1ELi0EEEJSt10multipliesIS6_EEEEvT_T0_DpT1_,@"STO_CUDA_ENTRY STV_DEFAULT"
_ZN2at6native61_GLOBAL__N__44eb8e94_28_ForeachBinaryOpScalarList_cu_dda10a6925multi_tensor_apply_kernelINS1_28TensorListScalarListMetadataIN3c107complexIdEELi1EEENS1_25BinaryOpScalarListFunctorIS6_Li1ELi1ELi0EEEJSt10multipliesIS6_EEEEvT_T0_DpT1_:
        /* <DEDUP_REMOVED lines=31> */
.L_x_3799:
        /* <DEDUP_REMOVED lines=17> */
[----:B------:R-:W-:Y:S01]  /*0300*/  ISETP.LT.U32.AND P0, PT, R25, UR16, PT ;  /* 0x0000001019007c0c */ /* 0x000fe2000bf01070 */
[----:B------:R-:W-:Y:S01]  /*0310*/  IMAD R6, R6, 0x3, RZ ;  /* 0x0000000306067824 */ /* 0x000fe200078e02ff */
[----:B------:R-:W-:Y:S02]  /*0320*/  LEA R4, P1, R4, R17, 0x1 ;  /* 0x0000001104047211 */ /* 0x000fe400078208ff */
[----:B------:R-:W-:-:S02]  /*0330*/  CS2R R8, SRZ ;  /* 0x0000000000087805 */ /* 0x000fc4000001ff00 */
[----:B------:R-:W-:Y:S02]  /*0340*/  ISETP.GE.U32.AND.EX P2, PT, R24, RZ, PT, P2 ;  /* 0x000000ff1800720c */ /* 0x000fe40003f46120 */
[----:B0-----:R-:W-:Y:S01]  /*0350*/  IADD3 R3, P6, R6, R17, RZ ;  /* 0x0000001106037210 */ /* 0x001fe20007fde0ff */
[--C-:B------:R-:W-:Y:S01]  /*0360*/  IMAD.X R5, RZ, RZ, R16.reuse, P1 ;  /* 0x000000ffff057224 */ /* 0x100fe200008e0610 */
[----:B------:R-:W-:Y:S02]  /*0370*/  ISETP.LT.AND.EX P2, PT, R24, UR10, !P2, P0 ;  /* 0x0000000a18007c0c */ /* 0x000fe4000d741300 */
[C---:B------:R-:W-:Y:S01]  /*0380*/  ISETP.GE.U32.AND P4, PT, R3.reuse, 0x10000, PT ;  /* 0x000100000300780c */ /* 0x040fe20003f86070 */
[----:B------:R-:W-:Y:S01]  /*0390*/  IMAD.X R2, RZ, RZ, R16, P6 ;  /* 0x000000ffff027224 */ /* 0x000fe200030e0610 */
[----:B------:R-:W-:Y:S02]  /*03a0*/  ISETP.LT.U32.AND P1, PT, R3, UR16, PT ;  /* 0x0000001003007c0c */ /* 0x000fe4000bf21070 */
[----:B------:R-:W-:-:S02]  /*03b0*/  ISETP.GE.U32.AND P5, PT, R4, 0x10000, PT ;  /* 0x000100000400780c */ /* 0x000fc40003fa6070 */
[----:B------:R-:W-:Y:S02]  /*03c0*/  ISETP.GE.U32.AND.EX P4, PT, R2, RZ, PT, P4 ;  /* 0x000000ff0200720c */ /* 0x000fe40003f86140 */
[----:B------:R-:W-:Y:S02]  /*03d0*/  ISETP.LT.U32.AND P0, PT, R4, UR16, PT ;  /* 0x0000001004007c0c */ /* 0x000fe4000bf01070 */
[----:B------:R-:W-:Y:S02]  /*03e0*/  ISETP.LT.AND.EX P1, PT, R2, UR10, !P4, P1 ;  /* 0x0000000a02007c0c */ /* 0x000fe4000e721310 */
[----:B------:R-:W-:Y:S02]  /*03f0*/  ISETP.GE.U32.AND.EX P5, PT, R5, RZ, PT, P5 ;  /* 0x000000ff0500720c */ /* 0x000fe40003fa6150 */
[----:B------:R-:W-:Y:S02]  /*0400*/  @P2 LEA R18, P6, R25, UR8, 0x4 ;  /* 0x0000000819122c11 */ /* 0x000fe4000f8c20ff */
[----:B------:R-:W-:-:S02]  /*0410*/  ISETP.LT.AND.EX P0, PT, R5, UR10, !P5, P0 ;  /* 0x0000000a05007c0c */ /* 0x000fc4000ef01300 */
[----:B------:R-:W-:Y:S02]  /*0420*/  @P2 LEA.HI.X R19, R25, UR9, R24, 0x4, P6 ;  /* 0x0000000919132c11 */ /* 0x000fe4000b0f2418 */
[C---:B------:R-:W-:Y:S02]  /*0430*/  LEA R26, P6, R4.reuse, UR8, 0x4 ;  /* 0x00000008041a7c11 */ /* 0x040fe4000f8c20ff */
[----:B------:R-:W-:Y:S02]  /*0440*/  @P3 LEA R28, P4, R17, UR8, 0x4 ;  /* 0x00000008111c3c11 */ /* 0x000fe4000f8820ff */
[----:B------:R-:W-:Y:S02]  /*0450*/  CS2R R6, SRZ ;  /* 0x0000000000067805 */ /* 0x000fe4000001ff00 */
[----:B------:R-:W-:Y:S02]  /*0460*/  LEA.HI.X R27, R4, UR9, R5, 0x4, P6 ;  /* 0x00000009041b7c11 */ /* 0x000fe4000b0f2405 */
[----:B------:R-:W-:-:S02]  /*0470*/  CS2R R4, SRZ ;  /* 0x0000000000047805 */ /* 0x000fc4000001ff00 */
[----:B------:R-:W-:Y:S01]  /*0480*/  @P3 LEA.HI.X R29, R17, UR9, R16, 0x4, P4 ;  /* 0x00000009111d3c11 */ /* 0x000fe2000a0f2410 */
[----:B------:R-:W3:Y:S01]  /*0490*/  @P2 LDG.E.128 R8, desc[UR14][R18.64] ;  /* 0x0000000e12082981 */ /* 0x000ee2000c1e1d00 */
[----:B------:R-:W-:-:S03]  /*04a0*/  @P1 LEA R16, P4, R3, UR8, 0x4 ;  /* 0x0000000803101c11 */ /* 0x000fc6000f8820ff */
[----:B------:R-:W4:Y:S01]  /*04b0*/  @P0 LDG.E.128 R4, desc[UR14][R26.64] ;  /* 0x0000000e1a040981 */ /* 0x000f22000c1e1d00 */
        /* <DEDUP_REMOVED lines=9> */
[----:B------:R-:W-:-:S04]  /*0550*/  UIMAD.WIDE.U32 UR4, UR11, 0x4, UR4 ;  /* 0x000000040b0478a5 */ /* 0x000fc8000f8e0004 */
[----:B------:R-:W-:Y:S02]  /*0560*/  UISETP.LT.U32.AND UP1, UPT, UR4, UR16, UPT ;  /* 0x000000100400728c */ /* 0x000fe4000bf21070 */
[----:B------:R-:W-:Y:S01]  /*0570*/  UISETP.GE.U32.AND UP0, UPT, UR4, 0x10000, UPT ;  /* 0x000100000400788c */ /* 0x000fe2000bf06070 */
[C---:B---3--:R-:W-:Y:S02]  /*0580*/  DMUL R16, R10.reuse, UR6 ;  /* 0x000000060a107c28 */ /* 0x048fe40008000000 */
[----:B------:R-:W-:Y:S02]  /*0590*/  DMUL R18, R10, UR12 ;  /* 0x0000000c0a127c28 */ /* 0x000fe40008000000 */
[C---:B----4-:R-:W-:Y:S02]  /*05a0*/  DMUL R20, R6.reuse, UR6 ;  /* 0x0000000606147c28 */ /* 0x050fe40008000000 */
[----:B------:R-:W-:Y:S02]  /*05b0*/  DMUL R10, R6, UR12 ;  /* 0x0000000c060a7c28 */ /* 0x000fe40008000000 */
[----:B------:R-:W-:-:S02]  /*05c0*/  DFMA R16, R8, UR12, -R16 ;  /* 0x0000000c08107c2b */ /* 0x000fc40008000810 */
[----:B------:R-:W-:Y:S02]  /*05d0*/  DFMA R18, R8, UR6, R18 ;  /* 0x0000000608127c2b */ /* 0x000fe40008000012 */
[C---:B------:R-:W-:Y:S02]  /*05e0*/  DFMA R8, R4.reuse, UR12, -R20 ;  /* 0x0000000c04087c2b */ /* 0x040fe40008000814 */
[----:B------:R-:W-:Y:S01]  /*05f0*/  DFMA R10, R4, UR6, R10 ;  /* 0x00000006040a7c2b */ /* 0x000fe2000800000a */
[----:B------:R-:W-:Y:S01]  /*0600*/  @P1 LEA R20, P4, R3, UR8, 0x4 ;  /* 0x0000000803141c11 */ /* 0x000fe2000f8820ff */
[----:B------:R-:W-:-:S03]  /*0610*/  UISETP.GE.U32.AND.EX UP0, UPT, UR5, URZ, UPT, UP0 ;  /* 0x0000003f0500728c */ /* 0x000fc6000bf06100 */
[----:B------:R-:W-:Y:S01]  /*0620*/  @P1 LEA.HI.X R21, R3, UR9, R2, 0x4, P4 ;  /* 0x0000000903151c11 */ /* 0x000fe2000a0f2402 */
[----:B------:R-:W-:Y:S02]  /*0630*/  IMAD.U32 R3, RZ, RZ, UR5 ;  /* 0x00000005ff037e24 */ /* 0x000fe4000f8e00ff */
[----:B------:R-:W-:Y:S01]  /*0640*/  IMAD.U32 R2, RZ, RZ, UR4 ;  /* 0x00000004ff027e24 */ /* 0x000fe2000f8e00ff */
[C---:B--2---:R-:W-:Y:S02]  /*0650*/  DMUL R22, R14.reuse, UR6 ;  /* 0x000000060e167c28 */ /* 0x044fe40008000000 */
[----:B------:R-:W-:Y:S01]  /*0660*/  DMUL R6, R14, UR12 ;  /* 0x0000000c0e067c28 */ /* 0x000fe20008000000 */
[----:B------:R-:W-:-:S04]  /*0670*/  @P2 LEA R14, P3, R25, UR8, 0x4 ;  /* 0x00000008190e2c11 */ /* 0x000fc8000f8620ff */
[----:B------:R-:W-:Y:S01]  /*0680*/  @P2 LEA.HI.X R15, R25, UR9, R24, 0x4, P3 ;  /* 0x00000009190f2c11 */ /* 0x000fe200098f2418 */
[C---:B------:R-:W-:Y:S02]  /*0690*/  DFMA R4, R12.reuse, UR12, -R22 ;  /* 0x0000000c0c047c2b */ /* 0x040fe40008000816 */
[----:B------:R-:W-:Y:S02]  /*06a0*/  DFMA R6, R12, UR6, R6 ;  /* 0x000000060c067c2b */ /* 0x000fe40008000006 */
[----:B------:R1:W-:Y:S04]  /*06b0*/  @P2 STG.E.128 desc[UR14][R14.64], R16 ;  /* 0x000000100e002986 */ /* 0x0003e8000c101d0e */
[----:B------:R1:W-:Y:S01]  /*06c0*/  @P0 STG.E.128 desc[UR14][R26.64], R8 ;  /* 0x000000081a000986 */ /* 0x0003e2000c101d0e */
[----:B------:R-:W-:-:S03]  /*06d0*/  PLOP3.LUT P0, PT, PT, PT, UP1, 0x80, 0x0 ;  /* 0x000000000000781c */ /* 0x000fc60003f0f018 */
[----:B------:R1:W-:Y:S01]  /*06e0*/  @P1 STG.E.128 desc[UR14][R20.64], R4 ;  /* 0x0000000414001986 */ /* 0x0003e2000c101d0e */
[----:B------:R-:W-:Y:S02]  /*06f0*/  ISETP.LT.AND.EX P0, PT, R3, UR10, PT, P0 ;  /* 0x0000000a03007c0c */ /* 0x000fe4000bf01300 */
[----:B------:R-:W-:-:S13]  /*0700*/  PLOP3.LUT P1, PT, PT, PT, UP0, 0x80, 0x0 ;  /* 0x000000000000781c */ /* 0x000fda0003f2f008 */
[----:B------:R-:W-:Y:S05]  /*0710*/  @!P1 BRA P0, `(.L_x_3799) ;  /* 0xfffffff800b49947 */ /* 0x000fea000003ffff */
[----:B------:R-:W-:Y:S05]  /*0720*/  EXIT ;  /* 0x000000000000794d */ /* 0x000fea0003800000 */
.L_x_3798:
        /* <DEDUP_REMOVED lines=8> */
.L_x_3800:
        /* <DEDUP_REMOVED lines=17> */
[----:B------:R-:W-:-:S04]  /*08c0*/  DMUL R24, R18, UR6 ;  /* 0x0000000612187c28 */ /* 0x000fc80008000000 */
[C---:B------:R-:W-:Y:S02]  /*08d0*/  DFMA R14, R12.reuse, UR6, R14 ;  /* 0x000000060c0e7c2b */ /* 0x040fe4000800000e */
[----:B------:R-:W-:Y:S02]  /*08e0*/  DFMA R12, R12, UR12, -R26 ;  /* 0x0000000c0c0c7c2b */ /* 0x000fe4000800081a */
[----:B------:R-:W-:Y:S02]  /*08f0*/  DFMA R18, R16, UR6, R22 ;  /* 0x0000000610127c2b */ /* 0x000fe40008000016 */
[----:B----4-:R-:W-:Y:S02]  /*0900*/  DMUL R26, R6, UR6 ;  /* 0x00000006061a7c28 */ /* 0x010fe40008000000 */
[----:B------:R-:W-:Y:S01]  /*0910*/  DFMA R16, R16, UR12, -R24 ;  /* 0x0000000c10107c2b */ /* 0x000fe20008000818 */
[----:B------:R0:W-:Y:S01]  /*0920*/  STG.E.128 desc[UR14][R20.64], R12 ;  /* 0x0000000c14007986 */ /* 0x0001e2000c101d0e */
[----:B------:R-:W-:-:S02]  /*0930*/  DMUL R6, R6, UR12 ;  /* 0x0000000c06067c28 */ /* 0x000fc40008000000 */
[C---:B-----5:R-:W-:Y:S02]  /*0940*/  DMUL R22, R10.reuse, UR12 ;  /* 0x0000000c0a167c28 */ /* 0x060fe40008000000 */
[----:B------:R-:W-:Y:S01]  /*0950*/  DMUL R24, R10, UR6 ;  /* 0x000000060a187c28 */ /* 0x000fe20008000000 */
[----:B------:R0:W-:Y:S03]  /*0960*/  STG.E.128 desc[UR14][R20.64+0x10], R16 ;  /* 0x0000101014007986 */ /* 0x0001e6000c101d0e */
[----:B------:R-:W-:Y:S02]  /*0970*/  DFMA R6, R4, UR6, R6 ;  /* 0x0000000604067c2b */ /* 0x000fe40008000006 */
[----:B------:R-:W-:Y:S02]  /*0980*/  DFMA R10, R8, UR6, R22 ;  /* 0x00000006080a7c2b */ /* 0x000fe40008000016 */
[----:B------:R-:W-:-:S02]  /*0990*/  DFMA R4, R4, UR12, -R26 ;  /* 0x0000000c04047c2b */ /* 0x000fc4000800081a */
[----:B------:R-:W-:-:S05]  /*09a0*/  DFMA R8, R8, UR12, -R24 ;  /* 0x0000000c08087c2b */ /* 0x000fca0008000818 */
[----:B------:R0:W-:Y:S04]  /*09b0*/  STG.E.128 desc[UR14][R20.64+0x20], R4 ;  /* 0x0000200414007986 */ /* 0x0001e8000c101d0e */
[----:B------:R0:W-:Y:S01]  /*09c0*/  STG.E.128 desc[UR14][R20.64+0x30], R8 ;  /* 0x0000300814007986 */ /* 0x0001e2000c101d0e */
[----:B------:R-:W-:Y:S05]  /*09d0*/  @!P0 BRA P1, `(.L_x_3800) ;  /* 0xfffffffc00748947 */ /* 0x000fea000083ffff */
[----:B------:R-:W-:Y:S05]  /*09e0*/  EXIT ;  /* 0x000000000000794d */ /* 0x000fea0003800000 */
.L_x_3801:
        /* <DEDUP_REMOVED lines=9> */
.L_x_4066:


//--------------------- .text._ZN2at6native61_GLOBAL__N__44eb8e94_28_ForeachBinaryOpScalarList_cu_dda10a6925multi_tensor_apply_kernelINS1_28TensorListScalarListMetadataIfLi1EEENS1_25BinaryOpScalarListFunctorIfLi1ELi1ELi0EEEJSt10multipliesIfEEEEvT_T0_DpT1_ --------------------------
	.section	.text._ZN2at6native61_GLOBAL__N__44eb8e94_28_ForeachBinaryOpScalarList_cu_dda10a6925multi_tensor_apply_kernelINS1_28TensorListScalarListMetadataIfLi1EEENS1_25BinaryOpScalarListFunctorIfLi1ELi1ELi0EEEJSt10multipliesIfEEEEvT_T0_DpT1_,"ax",@progbits
	.align	128
.text._ZN2at6native61_GLOBAL__N__44eb8e94_28_ForeachBinaryOpScalarList_cu_dda10a6925multi_tensor_apply_kernelINS1_28TensorListScalarListMetadataIfLi1EEENS1_25BinaryOpScalarListFunctorIfLi1ELi1ELi0EEEJSt10multipliesIfEEEEvT_T0_DpT1_:
        .type           _ZN2at6native61_GLOBAL__N__44eb8e94_28_ForeachBinaryOpScalarList_cu_dda10a6925multi_tensor_apply_kernelINS1_28TensorListScalarListMetadataIfLi1EEENS1_25BinaryOpScalarListFunctorIfLi1ELi1ELi0EEEJSt10multipliesIfEEEEvT_T0_DpT1_,@function
        .size           _ZN2at6native61_GLOBAL__N__44eb8e94_28_ForeachBinaryOpScalarList_cu_dda10a6925multi_tensor_apply_kernelINS1_28TensorListScalarListMetadataIfLi1EEENS1_25BinaryOpScalarListFunctorIfLi1ELi1ELi0EEEJSt10multipliesIfEEEEvT_T0_DpT1_,(.L_x_4067 - _ZN2at6native61_GLOBAL__N__44eb8e94_28_ForeachBinaryOpScalarList_cu_dda10a6925multi_tensor_apply_kernelINS1_28TensorListScalarListMetadataIfLi1EEENS1_25BinaryOpScalarListFunctorIfLi1ELi1ELi0EEEJSt10multipliesIfEEEEvT_T0_DpT1_)
        .other          _ZN2at6native61_GLOBAL__N__44eb8e94_28_ForeachBinaryOpScalarList_cu_dda10a6925multi_tensor_apply_kernelINS1_28TensorListScalarListMetadataIfLi1EEENS1_25BinaryOpScalarListFunctorIfLi1ELi1ELi0EEEJSt10multipliesIfEEEEvT_T0_DpT1_,@"STO_CUDA_ENTRY STV_DEFAULT"
_ZN2at6native61_GLOBAL__N__44eb8e94_28_ForeachBinaryOpScalarList_cu_dda10a6925multi_tensor_apply_kernelINS1_28TensorListScalarListMetadataIfLi1EEENS1_25BinaryOpScalarListFunctorIfLi1ELi1ELi0EEEJSt10multipliesIfEEEEvT_T0_DpT1_:
        /* <DEDUP_REMOVED lines=27> */
.L_x_3803:
        /* <DEDUP_REMOVED lines=42> */
[C---:B--2---:R-:W-:Y:S01]  /*0450*/  FMUL.FTZ R19, R0.reuse, R19 ;  /* 0x0000001300137220 */ /* 0x044fe20000410000 */
[C---:B---3--:R-:W-:Y:S01]  /*0460*/  FMUL.FTZ R25, R0.reuse, R25 ;  /* 0x0000001900197220 */ /* 0x048fe20000410000 */
[C---:B----4-:R-:W-:Y:S01]  /*0470*/  FMUL.FTZ R21, R0.reuse, R21 ;  /* 0x0000001500157220 */ /* 0x050fe20000410000 */
[----:B-----5:R-:W-:-:S04]  /*0480*/  FMUL.FTZ R23, R0, R23 ;  /* 0x0000001700177220 */ /* 0x020fc80000410000 */
        /* <DEDUP_REMOVED lines=10> */
.L_x_3802:
        /* <DEDUP_REMOVED lines=8> */
.L_x_3804:
        /* <DEDUP_REMOVED lines=11> */
[C---:B--2---:R-:W-:Y:S01]  /*0660*/  FMUL.FTZ R11, R0.reuse, R11 ;  /* 0x0000000b000b7220 */ /* 0x044fe20000410000 */
[C---:B------:R-:W-:Y:S01]  /*0670*/  FMUL.FTZ R10, R0.reuse, R10 ;  /* 0x0000000a000a7220 */ /* 0x040fe20000410000 */
[C---:B------:R-:W-:Y:S01]  /*0680*/  FMUL.FTZ R9, R0.reuse, R9 ;  /* 0x0000000900097220 */ /* 0x040fe20000410000 */
[----:B------:R-:W-:-:S05]  /*0690*/  FMUL.FTZ R8, R0, R8 ;  /* 0x0000000800087220 */ /* 0x000fca0000410000 */
[----:B------:R0:W-:Y:S04]  /*06a0*/  STG.E.128 desc[UR4][R6.64], R8 ;  /* 0x0000000806007986 */ /* 0x0001e8000c101d04 */
[----:B------:R-:W-:Y:S05]  /*06b0*/  @!P0 BRA P1, `(.L_x_3804) ;  /* 0xfffffffc00bc8947 */ /* 0x000fea000083ffff */
[----:B------:R-:W-:Y:S05]  /*06c0*/  EXIT ;  /* 0x000000000000794d */ /* 0x000fea0003800000 */
.L_x_3805:
        /* <DEDUP_REMOVED lines=11> */
.L_x_4067:


//--------------------- .text._ZN2at6native61_GLOBAL__N__44eb8e94_28_ForeachBinaryOpScalarList_cu_dda10a6925multi_tensor_apply_kernelINS1_28TensorListScalarListMetadataIdLi1EEENS1_25BinaryOpScalarListFunctorIdLi1ELi1ELi0EEEJSt10multipliesIdEEEEvT_T0_DpT1_ --------------------------
	.section	.text._ZN2at6native61_GLOBAL__N__44eb8e94_28_ForeachBinaryOpScalarList_cu_dda10a6925multi_tensor_apply_kernelINS1_28TensorListScalarListMetadataIdLi1EEENS1_25BinaryOpScalarListFunctorIdLi1ELi1ELi0EEEJSt10multipliesIdEEEEvT_T0_DpT1_,"ax",@progbits
	.align	128
.text._ZN2at6native61_GLOBAL__N__44eb8e94_28_ForeachBinaryOpScalarList_cu_dda10a6925multi_tensor_apply_kernelINS1_28TensorListScalarListMetadataIdLi1EEENS1_25BinaryOpScalarListFunctorIdLi1ELi1ELi0EEEJSt10multipliesIdEEEEvT_T0_DpT1_:
        .type           _ZN2at6native61_GLOBAL__N__44eb8e94_28_ForeachBinaryOpScalarList_cu_dda10a6925multi_tensor_apply_kernelINS1_28TensorListScalarListMetadataIdLi1EEENS1_25BinaryOpScalarListFunctorIdLi1ELi1ELi0EEEJSt10multipliesIdEEEEvT_T0_DpT1_,@function
        .size           _ZN2at6native61_GLOBAL__N__44eb8e94_28_ForeachBinaryOpScalarList_cu_dda10a6925multi_tensor_apply_kernelINS1_28TensorListScalarListMetadataIdLi1EEENS1_25BinaryOpScalarListFunctorIdLi1ELi1ELi0EEEJSt10multipliesIdEEEEvT_T0_DpT1_,(.L_x_4068 - _ZN2at6native61_GLOBAL__N__44eb8e94_28_ForeachBinaryOpScalarList_cu_dda10a6925multi_tensor_apply_kernelINS1_28TensorListScalarListMetadataIdLi1EEENS1_25BinaryOpScalarListFunctorIdLi1ELi1ELi0EEEJSt10multipliesIdEEEEvT_T0_DpT1_)
        .other          _ZN2at6native61_GLOBAL__N__44eb8e94_28_ForeachBinaryOpScalarList_cu_dda10a6925multi_tensor_apply_kernelINS1_28TensorListScalarListMetadataIdLi1EEENS1_25BinaryOpScalarListFunctorIdLi1ELi1ELi0EEEJSt10multipliesIdEEEEvT_T0_DpT1_,@"STO_CUDA_ENTRY STV_DEFAULT"
_ZN2at6native61_GLOBAL__N__44eb8e94_28_ForeachBinaryOpScalarList_cu_dda10a6925multi_tensor_apply_kernelINS1_28TensorListScalarListMetadataIdLi1EEENS1_25BinaryOpScalarListFunctorIdLi1ELi1ELi0EEEJSt10multipliesIdEEEEvT_T0_DpT1_:
        /* <DEDUP_REMOVED lines=25> */
.L_x_3807:
        /* <DEDUP_REMOVED lines=42> */
[----:B--2---:R-:W-:-:S02]  /*0430*/  DMUL R20, R4, R20 ;  /* 0x0000001404147228 */ /* 0x004fc40000000000 */
[----:B---3--:R-:W-:-:S05]  /*0440*/  DMUL R12, R4, R12 ;  /* 0x0000000c040c7228 */ /* 0x008fca0000000000 */
[----:B------:R2:W-:Y:S01]  /*0450*/  @P2 STG.E.64 desc[UR4][R8.64], R20 ;  /* 0x0000001408002986 */ /* 0x0005e2000c101b04 */
[C---:B----4-:R-:W-:Y:S02]  /*0460*/  DMUL R16, R4.reuse, R16 ;  /* 0x0000001004107228 */ /* 0x050fe40000000000 */
[----:B-----5:R-:W-:Y:S01]  /*0470*/  DMUL R18, R4, R18 ;  /* 0x0000001204127228 */ /* 0x020fe20000000000 */
        /* <DEDUP_REMOVED lines=9> */
.L_x_3806:
        /* <DEDUP_REMOVED lines=8> */
.L_x_3808:
        /* <DEDUP_REMOVED lines=12> */
[C---:B--2---:R-:W-:Y:S02]  /*0650*/  DMUL R14, R4.reuse, R14 ;  /* 0x0000000e040e7228 */ /* 0x044fe40000000000 */
[C---:B------:R-:W-:Y:S02]  /*0660*/  DMUL R12, R4.reuse, R12 ;  /* 0x0000000c040c7228 */ /* 0x040fe40000000000 */
[----:B---3--:R-:W-:-:S02]  /*0670*/  DMUL R10, R4, R10 ;  /* 0x0000000a040a7228 */ /* 0x008fc40000000000 */
[----:B------:R-:W-:-:S03]  /*0680*/  DMUL R8, R4, R8 ;  /* 0x0000000804087228 */ /* 0x000fc60000000000 */
[----:B------:R0:W-:Y:S04]  /*0690*/  STG.E.128 desc[UR4][R6.64], R12 ;  /* 0x0000000c06007986 */ /* 0x0001e8000c101d04 */
[----:B------:R0:W-:Y:S01]  /*06a0*/  STG.E.128 desc[UR4][R6.64+0x10], R8 ;  /* 0x0000100806007986 */ /* 0x0001e2000c101d04 */
[----:B------:R-:W-:Y:S05]  /*06b0*/  @!P0 BRA P1, `(.L_x_3808) ;  /* 0xfffffffc00b48947 */ /* 0x000fea000083ffff */
[----:B------:R-:W-:Y:S05]  /*06c0*/  EXIT ;  /* 0x000000000000794d */ /* 0x000fea0003800000 */
.L_x_3809:
        /* <DEDUP_REMOVED lines=11> */
.L_x_4068:


//--------------------- .text._ZN2at6native61_GLOBAL__N__44eb8e94_28_ForeachBinaryOpScalarList_cu_dda10a6925multi_tensor_apply_kernelINS1_28TensorListScalarListMetadataIsLi1EEENS1_25BinaryOpScalarListFunctorIsLi1ELi1ELi0EEEJSt10multipliesIsEEEEvT_T0_DpT1_ --------------------------
	.section	.text._ZN2at6native61_GLOBAL__N__44eb8e94_28_ForeachBinaryOpScalarList_cu_dda10a6925multi_tensor_apply_kernelINS1_28TensorListScalarListMetadataIsLi1EEENS1_25BinaryOpScalarListFunctorIsLi1ELi1ELi0EEEJSt10multipliesIsEEEEvT_T0_DpT1_,"ax",@progbits
	.align	128
.text._ZN2at6native61_GLOBAL__N__44eb8e94_28_ForeachBinaryOpScalarList_cu_dda10a6925multi_tensor_apply_kernelINS1_28TensorListScalarListMetadataIsLi1EEENS1_25BinaryOpScalarListFunctorIsLi1ELi1ELi0EEEJSt10multipliesIsEEEEvT_T0_DpT1_:
        .type           _ZN2at6native61_GLOBAL__N__44eb8e94_28_ForeachBinaryOpScalarList_cu_dda10a6925multi_tensor_apply_kernelINS1_28TensorListScalarListMetadataIsLi1EEENS1_25BinaryOpScalarListFunctorIsLi1ELi1ELi0EEEJSt10multipliesIsEEEEvT_T0_DpT1_,@function
        .size           _ZN2at6native61_GLOBAL__N__44eb8e94_28_ForeachBinaryOpScalarList_cu_dda10a6925multi_tensor_apply_kernelINS1_28TensorListScalarListMetadataIsLi1EEENS1_25BinaryOpScalarListFunctorIsLi1ELi1ELi0EEEJSt10multipliesIsEEEEvT_T0_DpT1_,(.L_x_4069 - _ZN2at6native61_GLOBAL__N__44eb8e94_28_ForeachBinaryOpScalarList_cu_dda10a6925multi_tensor_apply_kernelINS1_28TensorListScalarListMetadataIsLi1EEENS1_25BinaryOpScalarListFunctorIsLi1ELi1ELi0EEEJSt10multipliesIsEEEEvT_T0_DpT1_)
        .other          _ZN2at6native61_GLOBAL__N__44eb8e94_28_ForeachBinaryOpScalarList_cu_dda10a6925multi_tensor_apply_kernelINS1_28TensorListScalarListMetadataIsLi1EEENS1_25BinaryOpScalarListFunctorIsLi1ELi1ELi0EEEJSt10multipliesIsEEEEvT_T0_DpT1_,@"STO_CUDA_ENTRY STV_DEFAULT"
_ZN2at6native61_GLOBAL__N__44eb8e94_28_ForeachBinaryOpScalarList_cu_dda10a6925multi_tensor_apply_kernelINS1_28TensorListScalarListMetadataIsLi1EEENS1_25BinaryOpScalarListFunctorIsLi1ELi1ELi0EEEJSt10multipliesIsEEEEvT_T0_DpT1_:
        /* <DEDUP_REMOVED lines=27> */
.L_x_3811:
        /* <DEDUP_REMOVED lines=18> */
[----:B------:R-:W-:Y:S02]  /*02d0*/  ISETP.GE.U32.AND P2, PT, R11, 0x10000, PT ;  /* 0x000100000b00780c */ /* 0x000fe40003f46070 */
[----:B------:R-:W-:Y:S02]  /*02e0*/  IADD3 R9, P5, R10, R11, RZ ;  /* 0x0000000b0a097210 */ /* 0x000fe40007fbe0ff */
[----:B------:R-:W-:Y:S01]  /*02f0*/  LEA.HI.X R7, R7, R3, R8, 0x1, P4 ;  /* 0x0000000307077211 */ /* 0x000fe200020f0c08 */
[----:B------:R-:W3:Y:S01]  /*0300*/  @P0 LDG.E.U16 R19, desc[UR4][R12.64] ;  /* 0x000000040c130981 */ /* 0x000ee2000c1e1500 */
[----:B------:R-:W-:Y:S01]  /*0310*/  ISETP.LT.AND.EX P1, PT, R8, R5, !P1, P3 ;  /* 0x000000050800720c */ /* 0x000fe20004f21330 */
[----:B------:R-:W-:Y:S01]  /*0320*/  IMAD.X R18, RZ, RZ, R20, P5 ;  /* 0x000000ffff127224 */ /* 0x000fe200028e0614 */
[----:B------:R-:W-:-:S02]  /*0330*/  ISETP.LT.U32.AND P3, PT, R11, R0, PT ;  /* 0x000000000b00720c */ /* 0x000fc40003f61070 */
[C---:B------:R-:W-:Y:S02]  /*0340*/  ISETP.GE.U32.AND.EX P4, PT, R20.reuse, RZ, PT, P2 ;  /* 0x000000ff1400720c */ /* 0x040fe40003f86120 */
[C---:B------:R-:W-:Y:S02]  /*0350*/  ISETP.GE.U32.AND P2, PT, R9.reuse, 0x10000, PT ;  /* 0x000100000900780c */ /* 0x040fe40003f46070 */
[----:B------:R-:W-:Y:S02]  /*0360*/  ISETP.LT.AND.EX P3, PT, R20, R5, !P4, P3 ;  /* 0x000000051400720c */ /* 0x000fe40006761330 */
[C---:B------:R-:W-:Y:S02]  /*0370*/  ISETP.LT.U32.AND P4, PT, R9.reuse, R0, PT ;  /* 0x000000000900720c */ /* 0x040fe40003f81070 */
[----:B------:R-:W-:Y:S02]  /*0380*/  ISETP.GE.U32.AND.EX P2, PT, R18, RZ, PT, P2 ;  /* 0x000000ff1200720c */ /* 0x000fe40003f46120 */
[----:B------:R-:W-:-:S02]  /*0390*/  LEA R8, P6, R9, R2, 0x1 ;  /* 0x0000000209087211 */ /* 0x000fc400078c08ff */
[----:B------:R-:W-:Y:S02]  /*03a0*/  LEA R10, P5, R11, R2, 0x1 ;  /* 0x000000020b0a7211 */ /* 0x000fe400078a08ff */
[----:B------:R-:W-:Y:S02]  /*03b0*/  ISETP.LT.AND.EX P2, PT, R18, R5, !P2, P4 ;  /* 0x000000051200720c */ /* 0x000fe40005741340 */
[-CC-:B------:R-:W-:Y:S02]  /*03c0*/  LEA.HI.X R9, R9, R3.reuse, R18.reuse, 0x1, P6 ;  /* 0x0000000309097211 */ /* 0x180fe400030f0c12 */
[----:B------:R-:W-:Y:S02]  /*03d0*/  PRMT R18, RZ, 0x7610, R18 ;  /* 0x00007610ff127816 */ /* 0x000fe40000000012 */
[----:B------:R-:W-:Y:S02]  /*03e0*/  LEA.HI.X R11, R11, R3, R20, 0x1, P5 ;  /* 0x000000030b0b7211 */ /* 0x000fe400028f0c14 */
[----:B------:R-:W-:-:S02]  /*03f0*/  PRMT R21, RZ, 0x7610, R21 ;  /* 0x00007610ff157816 */ /* 0x000fc40000000015 */
[----:B------:R-:W-:Y:S01]  /*0400*/  PRMT R20, RZ, 0x7610, R20 ;  /* 0x00007610ff147816 */ /* 0x000fe20000000014 */
[----:B------:R-:W4:Y:S04]  /*0410*/  @P3 LDG.E.U16 R18, desc[UR4][R10.64] ;  /* 0x000000040a123981 */ /* 0x000f28000c1e1500 */
[----:B------:R-:W5:Y:S04]  /*0420*/  @P1 LDG.E.U16 R21, desc[UR4][R6.64] ;  /* 0x0000000406151981 */ /* 0x000f68000c1e1500 */
[----:B------:R-:W5:Y:S01]  /*0430*/  @P2 LDG.E.U16 R20, desc[UR4][R8.64] ;  /* 0x0000000408142981 */ /* 0x000f62000c1e1500 */
[----:B--2---:R-:W-:Y:S01]  /*0440*/  PRMT R22, R4, 0x9910, RZ ;  /* 0x0000991004167816 */ /* 0x004fe200000000ff */
[----:B------:R-:W-:Y:S01]  /*0450*/  IMAD.WIDE.U32 R16, R15, 0x4, R16 ;  /* 0x000000040f107825 */ /* 0x000fe200078e0010 */
[----:B----4-:R-:W-:-:S03]  /*0460*/  PRMT R23, R18, 0x9910, RZ ;  /* 0x0000991012177816 */ /* 0x010fc600000000ff */
[----:B------:R-:W-:Y:S01]  /*0470*/  IMAD.MOV.U32 R18, RZ, RZ, R22 ;  /* 0x000000ffff127224 */ /* 0x000fe200078e0016 */
[----:B---3--:R-:W-:Y:S01]  /*0480*/  PRMT R22, R19, 0x9910, RZ ;  /* 0x0000991013167816 */ /* 0x008fe200000000ff */
[----:B------:R-:W-:Y:S01]  /*0490*/  IMAD.MOV.U32 R19, RZ, RZ, R23 ;  /* 0x000000ffff137224 */ /* 0x000fe200078e0017 */
[----:B-----5:R-:W-:-:S03]  /*04a0*/  PRMT R23, R21, 0x9910, RZ ;  /* 0x0000991015177816 */ /* 0x020fc600000000ff */
[----:B------:R-:W-:Y:S01]  /*04b0*/  IMAD.MOV.U32 R21, RZ, RZ, R22 ;  /* 0x000000ffff157224 */ /* 0x000fe200078e0016 */
[----:B------:R-:W-:Y:S01]  /*04c0*/  PRMT R25, R20, 0x9910, RZ ;  /* 0x0000991014197816 */ /* 0x000fe200000000ff */
[C---:B------:R-:W-:Y:S02]  /*04d0*/  IMAD R19, R18.reuse, R19, RZ ;  /* 0x0000001312137224 */ /* 0x040fe400078e02ff */
[C---:B------:R-:W-:Y:S02]  /*04e0*/  IMAD R21, R18.reuse, R21, RZ ;  /* 0x0000001512157224 */ /* 0x040fe400078e02ff */
[C---:B------:R-:W-:Y:S02]  /*04f0*/  IMAD R23, R18.reuse, R23, RZ ;  /* 0x0000001712177224 */ /* 0x040fe400078e02ff */
[----:B------:R-:W-:Y:S01]  /*0500*/  IMAD R25, R18, R25, RZ ;  /* 0x0000001912197224 */ /* 0x000fe200078e02ff */
[----:B------:R3:W-:Y:S04]  /*0510*/  @P3 STG.E.U16 desc[UR4][R10.64], R19 ;  /* 0x000000130a003986 */ /* 0x0007e8000c101504 */
        /* <DEDUP_REMOVED lines=9> */
.L_x_3810:
[----:B------:R-:W0:Y:S02]  /*05b0*/  S2R R13, SR_TID.X ;  /* 0x00000000000d7919 */ /* 0x000e240000002100 */
[----:B0-----:R-:W-:-:S03]  /*05c0*/  IMAD.WIDE.U32 R6, R13, 0x4, RZ ;  /* 0x000000040d067825 */ /* 0x001fc600078e00ff */
[----:B------:R-:W-:-:S04]  /*05d0*/  ISETP.GE.U32.AND P0, PT, R6, R0, PT ;  /* 0x000000000600720c */ /* 0x000fc80003f06070 */
[----:B------:R-:W-:-:S04]  /*05e0*/  ISETP.GE.AND.EX P0, PT, R7, R5, PT, P0 ;  /* 0x000000050700720c */ /* 0x000fc80003f06300 */
[----:B------:R-:W-:-:S13]  /*05f0*/  ISETP.GT.U32.OR P0, PT, R13, 0x3fff, P0 ;  /* 0x00003fff0d00780c */ /* 0x000fda0000704470 */
[----:B------:R-:W-:Y:S05]  /*0600*/  @P0 EXIT ;  /* 0x000000000000094d */ /* 0x000fea0003800000 */
[----:B--2---:R-:W-:Y:S01]  /*0610*/  PRMT R12, R4, 0x9910, RZ ;  /* 0x00009910040c7816 */ /* 0x004fe200000000ff */
[----:B------:R-:W-:Y:S01]  /*0620*/  IMAD.MOV.U32 R10, RZ, RZ, RZ ;  /* 0x000000ffff0a7224 */ /* 0x000fe200078e00ff */
[----:B------:R-:W-:-:S06]  /*0630*/  ULDC UR6, c[0x0][0x0] ;  /* 0x0000000000067ab9 */ /* 0x000fcc0000000800 */
.L_x_3812:
[----:B------:R-:W-:-:S04]  /*0640*/  LEA R6, P0, R13, R2, 0x3 ;  /* 0x000000020d067211 */ /* 0x000fc800078018ff */
[----:B------:R-:W-:-:S05]  /*0650*/  LEA.HI.X R7, R13, R3, R10, 0x3, P0 ;  /* 0x000000030d077211 */ /* 0x000fca00000f1c0a */
[----:B------:R-:W2:Y:S01]  /*0660*/  LDG.E.64 R8, desc[UR4][R6.64] ;  /* 0x0000000406087981 */ /* 0x000ea2000c1e1b00 */
[----:B------:R-:W-:-:S04]  /*0670*/  IADD3 R13, P0, R13, UR6, RZ ;  /* 0x000000060d0d7c10 */ /* 0x000fc8000ff1e0ff */
[----:B------:R-:W-:Y:S01]  /*0680*/  ISETP.LT.U32.AND P1, PT, R13, 0x4000, PT ;  /* 0x000040000d00780c */ /* 0x000fe20003f21070 */
[----:B------:R-:W-:-:S05]  /*0690*/  IMAD.X R10, RZ, RZ, R10, P0 ;  /* 0x000000ffff0a7224 */ /* 0x000fca00000e060a */
[----:B------:R-:W-:Y:S02]  /*06a0*/  ISETP.LT.U32.AND.EX P1, PT, R10, RZ, PT, P1 ;  /* 0x000000ff0a00720c */ /* 0x000fe40003f21110 */
[C---:B--2---:R-:W-:Y:S02]  /*06b0*/  PRMT R11, R8.reuse, 0xbb32, RZ ;  /* 0x0000bb32080b7816 */ /* 0x044fe400000000ff */
[----:B------:R-:W-:Y:S02]  /*06c0*/  PRMT R14, R8, 0x9910, RZ ;  /* 0x00009910080e7816 */ /* 0x000fe400000000ff */
[C---:B------:R-:W-:Y:S01]  /*06d0*/  PRMT R4, R9.reuse, 0xbb32, RZ ;  /* 0x0000bb3209047816 */ /* 0x040fe200000000ff */
[----:B------:R-:W-:Y:S01]  /*06e0*/  IMAD.MOV.U32 R8, RZ, RZ, R11 ;  /* 0x000000ffff087224 */ /* 0x000fe200078e000b */
[----:B------:R-:W-:Y:S01]  /*06f0*/  PRMT R9, R9, 0x9910, RZ ;  /* 0x0000991009097816 */ /* 0x000fe200000000ff */
[----:B------:R-:W-:Y:S02]  /*0700*/  IMAD.MOV.U32 R11, RZ, RZ, R14 ;  /* 0x000000ffff0b7224 */ /* 0x000fe400078e000e */
[----:B------:R-:W-:-:S02]  /*0710*/  IMAD R4, R12, R4, RZ ;  /* 0x000000040c047224 */ /* 0x000fc400078e02ff */
[C---:B------:R-:W-:Y:S02]  /*0720*/  IMAD R9, R12.reuse, R9, RZ ;  /* 0x000000090c097224 */ /* 0x040fe400078e02ff */
[C---:B------:R-:W-:Y:S02]  /*0730*/  IMAD R8, R12.reuse, R8, RZ ;  /* 0x000000080c087224 */ /* 0x040fe400078e02ff */
[----:B------:R-:W-:Y:S01]  /*0740*/  IMAD R11, R12, R11, RZ ;  /* 0x0000000b0c0b7224 */ /* 0x000fe200078e02ff */
[----:B------:R-:W-:Y:S02]  /*0750*/  PRMT R9, R9, 0x5410, R4 ;  /* 0x0000541009097816 */ /* 0x000fe40000000004 */
[----:B------:R-:W-:Y:S02]  /*0760*/  SHF.L.U64.HI R4, R13, 0x2, R10 ;  /* 0x000000020d047819 */ /* 0x000fe4000001020a */
[----:B------:R-:W-:Y:S01]  /*0770*/  PRMT R8, R11, 0x5410, R8 ;  /* 0x000054100b087816 */ /* 0x000fe20000000008 */
[----:B------:R-:W-:-:S04]  /*0780*/  IMAD.SHL.U32 R11, R13, 0x4, RZ ;  /* 0x000000040d0b7824 */ /* 0x000fc800078e00ff */
[----:B------:R0:W-:Y:S01]  /*0790*/  STG.E.64 desc[UR4][R6.64], R8 ;  /* 0x0000000806007986 */ /* 0x0001e2000c101b04 */
[----:B------:R-:W-:-:S04]  /*07a0*/  ISETP.GE.U32.AND P0, PT, R11, R0, PT ;  /* 0x000000000b00720c */ /* 0x000fc80003f06070 */
[----:B------:R-:W-:-:S13]  /*07b0*/  ISETP.GE.AND.EX P0, PT, R4, R5, PT, P0 ;  /* 0x000000050400720c */ /* 0x000fda0003f06300 */
[----:B0-----:R-:W-:Y:S05]  /*07c0*/  @!P0 BRA P1, `(.L_x_3812) ;  /* 0xfffffffc009c8947 */ /* 0x001fea000083ffff */
[----:B------:R-:W-:Y:S05]  /*07d0*/  EXIT ;  /* 0x000000000000794d */ /* 0x000fea0003800000 */
.L_x_3813:
        /* <DEDUP_REMOVED lines=10> */
.L_x_4069:


//--------------------- .text._ZN2at6native61_GLOBAL__N__44eb8e94_28_ForeachBinaryOpScalarList_cu_dda10a6925multi_tensor_apply_kernelINS1_28TensorListScalarListMetadataIlLi1EEENS1_25BinaryOpScalarListFunctorIlLi1ELi1ELi0EEEJSt10multipliesIlEEEEvT_T0_DpT1_ --------------------------
	.section	.text._ZN2at6native61_GLOBAL__N__44eb8e94_28_ForeachBinaryOpScalarList_cu_dda10a6925multi_tensor_apply_kernelINS1_28TensorListScalarListMetadataIlLi1EEENS1_25BinaryOpScalarListFunctorIlLi1ELi1ELi0EEEJSt10multipliesIlEEEEvT_T0_DpT1_,"ax",@progbits
	.align	128
.text._ZN2at6native61_GLOBAL__N__44eb8e94_28_ForeachBinaryOpScalarList_cu_dda10a6925multi_tensor_apply_kernelINS1_28TensorListScalarListMetadataIlLi1EEENS1_25BinaryOpScalarListFunctorIlLi1ELi1ELi0EEEJSt10multipliesIlEEEEvT_T0_DpT1_:
        .type           _ZN2at6native61_GLOBAL__N__44eb8e94_28_ForeachBinaryOpScalarList_cu_dda10a6925multi_tensor_apply_kernelINS1_28TensorListScalarListMetadataIlLi1EEENS1_25BinaryOpScalarListFunctorIlLi1ELi1ELi0EEEJSt10multipliesIlEEEEvT_T0_DpT1_,@function
        .size           _ZN2at6native61_GLOBAL__N__44eb8e94_28_ForeachBinaryOpScalarList_cu_dda10a6925multi_tensor_apply_kernelINS1_28TensorListScalarListMetadataIlLi1EEENS1_25BinaryOpScalarListFunctorIlLi1ELi1ELi0EEEJSt10multipliesIlEEEEvT_T0_DpT1_,(.L_x_4070 - _ZN2at6native61_GLOBAL__N__44eb8e94_28_ForeachBinaryOpScalarList_cu_dda10a6925multi_tensor_apply_kernelINS1_28TensorListScalarListMetadataIlLi1EEENS1_25BinaryOpScalarListFunctorIlLi1ELi1ELi0EEEJSt10multipliesIlEEEEvT_T0_DpT1_)
        .other          _ZN2at6native61_GLOBAL__N__44eb8e94_28_ForeachBinaryOpScalarList_cu_dda10a6925multi_tensor_apply_kernelINS1_28TensorListScalarListMetadataIlLi1EEENS1_25BinaryOpScalarListFunctorIlLi1ELi1ELi0EEEJSt10multipliesIlEEEEvT_T0_DpT1_,@"STO_CUDA_ENTRY STV_DEFAULT"
_ZN2at6native61_GLOBAL__N__44eb8e94_28_ForeachBinaryOpScalarList_cu_dda10a6925multi_tensor_apply_kernelINS1_28TensorListScalarListMetadataIlLi1EEENS1_25BinaryOpScalarListFunctorIlLi1ELi1ELi0EEEJSt10multipliesIlEEEEvT_T0_DpT1_:
        /* <DEDUP_REMOVED lines=25> */
.L_x_3815:
        /* <DEDUP_REMOVED lines=10> */
[C---:B-1----:R-:W-:Y:S01]  /*0230*/  IADD3 R15, P0, R4.reuse, R13, RZ ;  /* 0x0000000d040f7210 */ /* 0x042fe20007f1e0ff */
[----:B------:R-:W-:-:S03]  /*0240*/  IMAD R12, R4, 0x3, RZ ;  /* 0x00000003040c7824 */ /* 0x000fc600078e02ff */
[C---:B------:R-:W-:Y:S01]  /*0250*/  ISETP.GE.U32.AND P1, PT, R15.reuse, 0x10000, PT ;  /* 0x000100000f00780c */ /* 0x040fe20003f26070 */
[----:B------:R-:W-:Y:S01]  /*0260*/  IMAD.X R19, RZ, RZ, R25, P0 ;  /* 0x000000ffff137224 */ /* 0x000fe200000e0619 */
[-C--:B------:R-:W-:Y:S02]  /*0270*/  IADD3 R5, P0, R12, R13.reuse, RZ ;  /* 0x0000000d0c057210 */ /* 0x080fe40007f1e0ff */
[----:B------:R-:W-:Y:S02]  /*0280*/  ISETP.LT.U32.AND P3, PT, R15, R0, PT ;  /* 0x000000000f00720c */ /* 0x000fe40003f61070 */
[C---:B------:R-:W-:Y:S02]  /*0290*/  ISETP.GE.U32.AND.EX P1, PT, R19.reuse, RZ, PT, P1 ;  /* 0x000000ff1300720c */ /* 0x040fe40003f26110 */
[----:B------:R-:W-:Y:S02]  /*02a0*/  LEA R13, P5, R4, R13, 0x1 ;  /* 0x0000000d040d7211 */ /* 0x000fe400078a08ff */
[----:B------:R-:W-:-:S02]  /*02b0*/  ISETP.LT.AND.EX P1, PT, R19, R2, !P1, P3 ;  /* 0x000000021300720c */ /* 0x000fc40004f21330 */
[----:B------:R-:W-:Y:S01]  /*02c0*/  LEA R14, P4, R15, R10, 0x3 ;  /* 0x0000000a0f0e7211 */ /* 0x000fe200078818ff */
[--C-:B------:R-:W-:Y:S01]  /*02d0*/  IMAD.X R21, RZ, RZ, R25.reuse, P5 ;  /* 0x000000ffff157224 */ /* 0x100fe200028e0619 */
[----:B------:R-:W-:Y:S01]  /*02e0*/  ISETP.GE.U32.AND P3, PT, R13, 0x10000, PT ;  /* 0x000100000d00780c */ /* 0x000fe20003f66070 */
[----:B------:R-:W-:Y:S01]  /*02f0*/  IMAD.X R25, RZ, RZ, R25, P0 ;  /* 0x000000ffff197224 */ /* 0x000fe200000e0619 */
[----:B------:R-:W-:Y:S02]  /*0300*/  ISETP.GE.U32.AND P5, PT, R5, 0x10000, PT ;  /* 0x000100000500780c */ /* 0x000fe40003fa6070 */
[----:B------:R-:W-:Y:S02]  /*0310*/  LEA.HI.X R15, R15, R11, R19, 0x3, P4 ;  /* 0x0000000b0f0f7211 */ /* 0x000fe400020f1c13 */
[----:B------:R-:W-:Y:S02]  /*0320*/  CS2R R18, SRZ ;  /* 0x0000000000127805 */ /* 0x000fe4000001ff00 */
[----:B------:R-:W-:-:S02]  /*0330*/  ISETP.LT.U32.AND P4, PT, R13, R0, PT ;  /* 0x000000000d00720c */ /* 0x000fc40003f81070 */
[----:B------:R-:W-:Y:S02]  /*0340*/  ISETP.GE.U32.AND.EX P3, PT, R21, RZ, PT, P3 ;  /* 0x000000ff1500720c */ /* 0x000fe40003f66130 */
[----:B------:R-:W-:Y:S01]  /*0350*/  ISETP.LT.U32.AND P0, PT, R5, R0, PT ;  /* 0x000000000500720c */ /* 0x000fe20003f01070 */
[----:B------:R-:W3:Y:S01]  /*0360*/  @P1 LDG.E.64 R18, desc[UR4][R14.64] ;  /* 0x000000040e121981 */ /* 0x000ee2000c1e1b00 */
[----:B------:R-:W-:Y:S02]  /*0370*/  ISETP.GE.U32.AND.EX P5, PT, R25, RZ, PT, P5 ;  /* 0x000000ff1900720c */ /* 0x000fe40003fa6150 */
[-C--:B------:R-:W-:Y:S02]  /*0380*/  ISETP.LT.AND.EX P3, PT, R21, R2.reuse, !P3, P4 ;  /* 0x000000021500720c */ /* 0x080fe40005f61340 */
[----:B------:R-:W-:Y:S02]  /*0390*/  ISETP.LT.AND.EX P0, PT, R25, R2, !P5, P0 ;  /* 0x000000021900720c */ /* 0x000fe40006f01300 */
[----:B------:R-:W-:-:S02]  /*03a0*/  LEA R12, P6, R13, R10, 0x3 ;  /* 0x0000000a0d0c7211 */ /* 0x000fc400078c18ff */
[----:B------:R-:W-:Y:S02]  /*03b0*/  LEA R20, P4, R5, R10, 0x3 ;  /* 0x0000000a05147211 */ /* 0x000fe400078818ff */
[-C--:B------:R-:W-:Y:S02]  /*03c0*/  LEA.HI.X R13, R13, R11.reuse, R21, 0x3, P6 ;  /* 0x0000000b0d0d7211 */ /* 0x080fe400030f1c15 */
[----:B------:R-:W-:Y:S02]  /*03d0*/  LEA.HI.X R21, R5, R11, R25, 0x3, P4 ;  /* 0x0000000b05157211 */ /* 0x000fe400020f1c19 */
[----:B------:R-:W-:-:S06]  /*03e0*/  CS2R R24, SRZ ;  /* 0x0000000000187805 */ /* 0x000fcc000001ff00 */
[----:B------:R-:W4:Y:S01]  /*03f0*/  @P0 LDG.E.64 R24, desc[UR4][R20.64] ;  /* 0x0000000414180981 */ /* 0x000f22000c1e1b00 */
[----:B--2---:R-:W-:-:S04]  /*0400*/  IMAD R23, R23, R8, RZ ;  /* 0x0000000817177224 */ /* 0x004fc800078e02ff */
[----:B------:R-:W-:Y:S02]  /*0410*/  IMAD R27, R9, R22, R23 ;  /* 0x00000016091b7224 */ /* 0x000fe400078e0217 */
[----:B------:R-:W-:-:S04]  /*0420*/  IMAD.WIDE.U32 R22, R22, R8, RZ ;  /* 0x0000000816167225 */ /* 0x000fc800078e00ff */
[----:B------:R-:W-:Y:S01]  /*0430*/  IMAD.IADD R23, R23, 0x1, R27 ;  /* 0x0000000117177824 */ /* 0x000fe200078e021b */
[----:B------:R-:W-:-:S06]  /*0440*/  CS2R R26, SRZ ;  /* 0x00000000001a7805 */ /* 0x000fcc000001ff00 */
[----:B------:R-:W2:Y:S01]  /*0450*/  @P3 LDG.E.64 R26, desc[UR4][R12.64] ;  /* 0x000000040c1a3981 */ /* 0x000ea2000c1e1b00 */
[----:B---3--:R-:W-:-:S04]  /*0460*/  IMAD R5, R19, R8, RZ ;  /* 0x0000000813057224 */ /* 0x008fc800078e02ff */
[----:B------:R-:W-:Y:S02]  /*0470*/  IMAD R5, R9, R18, R5 ;  /* 0x0000001209057224 */ /* 0x000fe400078e0205 */
[----:B------:R-:W-:-:S04]  /*0480*/  IMAD.WIDE.U32 R18, R18, R8, RZ ;  /* 0x0000000812127225 */ /* 0x000fc800078e00ff */
[----:B------:R-:W-:Y:S02]  /*0490*/  IMAD.IADD R19, R19, 0x1, R5 ;  /* 0x0000000113137824 */ /* 0x000fe400078e0205 */
[----:B----4-:R-:W-:-:S04]  /*04a0*/  IMAD R25, R25, R8, RZ ;  /* 0x0000000819197224 */ /* 0x010fc800078e02ff */
[----:B------:R-:W-:Y:S02]  /*04b0*/  IMAD R29, R9, R24, R25 ;  /* 0x00000018091d7224 */ /* 0x000fe400078e0219 */
[----:B------:R-:W-:Y:S01]  /*04c0*/  IMAD.WIDE.U32 R24, R24, R8, RZ ;  /* 0x0000000818187225 */ /* 0x000fe200078e00ff */
[----:B------:R3:W-:Y:S03]  /*04d0*/  @P2 STG.E.64 desc[UR4][R16.64], R22 ;  /* 0x0000001610002986 */ /* 0x0007e6000c101b04 */
[----:B------:R-:W-:Y:S02]  /*04e0*/  IMAD.IADD R25, R25, 0x1, R29 ;  /* 0x0000000119197824 */ /* 0x000fe400078e021d */
[----:B------:R-:W-:Y:S01]  /*04f0*/  IMAD.WIDE.U32 R6, R4, 0x4, R6 ;  /* 0x0000000404067825 */ /* 0x000fe200078e0006 */
[----:B------:R3:W-:Y:S02]  /*0500*/  @P1 STG.E.64 desc[UR4][R14.64], R18 ;  /* 0x000000120e001986 */ /* 0x0007e4000c101b04 */
[----:B------:R-:W-:-:S04]  /*0510*/  ISETP.LT.U32.AND P1, PT, R6, R0, PT ;  /* 0x000000000600720c */ /* 0x000fc80003f21070 */
[----:B------:R-:W-:Y:S01]  /*0520*/  ISETP.LT.AND.EX P1, PT, R7, R2, PT, P1 ;  /* 0x000000020700720c */ /* 0x000fe20003f21310 */
[----:B--2---:R-:W-:-:S04]  /*0530*/  IMAD R5, R27, R8, RZ ;  /* 0x000000081b057224 */ /* 0x004fc800078e02ff */
[----:B------:R-:W-:Y:S02]  /*0540*/  IMAD R5, R9, R26, R5 ;  /* 0x0000001a09057224 */ /* 0x000fe400078e0205 */
[----:B------:R-:W-:-:S04]  /*0550*/  IMAD.WIDE.U32 R26, R26, R8, RZ ;  /* 0x000000081a1a7225 */ /* 0x000fc800078e00ff */
[----:B------:R-:W-:-:S05]  /*0560*/  IMAD.IADD R27, R27, 0x1, R5 ;  /* 0x000000011b1b7824 */ /* 0x000fca00078e0205 */
[----:B------:R3:W-:Y:S04]  /*0570*/  @P3 STG.E.64 desc[UR4][R12.64], R26 ;  /* 0x0000001a0c003986 */ /* 0x0007e8000c101b04 */
[----:B------:R3:W-:Y:S01]  /*0580*/  @P0 STG.E.64 desc[UR4][R20.64], R24 ;  /* 0x0000001814000986 */ /* 0x0007e2000c101b04 */
[----:B------:R-:W-:-:S04]  /*0590*/  ISETP.GE.U32.AND P0, PT, R6, 0x10000, PT ;  /* 0x000100000600780c */ /* 0x000fc80003f06070 */
[----:B------:R-:W-:-:S13]  /*05a0*/  ISETP.GE.U32.AND.EX P0, PT, R7, RZ, PT, P0 ;  /* 0x000000ff0700720c */ /* 0x000fda0003f06100 */
[----:B---3--:R-:W-:Y:S05]  /*05b0*/  @!P0 BRA P1, `(.L_x_3815) ;  /* 0xfffffff800f48947 */ /* 0x008fea000083ffff */
[----:B------:R-:W-:Y:S05]  /*05c0*/  EXIT ;  /* 0x000000000000794d */ /* 0x000fea0003800000 */
.L_x_3814:
        /* <DEDUP_REMOVED lines=8> */
.L_x_3816:
[----:B------:R-:W-:-:S04]  /*0650*/  LEA R16, P0, R18, R10, 0x5 ;  /* 0x0000000a12107211 */ /* 0x000fc800078028ff */
[----:B------:R-:W-:-:S05]  /*0660*/  LEA.HI.X R17, R18, R11, R3, 0x5, P0 ;  /* 0x0000000b12117211 */ /* 0x000fca00000f2c03 */
[----:B------:R-:W2:Y:S04]  /*0670*/  LDG.E.128 R4, desc[UR4][R16.64] ;  /* 0x0000000410047981 */ /* 0x000ea8000c1e1d00 */
[----:B------:R-:W3:Y:S01]  /*0680*/  LDG.E.128 R12, desc[UR4][R16.64+0x10] ;  /* 0x00001004100c7981 */ /* 0x000ee2000c1e1d00 */
[----:B------:R-:W-:-:S04]  /*0690*/  IADD3 R18, P0, R18, UR6, RZ ;  /* 0x0000000612127c10 */ /* 0x000fc8000ff1e0ff */
[----:B------:R-:W-:Y:S01]  /*06a0*/  ISETP.LT.U32.AND P1, PT, R18, 0x4000, PT ;  /* 0x000040001200780c */ /* 0x000fe20003f21070 */
[----:B------:R-:W-:-:S05]  /*06b0*/  IMAD.X R3, RZ, RZ, R3, P0 ;  /* 0x000000ffff037224 */ /* 0x000fca00000e0603 */
[----:B------:R-:W-:Y:S01]  /*06c0*/  ISETP.LT.U32.AND.EX P1, PT, R3, RZ, PT, P1 ;  /* 0x000000ff0300720c */ /* 0x000fe20003f21110 */
[-C--:B--2---:R-:W-:Y:S02]  /*06d0*/  IMAD R21, R7, R8.reuse, RZ ;  /* 0x0000000807157224 */ /* 0x084fe400078e02ff */
[----:B------:R-:W-:Y:S02]  /*06e0*/  IMAD R19, R5, R8, RZ ;  /* 0x0000000805137224 */ /* 0x000fe400078e02ff */
[----:B------:R-:W-:Y:S02]  /*06f0*/  IMAD R21, R9, R6, R21 ;  /* 0x0000000609157224 */ /* 0x000fe400078e0215 */
[----:B------:R-:W-:-:S04]  /*0700*/  IMAD.WIDE.U32 R6, R6, R8, RZ ;  /* 0x0000000806067225 */ /* 0x000fc800078e00ff */
[-C--:B---3--:R-:W-:Y:S02]  /*0710*/  IMAD R13, R13, R8.reuse, RZ ;  /* 0x000000080d0d7224 */ /* 0x088fe400078e02ff */
[----:B------:R-:W-:Y:S02]  /*0720*/  IMAD R23, R15, R8, RZ ;  /* 0x000000080f177224 */ /* 0x000fe400078e02ff */
[----:B------:R-:W-:Y:S02]  /*0730*/  IMAD R19, R9, R4, R19 ;  /* 0x0000000409137224 */ /* 0x000fe400078e0213 */
[----:B------:R-:W-:-:S04]  /*0740*/  IMAD.WIDE.U32 R4, R4, R8, RZ ;  /* 0x0000000804047225 */ /* 0x000fc800078e00ff */
[----:B------:R-:W-:Y:S02]  /*0750*/  IMAD.IADD R7, R7, 0x1, R21 ;  /* 0x0000000107077824 */ /* 0x000fe400078e0215 */
[C---:B------:R-:W-:Y:S02]  /*0760*/  IMAD R21, R9.reuse, R12, R13 ;  /* 0x0000000c09157224 */ /* 0x040fe400078e020d */
[----:B------:R-:W-:Y:S02]  /*0770*/  IMAD R23, R9, R14, R23 ;  /* 0x0000000e09177224 */ /* 0x000fe400078e0217 */
[----:B------:R-:W-:-:S04]  /*0780*/  IMAD.WIDE.U32 R12, R12, R8, RZ ;  /* 0x000000080c0c7225 */ /* 0x000fc800078e00ff */
[----:B------:R-:W-:-:S04]  /*0790*/  IMAD.WIDE.U32 R14, R14, R8, RZ ;  /* 0x000000080e0e7225 */ /* 0x000fc800078e00ff */
[----:B------:R-:W-:Y:S02]  /*07a0*/  IMAD.IADD R5, R5, 0x1, R19 ;  /* 0x0000000105057824 */ /* 0x000fe400078e0213 */
[----:B------:R-:W-:Y:S02]  /*07b0*/  IMAD.IADD R13, R13, 0x1, R21 ;  /* 0x000000010d0d7824 */ /* 0x000fe400078e0215 */
[----:B------:R-:W-:Y:S01]  /*07c0*/  IMAD.IADD R23, R15, 0x1, R23 ;  /* 0x000000010f177824 */ /* 0x000fe200078e0217 */
[----:B------:R0:W-:Y:S02]  /*07d0*/  STG.E.128 desc[UR4][R16.64], R4 ;  /* 0x0000000410007986 */ /* 0x0001e4000c101d04 */
[----:B0-----:R-:W-:Y:S02]  /*07e0*/  IMAD.MOV.U32 R5, RZ, RZ, R13 ;  /* 0x000000ffff057224 */ /* 0x001fe400078e000d */
[----:B------:R-:W-:Y:S02]  /*07f0*/  IMAD.MOV.U32 R6, RZ, RZ, R14 ;  /* 0x000000ffff067224 */ /* 0x000fe400078e000e */
[----:B------:R-:W-:-:S02]  /*0800*/  IMAD.MOV.U32 R7, RZ, RZ, R23 ;  /* 0x000000ffff077224 */ /* 0x000fc400078e0017 */
        /* <DEDUP_REMOVED lines=8> */
.L_x_3817:
        /* <DEDUP_REMOVED lines=15> */
.L_x_4070:


//--------------------- .text._ZN2at6native61_GLOBAL__N__44eb8e94_28_ForeachBinaryOpScalarList_cu_dda10a6925multi_tensor_apply_kernelINS1_28TensorListScalarListMetadataIiLi1EEENS1_25BinaryOpScalarListFunctorIiLi1ELi1ELi0EEEJSt10multipliesIiEEEEvT_T0_DpT1_ --------------------------
	.section	.text._ZN2at6native61_GLOBAL__N__44eb8e94_28_ForeachBinaryOpScalarList_cu_dda10a6925multi_tensor_apply_kernelINS1_28TensorListScalarListMetadataIiLi1EEENS1_25BinaryOpScalarListFunctorIiLi1ELi1ELi0EEEJSt10multipliesIiEEEEvT_T0_DpT1_,"ax",@progbits
	.align	128
.text._ZN2at6native61_GLOBAL__N__44eb8e94_28_ForeachBinaryOpScalarList_cu_dda10a6925multi_tensor_apply_kernelINS1_28TensorListScalarListMetadataIiLi1EEENS1_25BinaryOpScalarListFunctorIiLi1ELi1ELi0EEEJSt10multipliesIiEEEEvT_T0_DpT1_:
        .type           _ZN2at6native61_GLOBAL__N__44eb8e94_28_ForeachBinaryOpScalarList_cu_dda10a6925multi_tensor_apply_kernelINS1_28TensorListScalarListMetadataIiLi1EEENS1_25BinaryOpScalarListFunctorIiLi1ELi1ELi0EEEJSt10multipliesIiEEEEvT_T0_DpT1_,@function
        .size           _ZN2at6native61_GLOBAL__N__44eb8e94_28_ForeachBinaryOpScalarList_cu_dda10a6925multi_tensor_apply_kernelINS1_28TensorListScalarListMetadataIiLi1EEENS1_25BinaryOpScalarListFunctorIiLi1ELi1ELi0EEEJSt10multipliesIiEEEEvT_T0_DpT1_,(.L_x_4071 - _ZN2at6native61_GLOBAL__N__44eb8e94_28_ForeachBinaryOpScalarList_cu_dda10a6925multi_tensor_apply_kernelINS1_28TensorListScalarListMetadataIiLi1EEENS1_25BinaryOpScalarListFunctorIiLi1ELi1ELi0EEEJSt10multipliesIiEEEEvT_T0_DpT1_)
        .other          _ZN2at6native61_GLOBAL__N__44eb8e94_28_ForeachBinaryOpScalarList_cu_dda10a6925multi_tensor_apply_kernelINS1_28TensorListScalarListMetadataIiLi1EEENS1_25BinaryOpScalarListFunctorIiLi1ELi1ELi0EEEJSt10multipliesIiEEEEvT_T0_DpT1_,@"STO_CUDA_ENTRY STV_DEFAULT"
_ZN2at6native61_GLOBAL__N__44eb8e94_28_ForeachBinaryOpScalarList_cu_dda10a6925multi_tensor_apply_kernelINS1_28TensorListScalarListMetadataIiLi1EEENS1_25BinaryOpScalarListFunctorIiLi1ELi1ELi0EEEJSt10multipliesIiEEEEvT_T0_DpT1_:
        /* <DEDUP_REMOVED lines=27> */
.L_x_3819:
        /* <DEDUP_REMOVED lines=42> */
[C---:B--2---:R-:W-:Y:S02]  /*0450*/  IMAD R19, R0.reuse, R19, RZ ;  /* 0x0000001300137224 */ /* 0x044fe400078e02ff */
[C---:B---3--:R-:W-:Y:S02]  /*0460*/  IMAD R25, R0.reuse, R25, RZ ;  /* 0x0000001900197224 */ /* 0x048fe400078e02ff */
[C---:B----4-:R-:W-:Y:S02]  /*0470*/  IMAD R21, R0.reuse, R21, RZ ;  /* 0x0000001500157224 */ /* 0x050fe400078e02ff */
[----:B-----5:R-:W-:-:S03]  /*0480*/  IMAD R23, R0, R23, RZ ;  /* 0x0000001700177224 */ /* 0x020fc600078e02ff */
        /* <DEDUP_REMOVED lines=10> */
.L_x_3818:
        /* <DEDUP_REMOVED lines=8> */
.L_x_3820:
        /* <DEDUP_REMOVED lines=11> */
[C---:B--2---:R-:W-:Y:S02]  /*0660*/  IMAD R11, R0.reuse, R11, RZ ;  /* 0x0000000b000b7224 */ /* 0x044fe400078e02ff */
[C---:B------:R-:W-:Y:S02]  /*0670*/  IMAD R10, R0.reuse, R10, RZ ;  /* 0x0000000a000a7224 */ /* 0x040fe400078e02ff */
[----:B------:R-:W-:-:S02]  /*0680*/  IMAD R9, R0, R9, RZ ;  /* 0x0000000900097224 */ /* 0x000fc400078e02ff */
[----:B------:R-:W-:-:S05]  /*0690*/  IMAD R8, R0, R8, RZ ;  /* 0x0000000800087224 */ /* 0x000fca00078e02ff */
[----:B------:R0:W-:Y:S01]  /*06a0*/  STG.E.128 desc[UR4][R6.64], R8 ;  /* 0x0000000806007986 */ /* 0x0001e2000c101d04 */
[----:B------:R-:W-:Y:S05]  /*06b0*/  @!P0 BRA P1, `(.L_x_3820) ;  /* 0xfffffffc00bc8947 */ /* 0x000fea000083ffff */
[----:B------:R-:W-:Y:S05]  /*06c0*/  EXIT ;  /* 0x000000000000794d */ /* 0x000fea0003800000 */
.L_x_3821:
        /* <DEDUP_REMOVED lines=11> */
.L_x_4071:


//--------------------- .text._ZN2at6native61_GLOBAL__N__44eb8e94_28_ForeachBinaryOpScalarList_cu_dda10a6925multi_tensor_apply_kernelINS1_28TensorListScalarListMetadataIaLi1EEENS1_25BinaryOpScalarListFunctorIaLi1ELi1ELi0EEEJSt10multipliesIaEEEEvT_T0_DpT1_ --------------------------
	.section	.text._ZN2at6native61_GLOBAL__N__44eb8e94_28_ForeachBinaryOpScalarList_cu_dda10a6925multi_tensor_apply_kernelINS1_28TensorListScalarListMetadataIaLi1EEENS1_25BinaryOpScalarListFunctorIaLi1ELi1ELi0EEEJSt10multipliesIaEEEEvT_T0_DpT1_,"ax",@progbits
	.align	128
.text._ZN2at6native61_GLOBAL__N__44eb8e94_28_ForeachBinaryOpScalarList_cu_dda10a6925multi_tensor_apply_kernelINS1_28TensorListScalarListMetadataIaLi1EEENS1_25BinaryOpScalarListFunctorIaLi1ELi1ELi0EEEJSt10multipliesIaEEEEvT_T0_DpT1_:
        .type           _ZN2at6native61_GLOBAL__N__44eb8e94_28_ForeachBinaryOpScalarList_cu_dda10a6925multi_tensor_apply_kernelINS1_28TensorListScalarListMetadataIaLi1EEENS1_25BinaryOpScalarListFunctorIaLi1ELi1ELi0EEEJSt10multipliesIaEEEEvT_T0_DpT1_,@function
        .size           _ZN2at6native61_GLOBAL__N__44eb8e94_28_ForeachBinaryOpScalarList_cu_dda10a6925multi_tensor_apply_kernelINS1_28TensorListScalarListMetadataIaLi1EEENS1_25BinaryOpScalarListFunctorIaLi1ELi1ELi0EEEJSt10multipliesIaEEEEvT_T0_DpT1_,(.L_x_4072 - _ZN2at6native61_GLOBAL__N__44eb8e94_28_ForeachBinaryOpScalarList_cu_dda10a6925multi_tensor_apply_kernelINS1_28TensorListScalarListMetadataIaLi1EEENS1_25BinaryOpScalarListFunctorIaLi1ELi1ELi0EEEJSt10multipliesIaEEEEvT_T0_DpT1_)
        .other          _ZN2at6native61_GLOBAL__N__44eb8e94_28_ForeachBinaryOpScalarList_cu_dda10a6925multi_tensor_apply_kernelINS1_28TensorListScalarListMetadataIaLi1EEENS1_25BinaryOpScalarListFunctorIaLi1ELi1ELi0EEEJSt10multipliesIaEEEEvT_T0_DpT1_,@"STO_CUDA_ENTRY STV_DEFAULT"
_ZN2at6native61_GLOBAL__N__44eb8e94_28_ForeachBinaryOpScalarList_cu_dda10a6925multi_tensor_apply_kernelINS1_28TensorListScalarListMetadataIaLi1EEENS1_25BinaryOpScalarListFunctorIaLi1ELi1ELi0EEEJSt10multipliesIaEEEEvT_T0_DpT1_:
        /* <DEDUP_REMOVED lines=25> */
.L_x_3823:
        /* <DEDUP_REMOVED lines=22> */
[----:B------:R-:W-:Y:S02]  /*02f0*/  ISETP.LT.U32.AND P5, PT, R8, R11, PT ;  /* 0x0000000b0800720c */ /* 0x000fe40003fa1070 */
[----:B------:R-:W-:Y:S02]  /*0300*/  ISETP.GE.U32.AND.EX P2, PT, R9, RZ, PT, P2 ;  /* 0x000000ff0900720c */ /* 0x000fe40003f46120 */
[----:B------:R-:W-:Y:S02]  /*0310*/  ISETP.LT.AND.EX P0, PT, R7, R13, !P3, P0 ;  /* 0x0000000d0700720c */ /* 0x000fe40005f01300 */
[----:B------:R-:W-:-:S02]  /*0320*/  IADD3 R4, P3, R4, R10, RZ ;  /* 0x0000000a04047210 */ /* 0x000fc40007f7e0ff */
[-C--:B------:R-:W-:Y:S02]  /*0330*/  IADD3 R2, P6, R2, R10.reuse, RZ ;  /* 0x0000000a02027210 */ /* 0x080fe40007fde0ff */
[----:B------:R-:W-:Y:S01]  /*0340*/  ISETP.LT.AND.EX P2, PT, R9, R13, !P2, P5 ;  /* 0x0000000d0900720c */ /* 0x000fe20005741350 */
[--C-:B------:R-:W-:Y:S01]  /*0350*/  IMAD.X R5, R5, 0x1, R12.reuse, P3 ;  /* 0x0000000105057824 */ /* 0x100fe200018e060c */
[-C--:B------:R-:W-:Y:S01]  /*0360*/  IADD3 R8, P3, R8, R10.reuse, RZ ;  /* 0x0000000a08087210 */ /* 0x080fe20007f7e0ff */
[--C-:B------:R-:W-:Y:S01]  /*0370*/  IMAD.X R3, R3, 0x1, R12.reuse, P6 ;  /* 0x0000000103037824 */ /* 0x100fe200030e060c */
[----:B------:R-:W-:Y:S02]  /*0380*/  IADD3 R6, P6, R6, R10, RZ ;  /* 0x0000000a06067210 */ /* 0x000fe40007fde0ff */
[----:B------:R-:W-:Y:S01]  /*0390*/  PRMT R19, RZ, 0x7610, R19 ;  /* 0x00007610ff137816 */ /* 0x000fe20000000013 */
[--C-:B------:R-:W-:Y:S01]  /*03a0*/  IMAD.X R9, R9, 0x1, R12.reuse, P3 ;  /* 0x0000000109097824 */ /* 0x100fe200018e060c */
[----:B------:R-:W-:Y:S01]  /*03b0*/  PRMT R21, RZ, 0x7610, R21 ;  /* 0x00007610ff157816 */ /* 0x000fe20000000015 */
[----:B------:R-:W-:Y:S01]  /*03c0*/  IMAD.X R7, R7, 0x1, R12, P6 ;  /* 0x0000000107077824 */ /* 0x000fe200030e060c */
[----:B------:R-:W-:Y:S01]  /*03d0*/  PRMT R18, RZ, 0x7610, R18 ;  /* 0x00007610ff127816 */ /* 0x000fe20000000012 */
[----:B------:R-:W2:Y:S04]  /*03e0*/  @P4 LDG.E.U8 R20, desc[UR4][R4.64] ;  /* 0x0000000404144981 */ /* 0x000ea8000c1e1100 */
[----:B------:R-:W3:Y:S04]  /*03f0*/  @P1 LDG.E.U8 R19, desc[UR4][R2.64] ;  /* 0x0000000402131981 */ /* 0x000ee8000c1e1100 */
[----:B------:R-:W4:Y:S04]  /*0400*/  @P2 LDG.E.U8 R21, desc[UR4][R8.64] ;  /* 0x0000000408152981 */ /* 0x000f28000c1e1100 */
[----:B------:R-:W5:Y:S01]  /*0410*/  @P0 LDG.E.U8 R18, desc[UR4][R6.64] ;  /* 0x0000000406120981 */ /* 0x000f62000c1e1100 */
[----:B------:R-:W-:Y:S01]  /*0420*/  IMAD.WIDE.U32 R16, R15, 0x4, R16 ;  /* 0x000000040f107825 */ /* 0x000fe200078e0010 */
[----:B--2---:R-:W-:-:S02]  /*0430*/  PRMT R20, R20, 0x9910, RZ ;  /* 0x0000991014147816 */ /* 0x004fc400000000ff */
[----:B---3--:R-:W-:Y:S02]  /*0440*/  PRMT R19, R19, 0x9910, RZ ;  /* 0x0000991013137816 */ /* 0x008fe400000000ff */
[----:B----4-:R-:W-:Y:S01]  /*0450*/  PRMT R25, R21, 0x9910, RZ ;  /* 0x0000991015197816 */ /* 0x010fe200000000ff */
[----:B------:R-:W-:Y:S01]  /*0460*/  IMAD.MOV.U32 R21, RZ, RZ, R20 ;  /* 0x000000ffff157224 */ /* 0x000fe200078e0014 */
[----:B-----5:R-:W-:Y:S01]  /*0470*/  PRMT R23, R18, 0x9910, RZ ;  /* 0x0000991012177816 */ /* 0x020fe200000000ff */
[C---:B------:R-:W-:Y:S02]  /*0480*/  IMAD R19, R0.reuse, R19, RZ ;  /* 0x0000001300137224 */ /* 0x040fe400078e02ff */
[C---:B------:R-:W-:Y:S02]  /*0490*/  IMAD R21, R0.reuse, R21, RZ ;  /* 0x0000001500157224 */ /* 0x040fe400078e02ff */
[C---:B------:R-:W-:Y:S02]  /*04a0*/  IMAD R23, R0.reuse, R23, RZ ;  /* 0x0000001700177224 */ /* 0x040fe400078e02ff */
[----:B------:R-:W-:Y:S01]  /*04b0*/  IMAD R25, R0, R25, RZ ;  /* 0x0000001900197224 */ /* 0x000fe200078e02ff */
        /* <DEDUP_REMOVED lines=10> */
.L_x_3822:
        /* <DEDUP_REMOVED lines=8> */
.L_x_3824:
        /* <DEDUP_REMOVED lines=8> */
[C---:B------:R-:W-:Y:S02]  /*0660*/  LOP3.LUT R7, R4.reuse, 0xff, RZ, 0xc0, !PT ;  /* 0x000000ff04077812 */ /* 0x040fe400078ec0ff */
[C---:B------:R-:W-:Y:S02]  /*0670*/  PRMT R5, R4.reuse, 0x7772, RZ ;  /* 0x0000777204057816 */ /* 0x040fe400000000ff */
[----:B------:R-:W-:Y:S01]  /*0680*/  PRMT R6, R4, 0x7773, RZ ;  /* 0x0000777304067816 */ /* 0x000fe200000000ff */
[C---:B------:R-:W-:Y:S02]  /*0690*/  IMAD R7, R0.reuse, R7, RZ ;  /* 0x0000000700077224 */ /* 0x040fe400078e02ff */
[----:B------:R-:W-:-:S02]  /*06a0*/  IMAD R4, R0, R9, RZ ;  /* 0x0000000900047224 */ /* 0x000fc400078e02ff */
[----:B------:R-:W-:Y:S02]  /*06b0*/  IMAD.MOV.U32 R9, RZ, RZ, R6 ;  /* 0x000000ffff097224 */ /* 0x000fe400078e0006 */
[----:B------:R-:W-:Y:S01]  /*06c0*/  IMAD R5, R0, R5, RZ ;  /* 0x0000000500057224 */ /* 0x000fe200078e02ff */
[----:B------:R-:W-:Y:S01]  /*06d0*/  PRMT R6, R4, 0x7604, R7 ;  /* 0x0000760404067816 */ /* 0x000fe20000000007 */
[----:B------:R-:W-:-:S03]  /*06e0*/  IMAD R4, R0, R9, RZ ;  /* 0x0000000900047224 */ /* 0x000fc600078e02ff */
        /* <DEDUP_REMOVED lines=9> */
.L_x_3825:
        /* <DEDUP_REMOVED lines=16> */
.L_x_4072:


//--------------------- .text._ZN2at6native61_GLOBAL__N__44eb8e94_28_ForeachBinaryOpScalarList_cu_dda10a6925multi_tensor_apply_kernelINS1_28TensorListScalarListMetadataIhLi1EEENS1_25BinaryOpScalarListFunctorIhLi1ELi1ELi0EEEJSt10multipliesIhEEEEvT_T0_DpT1_ --------------------------
	.section	.text._ZN2at6native61_GLOBAL__N__44eb8e94_28_ForeachBinaryOpScalarList_cu_dda10a6925multi_tensor_apply_kernelINS1_28TensorListScalarListMetadataIhLi1EEENS1_25BinaryOpScalarListFunctorIhLi1ELi1ELi0EEEJSt10multipliesIhEEEEvT_T0_DpT1_,"ax",@progbits
	.align	128
.text._ZN2at6native61_GLOBAL__N__44eb8e94_28_ForeachBinaryOpScalarList_cu_dda10a6925multi_tensor_apply_kernelINS1_28TensorListScalarListMetadataIhLi1EEENS1_25BinaryOpScalarListFunctorIhLi1ELi1ELi0EEEJSt10multipliesIhEEEEvT_T0_DpT1_:
        .type           _ZN2at6native61_GLOBAL__N__44eb8e94_28_ForeachBinaryOpScalarList_cu_dda10a6925multi_tensor_apply_kernelINS1_28TensorListScalarListMetadataIhLi1EEENS1_25BinaryOpScalarListFunctorIhLi1ELi1ELi0EEEJSt10multipliesIhEEEEvT_T0_DpT1_,@function
        .size           _ZN2at6native61_GLOBAL__N__44eb8e94_28_ForeachBinaryOpScalarList_cu_dda10a6925multi_tensor_apply_kernelINS1_28TensorListScalarListMetadataIhLi1EEENS1_25BinaryOpScalarListFunctorIhLi1ELi1ELi0EEEJSt10multipliesIhEEEEvT_T0_DpT1_,(.L_x_4073 - _ZN2at6native61_GLOBAL__N__44eb8e94_28_ForeachBinaryOpScalarList_cu_dda10a6925multi_tensor_apply_kernelINS1_28TensorListScalarListMetadataIhLi1EEENS1_25BinaryOpScalarListFunctorIhLi1ELi1ELi0EEEJSt10multipliesIhEEEEvT_T0_DpT1_)
        .other          _ZN2at6native61_GLOBAL__N__44eb8e94_28_ForeachBinaryOpScalarList_cu_dda10a6925multi_tensor_apply_kernelINS1_28TensorListScalarListMetadataIhLi1EEENS1_25BinaryOpScalarListFunctorIhLi1ELi1ELi0EEEJSt10multipliesIhEEEEvT_T0_DpT1_,@"STO_CUDA_ENTRY STV_DEFAULT"
_ZN2at6native61_GLOBAL__N__44eb8e94_28_ForeachBinaryOpScalarList_cu_dda10a6925multi_tensor_apply_kernelINS1_28TensorListScalarListMetadataIhLi1EEENS1_25BinaryOpScalarListFunctorIhLi1ELi1ELi0EEEJSt10multipliesIhEEEEvT_T0_DpT1_:
        /* <DEDUP_REMOVED lines=25> */
.L_x_3827:
        /* <DEDUP_REMOVED lines=61> */
.L_x_3826:
        /* <DEDUP_REMOVED lines=8> */
.L_x_3828:
        /* <DEDUP_REMOVED lines=26> */
.L_x_3829:
        /* <DEDUP_REMOVED lines=16> */
.L_x_4073:


//--------------------- .text._ZN2at6native61_GLOBAL__N__44eb8e94_28_ForeachBinaryOpScalarList_cu_dda10a6925multi_tensor_apply_kernelINS1_28TensorListScalarListMetadataIfLi2EEENS1_25BinaryOpScalarListFunctorIN3c108BFloat16ELi2ELi1ELi1EEEJSt4plusIfEEEEvT_T0_DpT1_ --------------------------
	.section	.text._ZN2at6native61_GLOBAL__N__44eb8e94_28_ForeachBinaryOpScalarList_cu_dda10a6925multi_tensor_apply_kernelINS1_28TensorListScalarListMetadataIfLi2EEENS1_25BinaryOpScalarListFunctorIN3c108BFloat16ELi2ELi1ELi1EEEJSt4plusIfEEEEvT_T0_DpT1_,"ax",@progbits
	.align	128
.text._ZN2at6native61_GLOBAL__N__44eb8e94_28_ForeachBinaryOpScalarList_cu_dda10a6925multi_tensor_apply_kernelINS1_28TensorListScalarListMetadataIfLi2EEENS1_25BinaryOpScalarListFunctorIN3c108BFloat16ELi2ELi1ELi1EEEJSt4plusIfEEEEvT_T0_DpT1_:
        .type           _ZN2at6native61_GLOBAL__N__44eb8e94_28_ForeachBinaryOpScalarList_cu_dda10a6925multi_tensor_apply_kernelINS1_28TensorListScalarListMetadataIfLi2EEENS1_25BinaryOpScalarListFunctorIN3c108BFloat16ELi2ELi1ELi1EEEJSt4plusIfEEEEvT_T0_DpT1_,@function
        .size           _ZN2at6native61_GLOBAL__N__44eb8e94_28_ForeachBinaryOpScalarList_cu_dda10a6925multi_tensor_apply_kernelINS1_28TensorListScalarListMetadataIfLi2EEENS1_25BinaryOpScalarListFunctorIN3c108BFloat16ELi2ELi1ELi1EEEJSt4plusIfEEEEvT_T0_DpT1_,(.L_x_4074 - _ZN2at6native61_GLOBAL__N__44eb8e94_28_ForeachBinaryOpScalarList_cu_dda10a6925multi_tensor_apply_kernelINS1_28TensorListScalarListMetadataIfLi2EEENS1_25BinaryOpScalarListFunctorIN3c108BFloat16ELi2ELi1ELi1EEEJSt4plusIfEEEEvT_T0_DpT1_)
        .other          _ZN2at6native61_GLOBAL__N__44eb8e94_28_ForeachBinaryOpScalarList_cu_dda10a6925multi_tensor_apply_kernelINS1_28TensorListScalarListMetadataIfLi2EEENS1_25BinaryOpScalarListFunctorIN3c108BFloat16ELi2ELi1ELi1EEEJSt4plusIfEEEEvT_T0_DpT1_,@"STO_CUDA_ENTRY STV_DEFAULT"
_ZN2at6native61_GLOBAL__N__44eb8e94_28_ForeachBinaryOpScalarList_cu_dda10a6925multi_tensor_apply_kernelINS1_28TensorListScalarListMetadataIfLi2EEENS1_25BinaryOpScalarListFunctorIN3c108BFloat16ELi2ELi1ELi1EEEJSt4plusIfEEEEvT_T0_DpT1_:
        /* <DEDUP_REMOVED lines=29> */
.L_x_3831:
        /* <DEDUP_REMOVED lines=49> */
[----:B0-----:R-:W-:Y:S01]  /*04e0*/  FADD.FTZ R9, R0, R7 ;  /* 0x0000000700097221 */ /* 0x001fe20000010000 */
[----:B------:R-:W-:Y:S01]  /*04f0*/  @P4 LEA.HI.X R7, R29, R15, R27, 0x1, P5 ;  /* 0x0000000f1d074211 */ /* 0x000fe200028f0c1b */
[----:B----4-:R-:W-:-:S04]  /*0500*/  IMAD.U32 R22, R22, 0x10000, RZ ;  /* 0x0001000016167824 */ /* 0x010fc800078e00ff */
[----:B------:R-:W-:Y:S01]  /*0510*/  FADD.FTZ R22, R0, R22 ;  /* 0x0000001600167221 */ /* 0x000fe20000010000 */
[----:B-----5:R-:W-:Y:S01]  /*0520*/  F2FP.BF16.F32.PACK_AB R20, RZ, R9 ;  /* 0x00000009ff14723e */ /* 0x020fe200000010ff */
[----:B---3--:R-:W-:Y:S02]  /*0530*/  IMAD.U32 R27, R24, 0x10000, RZ ;  /* 0x00010000181b7824 */ /* 0x008fe400078e00ff */
[----:B------:R-:W-:Y:S02]  /*0540*/  IMAD.U32 R21, R26, 0x10000, RZ ;  /* 0x000100001a157824 */ /* 0x000fe400078e00ff */
[C---:B------:R-:W-:Y:S02]  /*0550*/  FADD.FTZ R27, R0.reuse, R27 ;  /* 0x0000001b001b7221 */ /* 0x040fe40000010000 */
[----:B------:R-:W-:Y:S01]  /*0560*/  FADD.FTZ R21, R0, R21 ;  /* 0x0000001500157221 */ /* 0x000fe20000010000 */
        /* <DEDUP_REMOVED lines=14> */
.L_x_3830:
        /* <DEDUP_REMOVED lines=8> */
.L_x_3832:
        /* <DEDUP_REMOVED lines=12> */
[C---:B0-----:R-:W-:Y:S01]  /*0790*/  FADD.FTZ R11, R0.reuse, R11 ;  /* 0x0000000b000b7221 */ /* 0x041fe20000010000 */
[C---:B------:R-:W-:Y:S01]  /*07a0*/  FADD.FTZ R10, R0.reuse, R17 ;  /* 0x00000011000a7221 */ /* 0x040fe20000010000 */
[C---:B------:R-:W-:Y:S01]  /*07b0*/  FADD.FTZ R19, R0.reuse, R19 ;  /* 0x0000001300137221 */ /* 0x040fe20000010000 */
[----:B------:R-:W-:Y:S01]  /*07c0*/  FADD.FTZ R8, R0, R5 ;  /* 0x0000000500087221 */ /* 0x000fe20000010000 */
        /* <DEDUP_REMOVED lines=14> */
.L_x_3833:
        /* <DEDUP_REMOVED lines=13> */
.L_x_4074:


//--------------------- .text._ZN2at6native61_GLOBAL__N__44eb8e94_28_ForeachBinaryOpScalarList_cu_dda10a6925multi_tensor_apply_kernelINS1_28TensorListScalarListMetadataIfLi2EEENS1_25BinaryOpScalarListFunctorIN3c104HalfELi2ELi1ELi1EEEJSt4plusIfEEEEvT_T0_DpT1_ --------------------------
	.section	.text._ZN2at6native61_GLOBAL__N__44eb8e94_28_ForeachBinaryOpScalarList_cu_dda10a6925multi_tensor_apply_kernelINS1_28TensorListScalarListMetadataIfLi2EEENS1_25BinaryOpScalarListFunctorIN3c104HalfELi2ELi1ELi1EEEJSt4plusIfEEEEvT_T0_DpT1_,"ax",@progbits
	.align	128
.text._ZN2at6native61_GLOBAL__N__44eb8e94_28_ForeachBinaryOpScalarList_cu_dda10a6925multi_tensor_apply_kernelINS1_28TensorListScalarListMetadataIfLi2EEENS1_25BinaryOpScalarListFunctorIN3c104HalfELi2ELi1ELi1EEEJSt4plusIfEEEEvT_T0_DpT1_:
        .type           _ZN2at6native61_GLOBAL__N__44eb8e94_28_ForeachBinaryOpScalarList_cu_dda10a6925multi_tensor_apply_kernelINS1_28TensorListScalarListMetadataIfLi2EEENS1_25BinaryOpScalarListFunctorIN3c104HalfELi2ELi1ELi1EEEJSt4plusIfEEEEvT_T0_DpT1_,@function
        .size           _ZN2at6native61_GLOBAL__N__44eb8e94_28_ForeachBinaryOpScalarList_cu_dda10a6925multi_tensor_apply_kernelINS1_28TensorListScalarListMetadataIfLi2EEENS1_25BinaryOpScalarListFunctorIN3c104HalfELi2ELi1ELi1EEEJSt4plusIfEEEEvT_T0_DpT1_,(.L_x_4075 - _ZN2at6native61_GLOBAL__N__44eb8e94_28_ForeachBinaryOpScalarList_cu_dda10a6925multi_tensor_apply_kernelINS1_28TensorListScalarListMetadataIfLi2EEENS1_25BinaryOpScalarListFunctorIN3c104HalfELi2ELi1ELi1EEEJSt4plusIfEEEEvT_T0_DpT1_)
        .other          _ZN2at6native61_GLOBAL__N__44eb8e94_28_ForeachBinaryOpScalarList_cu_dda10a6925multi_tensor_apply_kernelINS1_28TensorListScalarListMetadataIfLi2EEENS1_25BinaryOpScalarListFunctorIN3c104HalfELi2ELi1ELi1EEEJSt4plusIfEEEEvT_T0_DpT1_,@"STO_CUDA_ENTRY STV_DEFAULT"
_ZN2at6native61_GLOBAL__N__44eb8e94_28_ForeachBinaryOpScalarList_cu_dda10a6925multi_tensor_apply_kernelINS1_28TensorListScalarListMetadataIfLi2EEENS1_25BinaryOpScalarListFunctorIN3c104HalfELi2ELi1ELi1EEEJSt4plusIfEEEEvT_T0_DpT1_:
        /* <DEDUP_REMOVED lines=29> */
.L_x_3835:
        /* <DEDUP_REMOVED lines=49> */
[----:B0-----:R-:W-:Y:S01]  /*04e0*/  FADD.FTZ R9, R0, R7 ;  /* 0x0000000700097221 */ /* 0x001fe20000010000 */
[----:B----4-:R-:W-:Y:S01]  /*04f0*/  HADD2.F32 R22, -RZ, R22.H0_H0 ;  /* 0x20000016ff167230 */ /* 0x010fe20000004100 */
[----:B------:R-:W-:-:S04]  /*0500*/  @P4 LEA.HI.X R7, R29, R15, R27, 0x1, P5 ;  /* 0x0000000f1d074211 */ /* 0x000fc800028f0c1b */
[----:B------:R-:W-:Y:S01]  /*0510*/  FADD.FTZ R22, R0, R22 ;  /* 0x0000001600167221 */ /* 0x000fe20000010000 */
[----:B---3--:R-:W-:Y:S02]  /*0520*/  HADD2.F32 R27, -RZ, R24.H0_H0 ;  /* 0x20000018ff1b7230 */ /* 0x008fe40000004100 */
[----:B-----5:R-:W-:-:S03]  /*0530*/  HADD2.F32 R21, -RZ, R26.H0_H0 ;  /* 0x2000001aff157230 */ /* 0x020fc60000004100 */
[C---:B------:R-:W-:Y:S01]  /*0540*/  FADD.FTZ R27, R0.reuse, R27 ;  /* 0x0000001b001b7221 */ /* 0x040fe20000010000 */
[----:B------:R-:W-:Y:S01]  /*0550*/  F2FP.F16.F32.PACK_AB R20, RZ, R9 ;  /* 0x00000009ff14723e */ /* 0x000fe200000000ff */
[----:B------:R-:W-:Y:S01]  /*0560*/  FADD.FTZ R21, R0, R21 ;  /* 0x0000001500157221 */ /* 0x000fe20000010000 */
        /* <DEDUP_REMOVED lines=14> */
.L_x_3834:
        /* <DEDUP_REMOVED lines=8> */
.L_x_3836:
        /* <DEDUP_REMOVED lines=9> */
[C---:B0-----:R-:W-:Y:S01]  /*0760*/  FADD.FTZ R5, R0.reuse, R5 ;  /* 0x0000000500057221 */ /* 0x041fe20000010000 */
[----:B------:R-:W-:Y:S02]  /*0770*/  HADD2.F32 R17, -RZ, R7.H1_H1 ;  /* 0x30000007ff117230 */ /* 0x000fe40000004100 */
[C---:B------:R-:W-:Y:S01]  /*0780*/  FADD.FTZ R8, R0.reuse, R9 ;  /* 0x0000000900087221 */ /* 0x040fe20000010000 */
[----:B------:R-:W-:-:S02]  /*0790*/  FADD.FTZ R11, R0, R11 ;  /* 0x0000000b000b7221 */ /* 0x000fc40000010000 */
[----:B------:R-:W-:Y:S02]  /*07a0*/  FADD.FTZ R10, R0, R17 ;  /* 0x00000011000a7221 */ /* 0x000fe40000010000 */
        /* <DEDUP_REMOVED lines=14> */
.L_x_3837:
        /* <DEDUP_REMOVED lines=15> */
.L_x_4075:


//--------------------- .text._ZN2at6native61_GLOBAL__N__44eb8e94_28_ForeachBinaryOpScalarList_cu_dda10a6925multi_tensor_apply_kernelINS1_28TensorListScalarListMetadataIbLi2EEENS1_25BinaryOpScalarListFunctorIbLi2ELi1ELi1EEEJSt4plusIbEEEEvT_T0_DpT1_ --------------------------
	.section	.text._ZN2at6native61_GLOBAL__N__44eb8e94_28_ForeachBinaryOpScalarList_cu_dda10a6925multi_tensor_apply_kernelINS1_28TensorListScalarListMetadataIbLi2EEENS1_25BinaryOpScalarListFunctorIbLi2ELi1ELi1EEEJSt4plusIbEEEEvT_T0_DpT1_,"ax",@progbits
	.align	128
.text._ZN2at6native61_GLOBAL__N__44eb8e94_28_ForeachBinaryOpScalarList_cu_dda10a6925multi_tensor_apply_kernelINS1_28TensorListScalarListMetadataIbLi2EEENS1_25BinaryOpScalarListFunctorIbLi2ELi1ELi1EEEJSt4plusIbEEEEvT_T0_DpT1_:
        .type           _ZN2at6native61_GLOBAL__N__44eb8e94_28_ForeachBinaryOpScalarList_cu_dda10a6925multi_tensor_apply_kernelINS1_28TensorListScalarListMetadataIbLi2EEENS1_25BinaryOpScalarListFunctorIbLi2ELi1ELi1EEEJSt4plusIbEEEEvT_T0_DpT1_,@function
        .size           _ZN2at6native61_GLOBAL__N__44eb8e94_28_ForeachBinaryOpScalarList_cu_dda10a6925multi_tensor_apply_kernelINS1_28TensorListScalarListMetadataIbLi2EEENS1_25BinaryOpScalarListFunctorIbLi2ELi1ELi1EEEJSt4plusIbEEEEvT_T0_DpT1_,(.L_x_4076 - _ZN2at6native61_GLOBAL__N__44eb8e94_28_ForeachBinaryOpScalarList_cu_dda10a6925multi_tensor_apply_kernelINS1_28TensorListScalarListMetadataIbLi2EEENS1_25BinaryOpScalarListFunctorIbLi2ELi1ELi1EEEJSt4plusIbEEEEvT_T0_DpT1_)
        .other          _ZN2at6native61_GLOBAL__N__44eb8e94_28_ForeachBinaryOpScalarList_cu_dda10a6925multi_tensor_apply_kernelINS1_28TensorListScalarListMetadataIbLi2EEENS1_25BinaryOpScalarListFunctorIbLi2ELi1ELi1EEEJSt4plusIbEEEEvT_T0_DpT1_,@"STO_CUDA_ENTRY STV_DEFAULT"
_ZN2at6native61_GLOBAL__N__44eb8e94_28_ForeachBinaryOpScalarList_cu_dda10a6925multi_tensor_apply_kernelINS1_28TensorListScalarListMetadataIbLi2EEENS1_25BinaryOpScalarListFunctorIbLi2ELi1ELi1EEEJSt4plusIbEEEEvT_T0_DpT1_:
        /* <DEDUP_REMOVED lines=29> */
.L_x_3839:
        /* <DEDUP_REMOVED lines=10> */
[----:B------:R-:W-:Y:S02]  /*0270*/  LEA R23, P5, R17, R26, 0x1 ;  /* 0x0000001a11177211 */ /* 0x000fe400078a08ff */
[----:B------:R-:W-:Y:S02]  /*0280*/  ISETP.LT.AND.EX P0, PT, R24, R15, !P0, P1 ;  /* 0x0000000f1800720c */ /* 0x000fe40004701310 */
[----:B------:R-:W-:Y:S01]  /*0290*/  ISETP.LT.U32.AND P3, PT, R27, R12, PT ;  /* 0x0000000c1b00720c */ /* 0x000fe20003f61070 */
[----:B------:R-:W-:Y:S01]  /*02a0*/  IMAD.X R20, RZ, RZ, R24, P5 ;  /* 0x000000ffff147224 */ /* 0x000fe200028e0618 */
[----:B------:R-:W-:Y:S02]  /*02b0*/  ISETP.GE.U32.AND.EX P1, PT, R28, RZ, PT, P2 ;  /* 0x000000ff1c00720c */ /* 0x000fe40003f26120 */
[----:B------:R-:W-:Y:S02]  /*02c0*/  IADD3 R21, P4, R21, R26, RZ ;  /* 0x0000001a15157210 */ /* 0x000fe40007f9e0ff */
[----:B------:R-:W-:-:S02]  /*02d0*/  ISETP.GE.U32.AND P2, PT, R23, 0x10000, PT ;  /* 0x000100001700780c */ /* 0x000fc40003f46070 */
[-C--:B------:R-:W-:Y:S01]  /*02e0*/  ISETP.LT.AND.EX P1, PT, R28, R15.reuse, !P1, P3 ;  /* 0x0000000f1c00720c */ /* 0x080fe20004f21330 */
[----:B------:R-:W-:Y:S01]  /*02f0*/  IMAD.X R22, RZ, RZ, R24, P4 ;  /* 0x000000ffff167224 */ /* 0x000fe200020e0618 */
[----:B------:R-:W-:Y:S02]  /*0300*/  ISETP.LT.U32.AND P3, PT, R23, R12, PT ;  /* 0x0000000c1700720c */ /* 0x000fe40003f61070 */
[----:B------:R-:W-:Y:S02]  /*0310*/  ISETP.GE.U32.AND.EX P6, PT, R20, RZ, PT, P2 ;  /* 0x000000ff1400720c */ /* 0x000fe40003fc6120 */
[----:B------:R-:W-:Y:S02]  /*0320*/  ISETP.GE.U32.AND P2, PT, R21, 0x10000, PT ;  /* 0x000100001500780c */ /* 0x000fe40003f46070 */
[----:B------:R-:W-:Y:S02]  /*0330*/  @P0 IADD3 R2, P5, R26, R10, RZ ;  /* 0x0000000a1a020210 */ /* 0x000fe40007fbe0ff */
[----:B------:R-:W-:-:S02]  /*0340*/  ISETP.LT.AND.EX P3, PT, R20, R15, !P6, P3 ;  /* 0x0000000f1400720c */ /* 0x000fc40007761330 */
[----:B------:R-:W-:Y:S01]  /*0350*/  ISETP.LT.U32.AND P4, PT, R21, R12, PT ;  /* 0x0000000c1500720c */ /* 0x000fe20003f81070 */
[----:B------:R-:W-:Y:S01]  /*0360*/  @P0 IMAD.X R3, R24, 0x1, R13, P5 ;  /* 0x0000000118030824 */ /* 0x000fe200028e060d */
[C---:B------:R-:W-:Y:S02]  /*0370*/  ISETP.GE.U32.AND.EX P2, PT, R22.reuse, RZ, PT, P2 ;  /* 0x000000ff1600720c */ /* 0x040fe40003f46120 */
[-C--:B------:R-:W-:Y:S02]  /*0380*/  @P1 IADD3 R4, P5, R27, R10.reuse, RZ ;  /* 0x0000000a1b041210 */ /* 0x080fe40007fbe0ff */
[----:B------:R-:W-:Y:S01]  /*0390*/  ISETP.LT.AND.EX P2, PT, R22, R15, !P2, P4 ;  /* 0x0000000f1600720c */ /* 0x000fe20005741340 */
[----:B------:R-:W2:Y:S01]  /*03a0*/  @P0 LDG.E.U8 R29, desc[UR4][R2.64] ;  /* 0x00000004021d0981 */ /* 0x000ea2000c1e1100 */
[----:B------:R-:W-:Y:S01]  /*03b0*/  PRMT R25, RZ, 0x7610, R25 ;  /* 0x00007610ff197816 */ /* 0x000fe20000000019 */
[----:B------:R-:W-:Y:S02]  /*03c0*/  @P1 IMAD.X R5, R28, 0x1, R13, P5 ;  /* 0x000000011c051824 */ /* 0x000fe400028e060d */
[----:B------:R-:W-:-:S03]  /*03d0*/  @P3 IADD3 R6, P4, R23, R10, RZ ;  /* 0x0000000a17063210 */ /* 0x000fc60007f9e0ff */
[----:B------:R1:W3:Y:S02]  /*03e0*/  @P1 LDG.E.U8 R25, desc[UR4][R4.64] ;  /* 0x0000000404191981 */ /* 0x0002e4000c1e1100 */
[----:B------:R-:W-:-:S03]  /*03f0*/  @P3 IMAD.X R7, R20, 0x1, R13, P4 ;  /* 0x0000000114073824 */ /* 0x000fc600020e060d */
[----:B------:R-:W-:Y:S02]  /*0400*/  @P2 IADD3 R8, P4, R21, R10, RZ ;  /* 0x0000000a15082210 */ /* 0x000fe40007f9e0ff */
[----:B-1----:R-:W-:-:S03]  /*0410*/  PRMT R5, RZ, 0x7610, R5 ;  /* 0x00007610ff057816 */ /* 0x002fc60000000005 */
[----:B------:R-:W-:Y:S01]  /*0420*/  @P2 IMAD.X R9, R22, 0x1, R13, P4 ;  /* 0x0000000116092824 */ /* 0x000fe200020e060d */
[----:B------:R-:W-:Y:S02]  /*0430*/  PRMT R4, RZ, 0x7610, R4 ;  /* 0x00007610ff047816 */ /* 0x000fe40000000004 */
[----:B------:R-:W4:Y:S04]  /*0440*/  @P3 LDG.E.U8 R5, desc[UR4][R6.64] ;  /* 0x0000000406053981 */ /* 0x000f28000c1e1100 */
[----:B------:R1:W5:Y:S01]  /*0450*/  @P2 LDG.E.U8 R4, desc[UR4][R8.64] ;  /* 0x0000000408042981 */ /* 0x000362000c1e1100 */
[----:B------:R-:W-:Y:S01]  /*0460*/  @P1 IADD3 R2, P5, R27, R11, RZ ;  /* 0x0000000b1b021210 */ /* 0x000fe20007fbe0ff */
[----:B------:R-:W-:Y:S01]  /*0470*/  IMAD.WIDE.U32 R18, R17, 0x4, R18 ;  /* 0x0000000411127825 */ /* 0x000fe200078e0012 */
[----:B0-----:R-:W-:-:S03]  /*0480*/  ISETP.NE.AND P4, PT, R0, RZ, PT ;  /* 0x000000ff0000720c */ /* 0x001fc60003f85270 */
[----:B------:R-:W-:Y:S01]  /*0490*/  @P1 IMAD.X R3, R28, 0x1, R14, P5 ;  /* 0x000000011c031824 */ /* 0x000fe200028e060e */
[----:B------:R-:W-:Y:S02]  /*04a0*/  SEL R28, RZ, 0xffffffff, !P4 ;  /* 0xffffffffff1c7807 */ /* 0x000fe40006000000 */
[----:B--2---:R-:W-:-:S04]  /*04b0*/  LOP3.LUT P6, RZ, R29, 0xff, RZ, 0xc0, !PT ;  /* 0x000000ff1dff7812 */ /* 0x004fc800078cc0ff */
[----:B------:R-:W-:Y:S02]  /*04c0*/  SEL R27, RZ, 0x1, !P6 ;  /* 0x00000001ff1b7807 */ /* 0x000fe40007000000 */
[----:B---3--:R-:W-:Y:S02]  /*04d0*/  LOP3.LUT P6, RZ, R25, 0xff, RZ, 0xc0, !PT ;  /* 0x000000ff19ff7812 */ /* 0x008fe400078cc0ff */
[----:B----4-:R-:W-:Y:S02]  /*04e0*/  LOP3.LUT P5, RZ, R5, 0xff, RZ, 0xc0, !PT ;  /* 0x000000ff05ff7812 */ /* 0x010fe400078ac0ff */
[----:B------:R-:W-:Y:S02]  /*04f0*/  SEL R5, RZ, 0x1, !P6 ;  /* 0x00000001ff057807 */ /* 0x000fe40007000000 */
[----:B-1----:R-:W-:Y:S02]  /*0500*/  SEL R9, RZ, 0x1, !P5 ;  /* 0x00000001ff097807 */ /* 0x002fe40006800000 */
[----:B------:R-:W-:-:S02]  /*0510*/  @P0 IADD3 R6, P6, R26, R11, RZ ;  /* 0x0000000b1a060210 */ /* 0x000fc40007fde0ff */
[-C--:B------:R-:W-:Y:S02]  /*0520*/  @P0 ISETP.NE.AND P5, PT, R27, R28.reuse, PT ;  /* 0x0000001c1b00020c */ /* 0x080fe40003fa5270 */
[----:B-----5:R-:W-:Y:S01]  /*0530*/  LOP3.LUT P4, RZ, R4, 0xff, RZ, 0xc0, !PT ;  /* 0x000000ff04ff7812 */ /* 0x020fe2000788c0ff */
[----:B------:R-:W-:Y:S01]  /*0540*/  @P0 IMAD.X R7, R24, 0x1, R14, P6 ;  /* 0x0000000118070824 */ /* 0x000fe200030e060e */
[----:B------:R-:W-:Y:S02]  /*0550*/  @P0 SEL R27, RZ, 0x1, !P5 ;  /* 0x00000001ff1b0807 */ /* 0x000fe40006800000 */
[----:B------:R-:W-:Y:S02]  /*0560*/  SEL R25, RZ, 0x1, !P4 ;  /* 0x00000001ff197807 */ /* 0x000fe40006000000 */
[----:B------:R-:W-:Y:S01]  /*0570*/  ISETP.NE.AND P4, PT, R5, R28, PT ;  /* 0x0000001c0500720c */ /* 0x000fe20003f85270 */
[----:B------:R3:W-:Y:S01]  /*0580*/  @P0 STG.E.U8 desc[UR4][R6.64], R27 ;  /* 0x0000001b06000986 */ /* 0x0007e2000c101104 */
[----:B------:R-:W-:-:S02]  /*0590*/  @P3 IADD3 R4, P5, R23, R11, RZ ;  /* 0x0000000b17043210 */ /* 0x000fc40007fbe0ff */
[-C--:B------:R-:W-:Y:S02]  /*05a0*/  ISETP.NE.AND P6, PT, R9, R28.reuse, PT ;  /* 0x0000001c0900720c */ /* 0x080fe40003fc5270 */
[----:B------:R-:W-:Y:S01]  /*05b0*/  SEL R29, RZ, 0x1, !P4 ;  /* 0x00000001ff1d7807 */ /* 0x000fe20006000000 */
[--C-:B------:R-:W-:Y:S01]  /*05c0*/  @P3 IMAD.X R5, R20, 0x1, R14.reuse, P5 ;  /* 0x0000000114053824 */ /* 0x100fe200028e060e */
[----:B------:R-:W-:Y:S02]  /*05d0*/  @P2 IADD3 R8, P0, R21, R11, RZ ;  /* 0x0000000b15082210 */ /* 0x000fe40007f1e0ff */
[----:B------:R-:W-:Y:S01]  /*05e0*/  ISETP.NE.AND P4, PT, R25, R28, PT ;  /* 0x0000001c1900720c */ /* 0x000fe20003f85270 */
[----:B------:R3:W-:Y:S01]  /*05f0*/  @P1 STG.E.U8 desc[UR4][R2.64], R29 ;  /* 0x0000001d02001986 */ /* 0x0007e2000c101104 */
[----:B------:R-:W-:Y:S01]  /*0600*/  SEL R23, RZ, 0x1, !P6 ;  /* 0x00000001ff177807 */ /* 0x000fe20007000000 */
[----:B------:R-:W-:Y:S01]  /*0610*/  @P2 IMAD.X R9, R22, 0x1, R14, P0 ;  /* 0x0000000116092824 */ /* 0x000fe200000e060e */
[----:B------:R-:W-:-:S02]  /*0620*/  @P2 SEL R21, RZ, 0x1, !P4 ;  /* 0x00000001ff152807 */ /* 0x000fc40006000000 */
[C---:B------:R-:W-:Y:S01]  /*0630*/  ISETP.GE.U32.AND P0, PT, R18.reuse, 0x10000, PT ;  /* 0x000100001200780c */ /* 0x040fe20003f06070 */
[----:B------:R3:W-:Y:S01]  /*0640*/  @P3 STG.E.U8 desc[UR4][R4.64], R23 ;  /* 0x0000001704003986 */ /* 0x0007e2000c101104 */
[----:B------:R-:W-:Y:S02]  /*0650*/  ISETP.LT.U32.AND P1, PT, R18, R12, PT ;  /* 0x0000000c1200720c */ /* 0x000fe40003f21070 */
[C---:B------:R-:W-:Y:S01]  /*0660*/  ISETP.GE.U32.AND.EX P0, PT, R19.reuse, RZ, PT, P0 ;  /* 0x000000ff1300720c */ /* 0x040fe20003f06100 */
[----:B------:R3:W-:Y:S01]  /*0670*/  @P2 STG.E.U8 desc[UR4][R8.64], R21 ;  /* 0x0000001508002986 */ /* 0x0007e2000c101104 */
[----:B------:R-:W-:-:S13]  /*0680*/  ISETP.LT.AND.EX P1, PT, R19, R15, PT, P1 ;  /* 0x0000000f1300720c */ /* 0x000fda0003f21310 */
[----:B---3--:R-:W-:Y:S05]  /*0690*/  @!P0 BRA P1, `(.L_x_3839) ;  /* 0xfffffff800cc8947 */ /* 0x008fea000083ffff */
[----:B------:R-:W-:Y:S05]  /*06a0*/  EXIT ;  /* 0x000000000000794d */ /* 0x000fea0003800000 */
.L_x_3838:
[----:B------:R-:W1:Y:S02]  /*06b0*/  S2R R4, SR_TID.X ;  /* 0x0000000000047919 */ /* 0x000e640000002100 */
[----:B-1----:R-:W-:-:S03]  /*06c0*/  IMAD.WIDE.U32 R2, R4, 0x4, RZ ;  /* 0x0000000404027825 */ /* 0x002fc600078e00ff */
[----:B------:R-:W-:-:S04]  /*06d0*/  ISETP.GE.U32.AND P0, PT, R2, R12, PT ;  /* 0x0000000c0200720c */ /* 0x000fc80003f06070 */
[----:B------:R-:W-:-:S04]  /*06e0*/  ISETP.GE.AND.EX P0, PT, R3, R15, PT, P0 ;  /* 0x0000000f0300720c */ /* 0x000fc80003f06300 */
[----:B------:R-:W-:-:S13]  /*06f0*/  ISETP.GT.U32.OR P0, PT, R4, 0x3fff, P0 ;  /* 0x00003fff0400780c */ /* 0x000fda0000704470 */
[----:B------:R-:W-:Y:S05]  /*0700*/  @P0 EXIT ;  /* 0x000000000000094d */ /* 0x000fea0003800000 */
[----:B0-----:R-:W-:Y:S01]  /*0710*/  ISETP.NE.AND P0, PT, R0, RZ, PT ;  /* 0x000000ff0000720c */ /* 0x001fe20003f05270 */
[----:B------:R-:W-:Y:S01]  /*0720*/  IMAD.MOV.U32 R0, RZ, RZ, R4 ;  /* 0x000000ffff007224 */ /* 0x000fe200078e0004 */
[----:B------:R-:W-:Y:S01]  /*0730*/  ULDC UR6, c[0x0][0x0] ;  /* 0x0000000000067ab9 */ /* 0x000fe20000000800 */
[----:B------:R-:W-:Y:S01]  /*0740*/  IMAD.MOV.U32 R5, RZ, RZ, RZ ;  /* 0x000000ffff057224 */ /* 0x000fe200078e00ff */
[----:B------:R-:W-:-:S09]  /*0750*/  SEL R4, RZ, 0xffffffff, !P0 ;  /* 0xffffffffff047807 */ /* 0x000fd20004000000 */
.L_x_3840:
        /* <DEDUP_REMOVED lines=16> */
[-C--:B------:R-:W-:Y:S02]  /*0860*/  ISETP.NE.AND P0, PT, R9, R4.reuse, PT ;  /* 0x000000040900720c */ /* 0x080fe40003f05270 */
[-C--:B------:R-:W-:Y:S02]  /*0870*/  ISETP.NE.AND P1, PT, R17, R4.reuse, PT ;  /* 0x000000041100720c */ /* 0x080fe40003f25270 */
[----:B------:R-:W-:Y:S02]  /*0880*/  SEL R9, RZ, 0x1, !P3 ;  /* 0x00000001ff097807 */ /* 0x000fe40005800000 */
[----:B------:R-:W-:Y:S02]  /*0890*/  ISETP.NE.AND P2, PT, R19, R4, PT ;  /* 0x000000041300720c */ /* 0x000fe40003f45270 */
[----:B------:R-:W-:Y:S02]  /*08a0*/  SEL R2, RZ, 0x1, !P0 ;  /* 0x00000001ff027807 */ /* 0x000fe40004000000 */
[----:B------:R-:W-:-:S02]  /*08b0*/  SEL R7, RZ, 0x1, !P1 ;  /* 0x00000001ff077807 */ /* 0x000fc40004800000 */
[----:B------:R-:W-:Y:S02]  /*08c0*/  ISETP.NE.AND P0, PT, R9, R4, PT ;  /* 0x000000040900720c */ /* 0x000fe40003f05270 */
[----:B------:R-:W-:Y:S02]  /*08d0*/  SEL R6, RZ, 0x1, !P2 ;  /* 0x00000001ff067807 */ /* 0x000fe40005000000 */
[----:B------:R-:W-:Y:S02]  /*08e0*/  PRMT R9, R7, 0x7604, R2 ;  /* 0x0000760407097816 */ /* 0x000fe40000000002 */
[----:B------:R-:W-:Y:S02]  /*08f0*/  IADD3 R2, P1, R16, R11, RZ ;  /* 0x0000000b10027210 */ /* 0x000fe40007f3e0ff */
[----:B------:R-:W-:Y:S02]  /*0900*/  SEL R7, RZ, 0x1, !P0 ;  /* 0x00000001ff077807 */ /* 0x000fe40004000000 */
[----:B------:R-:W-:Y:S01]  /*0910*/  PRMT R6, R6, 0x7054, R9 ;  /* 0x0000705406067816 */ /* 0x000fe20000000009 */
[----:B------:R-:W-:Y:S01]  /*0920*/  IMAD.X R3, R3, 0x1, R14, P1 ;  /* 0x0000000103037824 */ /* 0x000fe200008e060e */
[----:B------:R-:W-:-:S02]  /*0930*/  IADD3 R0, P0, R0, UR6, RZ ;  /* 0x0000000600007c10 */ /* 0x000fc4000ff1e0ff */
[----:B------:R-:W-:Y:S02]  /*0940*/  PRMT R7, R7, 0x654, R6 ;  /* 0x0000065407077816 */ /* 0x000fe40000000006 */
[C---:B------:R-:W-:Y:S01]  /*0950*/  ISETP.LT.U32.AND P1, PT, R0.reuse, 0x4000, PT ;  /* 0x000040000000780c */ /* 0x040fe20003f21070 */
[C---:B------:R-:W-:Y:S02]  /*0960*/  IMAD.SHL.U32 R9, R0.reuse, 0x4, RZ ;  /* 0x0000000400097824 */ /* 0x040fe400078e00ff */
[----:B------:R-:W-:Y:S01]  /*0970*/  IMAD.X R5, RZ, RZ, R5, P0 ;  /* 0x000000ffff057224 */ /* 0x000fe200000e0605 */
[----:B------:R0:W-:Y:S02]  /*0980*/  STG.E desc[UR4][R2.64], R7 ;  /* 0x0000000702007986 */ /* 0x0001e4000c101904 */
[----:B------:R-:W-:Y:S02]  /*0990*/  ISETP.GE.U32.AND P0, PT, R9, R12, PT ;  /* 0x0000000c0900720c */ /* 0x000fe40003f06070 */
[----:B------:R-:W-:-:S02]  /*09a0*/  SHF.L.U64.HI R6, R0, 0x2, R5 ;  /* 0x0000000200067819 */ /* 0x000fc40000010205 */
[----:B------:R-:W-:Y:S02]  /*09b0*/  ISETP.LT.U32.AND.EX P1, PT, R5, RZ, PT, P1 ;  /* 0x000000ff0500720c */ /* 0x000fe40003f21110 */
[----:B------:R-:W-:-:S13]  /*09c0*/  ISETP.GE.AND.EX P0, PT, R6, R15, PT, P0 ;  /* 0x0000000f0600720c */ /* 0x000fda0003f06300 */
[----:B0-----:R-:W-:Y:S05]  /*09d0*/  @!P0 BRA P1, `(.L_x_3840) ;  /* 0xfffffffc00608947 */ /* 0x001fea000083ffff */
[----:B------:R-:W-:Y:S05]  /*09e0*/  EXIT ;  /* 0x000000000000794d */ /* 0x000fea0003800000 */
.L_x_3841:
        /* <DEDUP_REMOVED lines=9> */
.L_x_4076:


//--------------------- .text._ZN2at6native61_GLOBAL__N__44eb8e94_28_ForeachBinaryOpScalarList_cu_dda10a6925multi_tensor_apply_kernelINS1_28TensorListScalarListMetadataIN3c107complexIfEELi2EEENS1_25BinaryOpScalarListFunctorIS6_Li2ELi1ELi1EEEJSt4plusIS6_EEEEvT_T0_DpT1_ --------------------------
	.section	.text._ZN2at6native61_GLOBAL__N__44eb8e94_28_ForeachBinaryOpScalarList_cu_dda10a6925multi_tensor_apply_kernelINS1_28TensorListScalarListMetadataIN3c107complexIfEELi2EEENS1_25BinaryOpScalarListFunctorIS6_Li2ELi1ELi1EEEJSt4plusIS6_EEEEvT_T0_DpT1_,"ax",@progbits
	.align	128
.text._ZN2at6native61_GLOBAL__N__44eb8e94_28_ForeachBinaryOpScalarList_cu_dda10a6925multi_tensor_apply_kernelINS1_28TensorListScalarListMetadataIN3c107complexIfEELi2EEENS1_25BinaryOpScalarListFunctorIS6_Li2ELi1ELi1EEEJSt4plusIS6_EEEEvT_T0_DpT1_:
        .type           _ZN2at6native61_GLOBAL__N__44eb8e94_28_ForeachBinaryOpScalarList_cu_dda10a6925multi_tensor_apply_kernelINS1_28TensorListScalarListMetadataIN3c107complexIfEELi2EEENS1_25BinaryOpScalarListFunctorIS6_Li2ELi1ELi1EEEJSt4plusIS6_EEEEvT_T0_DpT1_,@function
        .size           _ZN2at6native61_GLOBAL__N__44eb8e94_28_ForeachBinaryOpScalarList_cu_dda10a6925multi_tensor_apply_kernelINS1_28TensorListScalarListMetadataIN3c107complexIfEELi2EEENS1_25BinaryOpScalarListFunctorIS6_Li2ELi1ELi1EEEJSt4plusIS6_EEEEvT_T0_DpT1_,(.L_x_4077 - _ZN2at6native61_GLOBAL__N__44eb8e94_28_ForeachBinaryOpScalarList_cu_dda10a6925multi_tensor_apply_kernelINS1_28TensorListScalarListMetadataIN3c107complexIfEELi2EEENS1_25BinaryOpScalarListFunctorIS6_Li2ELi1ELi1EEEJSt4plusIS6_EEEEvT_T0_DpT1_)
        .other          _ZN2at6native61_GLOBAL__N__44eb8e94_28_ForeachBinaryOpScalarList_cu_dda10a6925multi_tensor_apply_kernelINS1_28TensorListScalarListMetadataIN3c107complexIfEELi2EEENS1_25BinaryOpScalarListFunctorIS6_Li2ELi1ELi1EEEJSt4plusIS6_EEEEvT_T0_DpT1_,@"STO_CUDA_ENTRY STV_DEFAULT"
_ZN2at6native61_GLOBAL__N__44eb8e94_28_ForeachBinaryOpScalarList_cu_dda10a6925multi_tensor_apply_kernelINS1_28TensorListScalarListMetadataIN3c107complexIfEELi2EEENS1_25BinaryOpScalarListFunctorIS6_Li2ELi1ELi1EEEJSt4plusIS6_EEEEvT_T0_DpT1_:
        /* <DEDUP_REMOVED lines=29> */
.L_x_3843:
        /* <DEDUP_REMOVED lines=50> */
[----:B--2---:R-:W-:Y:S01]  /*04f0*/  FADD.FTZ R8, R8, UR12 ;  /* 0x0000000c08087e21 */ /* 0x004fe20008010000 */
[----:B------:R-:W-:Y:S01]  /*0500*/  FADD.FTZ R9, R9, UR13 ;  /* 0x0000000d09097e21 */ /* 0x000fe20008010000 */
[----:B---3--:R-:W-:Y:S01]  /*0510*/  FADD.FTZ R10, R10, UR12 ;  /* 0x0000000c0a0a7e21 */ /* 0x008fe20008010000 */
[----:B------:R-:W-:Y:S01]  /*0520*/  FADD.FTZ R11, R11, UR13 ;  /* 0x0000000d0b0b7e21 */ /* 0x000fe20008010000 */
[----:B----4-:R-:W-:Y:S01]  /*0530*/  FADD.FTZ R12, R12, UR12 ;  /* 0x0000000c0c0c7e21 */ /* 0x010fe20008010000 */
[----:B------:R-:W-:Y:S01]  /*0540*/  FADD.FTZ R13, R13, UR13 ;  /* 0x0000000d0d0d7e21 */ /* 0x000fe20008010000 */
[----:B------:R2:W-:Y:S01]  /*0550*/  @P0 STG.E.64 desc[UR10][R16.64], R8 ;  /* 0x0000000810000986 */ /* 0x0005e2000c101b0a */
[----:B-----5:R-:W-:Y:S01]  /*0560*/  FADD.FTZ R14, R14, UR12 ;  /* 0x0000000c0e0e7e21 */ /* 0x020fe20008010000 */
[----:B------:R-:W-:Y:S02]  /*0570*/  FADD.FTZ R15, R15, UR13 ;  /* 0x0000000d0f0f7e21 */ /* 0x000fe40008010000 */
        /* <DEDUP_REMOVED lines=9> */
.L_x_3842:
        /* <DEDUP_REMOVED lines=8> */
.L_x_3844:
        /* <DEDUP_REMOVED lines=16> */
[----:B--2---:R-:W-:Y:S01]  /*0790*/  FADD.FTZ R7, R7, UR13 ;  /* 0x0000000d07077e21 */ /* 0x004fe20008010000 */
[----:B------:R-:W-:Y:S01]  /*07a0*/  FADD.FTZ R6, R6, UR12 ;  /* 0x0000000c06067e21 */ /* 0x000fe20008010000 */
[----:B------:R-:W-:Y:S01]  /*07b0*/  FADD.FTZ R5, R5, UR13 ;  /* 0x0000000d05057e21 */ /* 0x000fe20008010000 */
[----:B------:R-:W-:Y:S01]  /*07c0*/  FADD.FTZ R4, R4, UR12 ;  /* 0x0000000c04047e21 */ /* 0x000fe20008010000 */
[----:B---3--:R-:W-:Y:S01]  /*07d0*/  FADD.FTZ R11, R11, UR13 ;  /* 0x0000000d0b0b7e21 */ /* 0x008fe20008010000 */
[----:B------:R-:W-:Y:S01]  /*07e0*/  FADD.FTZ R10, R10, UR12 ;  /* 0x0000000c0a0a7e21 */ /* 0x000fe20008010000 */
[----:B------:R-:W-:Y:S01]  /*07f0*/  FADD.FTZ R9, R9, UR13 ;  /* 0x0000000d09097e21 */ /* 0x000fe20008010000 */
[----:B------:R-:W-:Y:S01]  /*0800*/  FADD.FTZ R8, R8, UR12 ;  /* 0x0000000c08087e21 */ /* 0x000fe20008010000 */
[----:B------:R0:W-:Y:S04]  /*0810*/  STG.E.128 desc[UR10][R12.64], R4 ;  /* 0x000000040c007986 */ /* 0x0001e8000c101d0a */
[----:B------:R0:W-:Y:S01]  /*0820*/  STG.E.128 desc[UR10][R12.64+0x10], R8 ;  /* 0x000010080c007986 */ /* 0x0001e2000c101d0a */
[----:B------:R-:W-:Y:S05]  /*0830*/  @!P0 BRA P1, `(.L_x_3844) ;  /* 0xfffffffc00948947 */ /* 0x000fea000083ffff */
[----:B------:R-:W-:Y:S05]  /*0840*/  EXIT ;  /* 0x000000000000794d */ /* 0x000fea0003800000 */
.L_x_3845:
        /* <DEDUP_REMOVED lines=11> */
.L_x_4077:


//--------------------- .text._ZN2at6native61_GLOBAL__N__44eb8e94_28_ForeachBinaryOpScalarList_cu_dda10a6925multi_tensor_apply_kernelINS1_28TensorListScalarListMetadataIN3c107complexIdEELi2EEENS1_25BinaryOpScalarListFunctorIS6_Li2ELi1ELi1EEEJSt4plusIS6_EEEEvT_T0_DpT1_ --------------------------
	.section	.text._ZN2at6native61_GLOBAL__N__44eb8e94_28_ForeachBinaryOpScalarList_cu_dda10a6925multi_tensor_apply_kernelINS1_28TensorListScalarListMetadataIN3c107complexIdEELi2EEENS1_25BinaryOpScalarListFunctorIS6_Li2ELi1ELi1EEEJSt4plusIS6_EEEEvT_T0_DpT1_,"ax",@progbits
	.align	128
.text._ZN2at6native61_GLOBAL__N__44eb8e94_28_ForeachBinaryOpScalarList_cu_dda10a6925multi_tensor_apply_kernelINS1_28TensorListScalarListMetadataIN3c107complexIdEELi2EEENS1_25BinaryOpScalarListFunctorIS6_Li2ELi1ELi1EEEJSt4plusIS6_EEEEvT_T0_DpT1_:
        .type           _ZN2at6native61_GLOBAL__N__44eb8e94_28_ForeachBinaryOpScalarList_cu_dda10a6925multi_tensor_apply_kernelINS1_28TensorListScalarListMetadataIN3c107complexIdEELi2EEENS1_25BinaryOpScalarListFunctorIS6_Li2ELi1ELi1EEEJSt4plusIS6_EEEEvT_T0_DpT1_,@function
        .size           _ZN2at6native61_GLOBAL__N__44eb8e94_28_ForeachBinaryOpScalarList_cu_dda10a6925multi_tensor_apply_kernelINS1_28TensorListScalarListMetadataIN3c107complexIdEELi2EEENS1_25BinaryOpScalarListFunctorIS6_Li2ELi1ELi1EEEJSt4plusIS6_EEEEvT_T0_DpT1_,(.L_x_4078 - _ZN2at6native61_GLOBAL__N__44eb8e94_28_ForeachBinaryOpScalarList_cu_dda10a6925multi_tensor_apply_kernelINS1_28TensorListScalarListMetadataIN3c107complexIdEELi2EEENS1_25BinaryOpScalarListFunctorIS6_Li2ELi1ELi1EEEJSt4plusIS6_EEEEvT_T0_DpT1_)
        .other          _ZN2at6native61_GLOBAL__N__44eb8e94_28_ForeachBinaryOpScalarList_cu_dda10a6925multi_tensor_apply_kernelINS1_28TensorListScalarListMetadataIN3c107complexIdEELi2EEENS1_25BinaryOpScalarListFunctorIS6_Li2ELi1ELi1EEEJSt4plusIS6_EEEEvT_T0_DpT1_,@"STO_CUDA_ENTRY STV_DEFAULT"
_ZN2at6native61_GLOBAL__N__44eb8e94_28_ForeachBinaryOpScalarList_cu_dda10a6925multi_tensor_apply_kernelINS1_28TensorListScalarListMetadataIN3c107complexIdEELi2EEENS1_25BinaryOpScalarListFunctorIS6_Li2ELi1ELi1EEEJSt4plusIS6_EEEEvT_T0_DpT1_:
        /* <DEDUP_REMOVED lines=33> */
.L_x_3847:
        /* <DEDUP_REMOVED lines=54> */
[----:B--2---:R-:W-:Y:S02]  /*0570*/  DADD R16, R16, UR14 ;  /* 0x0000000e10107e29 */ /* 0x004fe40008000000 */
[----:B------:R-:W-:-:S07]  /*0580*/  DADD R18, R18, UR10 ;  /* 0x0000000a12127e29 */ /* 0x000fce0008000000 */
[----:B------:R1:W-:Y:S01]  /*0590*/  @P0 STG.E.128 desc[UR16][R28.64], R16 ;  /* 0x000000101c000986 */ /* 0x0003e2000c101d10 */
[C---:B0-----:R-:W-:Y:S01]  /*05a0*/  @P1 LEA R26, P0, R24.reuse, UR8, 0x4 ;  /* 0x00000008181a1c11 */ /* 0x041fe2000f8020ff */
[----:B---3--:R-:W-:Y:S02]  /*05b0*/  DADD R12, R12, UR14 ;  /* 0x0000000e0c0c7e29 */ /* 0x008fe40008000000 */
[----:B------:R-:W-:Y:S01]  /*05c0*/  DADD R14, R14, UR10 ;  /* 0x0000000a0e0e7e29 */ /* 0x000fe20008000000 */
[----:B------:R-:W-:Y:S01]  /*05d0*/  @P1 LEA.HI.X R27, R24, UR9, R23, 0x4, P0 ;  /* 0x00000009181b1c11 */ /* 0x000fe200080f2417 */
[----:B----4-:R-:W-:Y:S01]  /*05e0*/  DADD R8, R8, UR14 ;  /* 0x0000000e08087e29 */ /* 0x010fe20008000000 */
[----:B------:R-:W-:Y:S01]  /*05f0*/  @P3 LEA R24, P0, R2, UR8, 0x4 ;  /* 0x0000000802183c11 */ /* 0x000fe2000f8020ff */
[----:B------:R-:W-:Y:S01]  /*0600*/  DADD R10, R10, UR10 ;  /* 0x0000000a0a0a7e29 */ /* 0x000fe20008000000 */
[----:B------:R-:W-:Y:S02]  /*0610*/  @P2 LEA.HI.X R23, R20, UR9, R21, 0x4, P4 ;  /* 0x0000000914172c11 */ /* 0x000fe4000a0f2415 */
[----:B------:R-:W-:Y:S01]  /*0620*/  @P3 LEA.HI.X R25, R2, UR9, R3, 0x4, P0 ;  /* 0x0000000902193c11 */ /* 0x000fe200080f2403 */
[----:B------:R1:W-:Y:S01]  /*0630*/  @P1 STG.E.128 desc[UR16][R26.64], R12 ;  /* 0x0000000c1a001986 */ /* 0x0003e2000c101d10 */
[----:B------:R-:W-:Y:S01]  /*0640*/  IMAD.U32 R3, RZ, RZ, UR5 ;  /* 0x00000005ff037e24 */ /* 0x000fe2000f8e00ff */
[----:B------:R-:W-:-:S02]  /*0650*/  PLOP3.LUT P0, PT, PT, PT, UP1, 0x80, 0x0 ;  /* 0x000000000000781c */ /* 0x000fc40003f0f018 */
[----:B------:R1:W-:Y:S01]  /*0660*/  @P2 STG.E.128 desc[UR16][R22.64], R8 ;  /* 0x0000000816002986 */ /* 0x0003e2000c101d10 */
[----:B-----5:R-:W-:Y:S02]  /*0670*/  DADD R4, R4, UR14 ;  /* 0x0000000e04047e29 */ /* 0x020fe40008000000 */
[----:B------:R-:W-:Y:S01]  /*0680*/  DADD R6, R6, UR10 ;  /* 0x0000000a06067e29 */ /* 0x000fe20008000000 */
[----:B------:R-:W-:-:S06]  /*0690*/  ISETP.LT.AND.EX P0, PT, R3, UR12, PT, P0 ;  /* 0x0000000c03007c0c */ /* 0x000fcc000bf01300 */
[----:B------:R1:W-:Y:S01]  /*06a0*/  @P3 STG.E.128 desc[UR16][R24.64], R4 ;  /* 0x0000000418003986 */ /* 0x0003e2000c101d10 */
[----:B------:R-:W-:Y:S01]  /*06b0*/  PLOP3.LUT P1, PT, PT, PT, UP0, 0x80, 0x0 ;  /* 0x000000000000781c */ /* 0x000fe20003f2f008 */
[----:B------:R-:W-:-:S12]  /*06c0*/  IMAD.U32 R2, RZ, RZ, UR4 ;  /* 0x00000004ff027e24 */ /* 0x000fd8000f8e00ff */
[----:B------:R-:W-:Y:S05]  /*06d0*/  @!P1 BRA P0, `(.L_x_3847) ;  /* 0xfffffff800cc9947 */ /* 0x000fea000003ffff */
[----:B------:R-:W-:Y:S05]  /*06e0*/  EXIT ;  /* 0x000000000000794d */ /* 0x000fea0003800000 */
.L_x_3846:
        /* <DEDUP_REMOVED lines=8> */
.L_x_3848:
        /* <DEDUP_REMOVED lines=18> */
[----:B--2---:R-:W-:Y:S02]  /*0890*/  DADD R10, R10, UR10 ;  /* 0x0000000a0a0a7e29 */ /* 0x004fe40008000000 */
[----:B------:R-:W-:Y:S02]  /*08a0*/  DADD R8, R8, UR14 ;  /* 0x0000000e08087e29 */ /* 0x000fe40008000000 */
[----:B---3--:R-:W-:-:S02]  /*08b0*/  DADD R18, R18, UR10 ;  /* 0x0000000a12127e29 */ /* 0x008fc40008000000 */
[----:B------:R-:W-:Y:S02]  /*08c0*/  DADD R16, R16, UR14 ;  /* 0x0000000e10107e29 */ /* 0x000fe40008000000 */
[----:B----4-:R-:W-:Y:S01]  /*08d0*/  DADD R14, R14, UR10 ;  /* 0x0000000a0e0e7e29 */ /* 0x010fe20008000000 */
[----:B------:R0:W-:Y:S01]  /*08e0*/  STG.E.128 desc[UR16][R20.64], R8 ;  /* 0x0000000814007986 */ /* 0x0001e2000c101d10 */
[----:B------:R-:W-:Y:S02]  /*08f0*/  DADD R12, R12, UR14 ;  /* 0x0000000e0c0c7e29 */ /* 0x000fe40008000000 */
[----:B-----5:R-:W-:Y:S01]  /*0900*/  DADD R6, R6, UR10 ;  /* 0x0000000a06067e29 */ /* 0x020fe20008000000 */
[----:B------:R0:W-:Y:S01]  /*0910*/  STG.E.128 desc[UR16][R20.64+0x10], R16 ;  /* 0x0000101014007986 */ /* 0x0001e2000c101d10 */
[----:B------:R-:W-:-:S03]  /*0920*/  DADD R4, R4, UR14 ;  /* 0x0000000e04047e29 */ /* 0x000fc60008000000 */
[----:B------:R0:W-:Y:S04]  /*0930*/  STG.E.128 desc[UR16][R20.64+0x20], R12 ;  /* 0x0000200c14007986 */ /* 0x0001e8000c101d10 */
[----:B------:R0:W-:Y:S01]  /*0940*/  STG.E.128 desc[UR16][R20.64+0x30], R4 ;  /* 0x0000300414007986 */ /* 0x0001e2000c101d10 */
[----:B------:R-:W-:Y:S05]  /*0950*/  @!P0 BRA P1, `(.L_x_3848) ;  /* 0xfffffffc00848947 */ /* 0x000fea000083ffff */
[----:B------:R-:W-:Y:S05]  /*0960*/  EXIT ;  /* 0x000000000000794d */ /* 0x000fea0003800000 */
.L_x_3849:
        /* <DEDUP_REMOVED lines=9> */
.L_x_4078:


//--------------------- .text._ZN2at6native61_GLOBAL__N__44eb8e94_28_ForeachBinaryOpScalarList_cu_dda10a6925multi_tensor_apply_kernelINS1_28TensorListScalarListMetadataIfLi2EEENS1_25BinaryOpScalarListFunctorIfLi2ELi1ELi1EEEJSt4plusIfEEEEvT_T0_DpT1_ --------------------------
	.section	.text._ZN2at6native61_GLOBAL__N__44eb8e94_28_ForeachBinaryOpScalarList_cu_dda10a6925multi_tensor_apply_kernelINS1_28TensorListScalarListMetadataIfLi2EEENS1_25BinaryOpScalarListFunctorIfLi2ELi1ELi1EEEJSt4plusIfEEEEvT_T0_DpT1_,"ax",@progbits
	.align	128
.text._ZN2at6native61_GLOBAL__N__44eb8e94_28_ForeachBinaryOpScalarList_cu_dda10a6925multi_tensor_apply_kernelINS1_28TensorListScalarListMetadataIfLi2EEENS1_25BinaryOpScalarListFunctorIfLi2ELi1ELi1EEEJSt4plusIfEEEEvT_T0_DpT1_:
        .type           _ZN2at6native61_GLOBAL__N__44eb8e94_28_ForeachBinaryOpScalarList_cu_dda10a6925multi_tensor_apply_kernelINS1_28TensorListScalarListMetadataIfLi2EEENS1_25BinaryOpScalarListFunctorIfLi2ELi1ELi1EEEJSt4plusIfEEEEvT_T0_DpT1_,@function
        .size           _ZN2at6native61_GLOBAL__N__44eb8e94_28_ForeachBinaryOpScalarList_cu_dda10a6925multi_tensor_apply_kernelINS1_28TensorListScalarListMetadataIfLi2EEENS1_25BinaryOpScalarListFunctorIfLi2ELi1ELi1EEEJSt4plusIfEEEEvT_T0_DpT1_,(.L_x_4079 - _ZN2at6native61_GLOBAL__N__44eb8e94_28_ForeachBinaryOpScalarList_cu_dda10a6925multi_tensor_apply_kernelINS1_28TensorListScalarListMetadataIfLi2EEENS1_25BinaryOpScalarListFunctorIfLi2ELi1ELi1EEEJSt4plusIfEEEEvT_T0_DpT1_)
        .other          _ZN2at6native61_GLOBAL__N__44eb8e94_28_ForeachBinaryOpScalarList_cu_dda10a6925multi_tensor_apply_kernelINS1_28TensorListScalarListMetadataIfLi2EEENS1_25BinaryOpScalarListFunctorIfLi2ELi1ELi1EEEJSt4plusIfEEEEvT_T0_DpT1_,@"STO_CUDA_ENTRY STV_DEFAULT"
_ZN2at6native61_GLOBAL__N__44eb8e94_28_ForeachBinaryOpScalarList_cu_dda10a6925multi_tensor_apply_kernelINS1_28TensorListScalarListMetadataIfLi2EEENS1_25BinaryOpScalarListFunctorIfLi2ELi1ELi1EEEJSt4plusIfEEEEvT_T0_DpT1_:
        /* <DEDUP_REMOVED lines=29> */
.L_x_3851:
        /* <DEDUP_REMOVED lines=50> */
[C---:B0-----:R-:W-:Y:S01]  /*04f0*/  FADD.FTZ R6, R0.reuse, R6 ;  /* 0x0000000600067221 */ /* 0x041fe20000010000 */
[----:B--2---:R-:W-:-:S04]  /*0500*/  FADD.FTZ R21, R0, R21 ;  /* 0x0000001500157221 */ /* 0x004fc80000010000 */
[----:B------:R0:W-:Y:S01]  /*0510*/  @P1 STG.E desc[UR4][R16.64], R6 ;  /* 0x0000000610001986 */ /* 0x0001e2000c101904 */
[----:B----4-:R-:W-:-:S03]  /*0520*/  FADD.FTZ R25, R0, R25 ;  /* 0x0000001900197221 */ /* 0x010fc60000010000 */
[----:B------:R0:W-:Y:S01]  /*0530*/  @P0 STG.E desc[UR4][R18.64], R21 ;  /* 0x0000001512000986 */ /* 0x0001e2000c101904 */
[----:B------:R-:W-:-:S03]  /*0540*/  ISETP.GE.U32.AND P0, PT, R8, 0x10000, PT ;  /* 0x000100000800780c */ /* 0x000fc60003f06070 */
[----:B------:R0:W-:Y:S01]  /*0550*/  @P4 STG.E desc[UR4][R28.64], R25 ;  /* 0x000000191c004986 */ /* 0x0001e2000c101904 */
[----:B------:R-:W-:Y:S01]  /*0560*/  ISETP.LT.U32.AND P1, PT, R8, R2, PT ;  /* 0x000000020800720c */ /* 0x000fe20003f21070 */
[----:B---3--:R-:W-:-:S05]  /*0570*/  FADD.FTZ R7, R0, R26 ;  /* 0x0000001a00077221 */ /* 0x008fca0000010000 */
[----:B------:R0:W-:Y:S01]  /*0580*/  @P2 STG.E desc[UR4][R10.64], R7 ;  /* 0x000000070a002986 */ /* 0x0001e2000c101904 */
[C---:B------:R-:W-:Y:S02]  /*0590*/  ISETP.GE.U32.AND.EX P0, PT, R9.reuse, RZ, PT, P0 ;  /* 0x000000ff0900720c */ /* 0x040fe40003f06100 */
[----:B------:R-:W-:-:S13]  /*05a0*/  ISETP.LT.AND.EX P1, PT, R9, R3, PT, P1 ;  /* 0x000000030900720c */ /* 0x000fda0003f21310 */
[----:B0-----:R-:W-:Y:S05]  /*05b0*/  @!P0 BRA P1, `(.L_x_3851) ;  /* 0xfffffffc00048947 */ /* 0x001fea000083ffff */
[----:B------:R-:W-:Y:S05]  /*05c0*/  EXIT ;  /* 0x000000000000794d */ /* 0x000fea0003800000 */
.L_x_3850:
        /* <DEDUP_REMOVED lines=8> */
.L_x_3852:
        /* <DEDUP_REMOVED lines=15> */
[C---:B0-----:R-:W-:Y:S01]  /*0740*/  FADD.FTZ R7, R0.reuse, R7 ;  /* 0x0000000700077221 */ /* 0x041fe20000010000 */
[C---:B------:R-:W-:Y:S01]  /*0750*/  FADD.FTZ R6, R0.reuse, R6 ;  /* 0x0000000600067221 */ /* 0x040fe20000010000 */
[C---:B------:R-:W-:Y:S01]  /*0760*/  FADD.FTZ R5, R0.reuse, R5 ;  /* 0x0000000500057221 */ /* 0x040fe20000010000 */
[----:B------:R-:W-:-:S05]  /*0770*/  FADD.FTZ R4, R0, R4 ;  /* 0x0000000400047221 */ /* 0x000fca0000010000 */
[----:B------:R1:W-:Y:S04]  /*0780*/  STG.E.128 desc[UR4][R10.64], R4 ;  /* 0x000000040a007986 */ /* 0x0003e8000c101d04 */
[----:B------:R-:W-:Y:S05]  /*0790*/  @!P0 BRA P1, `(.L_x_3852) ;  /* 0xfffffffc00ac8947 */ /* 0x000fea000083ffff */
[----:B------:R-:W-:Y:S05]  /*07a0*/  EXIT ;  /* 0x000000000000794d */ /* 0x000fea0003800000 */
.L_x_3853:
        /* <DEDUP_REMOVED lines=13> */
.L_x_4079:


//--------------------- .text._ZN2at6native61_GLOBAL__N__44eb8e94_28_ForeachBinaryOpScalarList_cu_dda10a6925multi_tensor_apply_kernelINS1_28TensorListScalarListMetadataIdLi2EEENS1_25BinaryOpScalarListFunctorIdLi2ELi1ELi1EEEJSt4plusIdEEEEvT_T0_DpT1_ --------------------------
	.section	.text._ZN2at6native61_GLOBAL__N__44eb8e94_28_ForeachBinaryOpScalarList_cu_dda10a6925multi_tensor_apply_kernelINS1_28TensorListScalarListMetadataIdLi2EEENS1_25BinaryOpScalarListFunctorIdLi2ELi1ELi1EEEJSt4plusIdEEEEvT_T0_DpT1_,"ax",@progbits
	.align	128
.text._ZN2at6native61_GLOBAL__N__44eb8e94_28_ForeachBinaryOpScalarList_cu_dda10a6925multi_tensor_apply_kernelINS1_28TensorListScalarListMetadataIdLi2EEENS1_25BinaryOpScalarListFunctorIdLi2ELi1ELi1EEEJSt4plusIdEEEEvT_T0_DpT1_:
        .type           _ZN2at6native61_GLOBAL__N__44eb8e94_28_ForeachBinaryOpScalarList_cu_dda10a6925multi_tensor_apply_kernelINS1_28TensorListScalarListMetadataIdLi2EEENS1_25BinaryOpScalarListFunctorIdLi2ELi1ELi1EEEJSt4plusIdEEEEvT_T0_DpT1_,@function
        .size           _ZN2at6native61_GLOBAL__N__44eb8e94_28_ForeachBinaryOpScalarList_cu_dda10a6925multi_tensor_apply_kernelINS1_28TensorListScalarListMetadataIdLi2EEENS1_25BinaryOpScalarListFunctorIdLi2ELi1ELi1EEEJSt4plusIdEEEEvT_T0_DpT1_,(.L_x_4080 - _ZN2at6native61_GLOBAL__N__44eb8e94_28_ForeachBinaryOpScalarList_cu_dda10a6925multi_tensor_apply_kernelINS1_28TensorListScalarListMetadataIdLi2EEENS1_25BinaryOpScalarListFunctorIdLi2ELi1ELi1EEEJSt4plusIdEEEEvT_T0_DpT1_)
        .other          _ZN2at6native61_GLOBAL__N__44eb8e94_28_ForeachBinaryOpScalarList_cu_dda10a6925multi_tensor_apply_kernelINS1_28TensorListScalarListMetadataIdLi2EEENS1_25BinaryOpScalarListFunctorIdLi2ELi1ELi1EEEJSt4plusIdEEEEvT_T0_DpT1_,@"STO_CUDA_ENTRY STV_DEFAULT"
_ZN2at6native61_GLOBAL__N__44eb8e94_28_ForeachBinaryOpScalarList_cu_dda10a6925multi_tensor_apply_kernelINS1_28TensorListScalarListMetadataIdLi2EEENS1_25BinaryOpScalarListFunctorIdLi2ELi1ELi1EEEJSt4plusIdEEEEvT_T0_DpT1_:
        /* <DEDUP_REMOVED lines=29> */
.L_x_3855:
        /* <DEDUP_REMOVED lines=51> */
[----:B--2---:R-:W-:Y:S02]  /*0500*/  DADD R22, R22, UR4 ;  /* 0x0000000416167e29 */ /* 0x004fe40008000000 */
[----:B---3--:R-:W-:-:S05]  /*0510*/  DADD R20, R20, UR4 ;  /* 0x0000000414147e29 */ /* 0x008fca0008000000 */
[----:B------:R2:W-:Y:S01]  /*0520*/  @P1 STG.E.64 desc[UR14][R14.64], R22 ;  /* 0x000000160e001986 */ /* 0x0005e2000c101b0e */
[----:B----4-:R-:W-:Y:S01]  /*0530*/  DADD R18, R18, UR4 ;  /* 0x0000000412127e29 */ /* 0x010fe20008000000 */
[C---:B------:R-:W-:Y:S02]  /*0540*/  ISETP.LT.U32.AND P1, PT, R4.reuse, UR13, PT ;  /* 0x0000000d04007c0c */ /* 0x040fe4000bf21070 */
[----:B------:R2:W-:Y:S01]  /*0550*/  @P3 STG.E.64 desc[UR14][R12.64], R20 ;  /* 0x000000140c003986 */ /* 0x0005e2000c101b0e */
[----:B-----5:R-:W-:Y:S01]  /*0560*/  DADD R16, R16, UR4 ;  /* 0x0000000410107e29 */ /* 0x020fe20008000000 */
[----:B------:R-:W-:Y:S02]  /*0570*/  ISETP.LT.AND.EX P1, PT, R5, UR10, PT, P1 ;  /* 0x0000000a05007c0c */ /* 0x000fe4000bf21310 */
[----:B------:R2:W-:Y:S04]  /*0580*/  @P2 STG.E.64 desc[UR14][R10.64], R18 ;  /* 0x000000120a002986 */ /* 0x0005e8000c101b0e */
[----:B------:R2:W-:Y:S01]  /*0590*/  @P0 STG.E.64 desc[UR14][R8.64], R16 ;  /* 0x0000001008000986 */ /* 0x0005e2000c101b0e */
[----:B------:R-:W-:-:S04]  /*05a0*/  ISETP.GE.U32.AND P0, PT, R4, 0x10000, PT ;  /* 0x000100000400780c */ /* 0x000fc80003f06070 */
[----:B------:R-:W-:-:S13]  /*05b0*/  ISETP.GE.U32.AND.EX P0, PT, R5, RZ, PT, P0 ;  /* 0x000000ff0500720c */ /* 0x000fda0003f06100 */
[----:B--2---:R-:W-:Y:S05]  /*05c0*/  @!P0 BRA P1, `(.L_x_3855) ;  /* 0xfffffffc00008947 */ /* 0x004fea000083ffff */
[----:B------:R-:W-:Y:S05]  /*05d0*/  EXIT ;  /* 0x000000000000794d */ /* 0x000fea0003800000 */
.L_x_3854:
        /* <DEDUP_REMOVED lines=8> */
.L_x_3856:
        /* <DEDUP_REMOVED lines=19> */
[----:B------:R-:W-:-:S03]  /*0790*/  DADD R8, R8, UR4 ;  /* 0x0000000408087e29 */ /* 0x000fc60008000000 */
[----:B------:R0:W-:Y:S04]  /*07a0*/  STG.E.128 desc[UR14][R12.64], R4 ;  /* 0x000000040c007986 */ /* 0x0001e8000c101d0e */
[----:B------:R0:W-:Y:S01]  /*07b0*/  STG.E.128 desc[UR14][R12.64+0x10], R8 ;  /* 0x000010080c007986 */ /* 0x0001e2000c101d0e */
[----:B------:R-:W-:Y:S05]  /*07c0*/  @!P0 BRA P1, `(.L_x_3856) ;  /* 0xfffffffc00a48947 */ /* 0x000fea000083ffff */
[----:B------:R-:W-:Y:S05]  /*07d0*/  EXIT ;  /* 0x000000000000794d */ /* 0x000fea0003800000 */
.L_x_3857:
        /* <DEDUP_REMOVED lines=10> */
.L_x_4080:


//--------------------- .text._ZN2at6native61_GLOBAL__N__44eb8e94_28_ForeachBinaryOpScalarList_cu_dda10a6925multi_tensor_apply_kernelINS1_28TensorListScalarListMetadataIsLi2EEENS1_25BinaryOpScalarListFunctorIsLi2ELi1ELi1EEEJSt4plusIsEEEEvT_T0_DpT1_ --------------------------
	.section	.text._ZN2at6native61_GLOBAL__N__44eb8e94_28_ForeachBinaryOpScalarList_cu_dda10a6925multi_tensor_apply_kernelINS1_28TensorListScalarListMetadataIsLi2EEENS1_25BinaryOpScalarListFunctorIsLi2ELi1ELi1EEEJSt4plusIsEEEEvT_T0_DpT1_,"ax",@progbits
	.align	128
.text._ZN2at6native61_GLOBAL__N__44eb8e94_28_ForeachBinaryOpScalarList_cu_dda10a6925multi_tensor_apply_kernelINS1_28TensorListScalarListMetadataIsLi2EEENS1_25BinaryOpScalarListFunctorIsLi2ELi1ELi1EEEJSt4plusIsEEEEvT_T0_DpT1_:
        .type           _ZN2at6native61_GLOBAL__N__44eb8e94_28_ForeachBinaryOpScalarList_cu_dda10a6925multi_tensor_apply_kernelINS1_28TensorListScalarListMetadataIsLi2EEENS1_25BinaryOpScalarListFunctorIsLi2ELi1ELi1EEEJSt4plusIsEEEEvT_T0_DpT1_,@function
        .size           _ZN2at6native61_GLOBAL__N__44eb8e94_28_ForeachBinaryOpScalarList_cu_dda10a6925multi_tensor_apply_kernelINS1_28TensorListScalarListMetadataIsLi2EEENS1_25BinaryOpScalarListFunctorIsLi2ELi1ELi1EEEJSt4plusIsEEEEvT_T0_DpT1_,(.L_x_4081 - _ZN2at6native61_GLOBAL__N__44eb8e94_28_ForeachBinaryOpScalarList_cu_dda10a6925multi_tensor_apply_kernelINS1_28TensorListScalarListMetadataIsLi2EEENS1_25BinaryOpScalarListFunctorIsLi2ELi1ELi1EEEJSt4plusIsEEEEvT_T0_DpT1_)
        .other          _ZN2at6native61_GLOBAL__N__44eb8e94_28_ForeachBinaryOpScalarList_cu_dda10a6925multi_tensor_apply_kernelINS1_28TensorListScalarListMetadataIsLi2EEENS1_25BinaryOpScalarListFunctorIsLi2ELi1ELi1EEEJSt4plusIsEEEEvT_T0_DpT1_,@"STO_CUDA_ENTRY STV_DEFAULT"
_ZN2at6native61_GLOBAL__N__44eb8e94_28_ForeachBinaryOpScalarList_cu_dda10a6925multi_tensor_apply_kernelINS1_28TensorListScalarListMetadataIsLi2EEENS1_25BinaryOpScalarListFunctorIsLi2ELi1ELi1EEEJSt4plusIsEEEEvT_T0_DpT1_:
        /* <DEDUP_REMOVED lines=29> */
.L_x_3859:
[----:B-1----:R-:W-:Y:S01]  /*01d0*/  IADD3 R11, P0, R4, R8, RZ ;  /* 0x00000008040b7210 */ /* 0x002fe20007f1e0ff */
[C---:B--2---:R-:W-:Y:S01]  /*01e0*/  IMAD R22, R5.reuse, 0x3, RZ ;  /* 0x0000000305167824 */ /* 0x044fe200078e02ff */
[----:B------:R-:W-:Y:S02]  /*01f0*/  PRMT R6, RZ, 0x7610, R6 ;  /* 0x00007610ff067816 */ /* 0x000fe40000000006 */
        /* <DEDUP_REMOVED lines=27> */
[----:B------:R-:W0:Y:S01]  /*03b0*/  @P1 LDG.E.U16 R6, desc[UR4][R28.64] ;  /* 0x000000041c061981 */ /* 0x000e22000c1e1500 */
[CC--:B------:R-:W-:Y:S02]  /*03c0*/  @P4 LEA R26, P3, R7.reuse, R12.reuse, 0x1 ;  /* 0x0000000c071a4211 */ /* 0x0c0fe400078608ff */
[-C--:B------:R-:W-:Y:S02]  /*03d0*/  @P0 LEA.HI.X R17, R24, R13.reuse, R19, 0x1, P5 ;  /* 0x0000000d18110211 */ /* 0x080fe400028f0c13 */
[----:B------:R-:W-:Y:S02]  /*03e0*/  PRMT R25, RZ, 0x7610, R25 ;  /* 0x00007610ff197816 */ /* 0x000fe40000000019 */
[----:B------:R-:W-:Y:S01]  /*03f0*/  @P4 LEA.HI.X R27, R7, R13, R20, 0x1, P3 ;  /* 0x0000000d071b4211 */ /* 0x000fe200018f0c14 */
[----:B------:R1:W2:Y:S04]  /*0400*/  @P0 LDG.E.U16 R21, desc[UR4][R16.64] ;  /* 0x0000000410150981 */ /* 0x0002a8000c1e1500 */
[----:B------:R3:W4:Y:S01]  /*0410*/  @P4 LDG.E.U16 R25, desc[UR4][R26.64] ;  /* 0x000000041a194981 */ /* 0x000722000c1e1500 */
[----:B-1----:R-:W-:-:S02]  /*0420*/  @P2 LEA R16, P3, R22, R12, 0x1 ;  /* 0x0000000c16102211 */ /* 0x002fc400078608ff */
[----:B---3--:R-:W-:Y:S02]  /*0430*/  PRMT R26, RZ, 0x7610, R26 ;  /* 0x00007610ff1a7816 */ /* 0x008fe4000000001a */
[----:B------:R-:W-:-:S05]  /*0440*/  @P2 LEA.HI.X R17, R22, R13, R23, 0x1, P3 ;  /* 0x0000000d16112211 */ /* 0x000fca00018f0c17 */
[----:B------:R1:W3:Y:S01]  /*0450*/  @P2 LDG.E.U16 R26, desc[UR4][R16.64] ;  /* 0x00000004101a2981 */ /* 0x0002e2000c1e1500 */
        /* <DEDUP_REMOVED lines=9> */
[C---:B0-----:R-:W-:Y:S02]  /*04f0*/  IMAD.IADD R6, R0.reuse, 0x1, R6 ;  /* 0x0000000100067824 */ /* 0x041fe400078e0206 */
[----:B--2---:R-:W-:-:S03]  /*0500*/  IMAD.IADD R21, R0, 0x1, R21 ;  /* 0x0000000100157824 */ /* 0x004fc600078e0215 */
[----:B------:R0:W-:Y:S01]  /*0510*/  @P1 STG.E.U16 desc[UR4][R16.64], R6 ;  /* 0x0000000610001986 */ /* 0x0001e2000c101504 */
[----:B----4-:R-:W-:-:S03]  /*0520*/  IMAD.IADD R25, R0, 0x1, R25 ;  /* 0x0000000100197824 */ /* 0x010fc600078e0219 */
[----:B------:R0:W-:Y:S01]  /*0530*/  @P0 STG.E.U16 desc[UR4][R18.64], R21 ;  /* 0x0000001512000986 */ /* 0x0001e2000c101504 */
[----:B------:R-:W-:-:S03]  /*0540*/  ISETP.GE.U32.AND P0, PT, R8, 0x10000, PT ;  /* 0x000100000800780c */ /* 0x000fc60003f06070 */
[----:B------:R0:W-:Y:S01]  /*0550*/  @P4 STG.E.U16 desc[UR4][R28.64], R25 ;  /* 0x000000191c004986 */ /* 0x0001e2000c101504 */
[----:B------:R-:W-:Y:S01]  /*0560*/  ISETP.LT.U32.AND P1, PT, R8, R2, PT ;  /* 0x000000020800720c */ /* 0x000fe20003f21070 */
[----:B---3--:R-:W-:-:S05]  /*0570*/  IMAD.IADD R7, R0, 0x1, R26 ;  /* 0x0000000100077824 */ /* 0x008fca00078e021a */
[----:B------:R0:W-:Y:S01]  /*0580*/  @P2 STG.E.U16 desc[UR4][R10.64], R7 ;  /* 0x000000070a002986 */ /* 0x0001e2000c101504 */
[C---:B------:R-:W-:Y:S02]  /*0590*/  ISETP.GE.U32.AND.EX P0, PT, R9.reuse, RZ, PT, P0 ;  /* 0x000000ff0900720c */ /* 0x040fe40003f06100 */
[----:B------:R-:W-:-:S13]  /*05a0*/  ISETP.LT.AND.EX P1, PT, R9, R3, PT, P1 ;  /* 0x000000030900720c */ /* 0x000fda0003f21310 */
[----:B0-----:R-:W-:Y:S05]  /*05b0*/  @!P0 BRA P1, `(.L_x_3859) ;  /* 0xfffffffc00048947 */ /* 0x001fea000083ffff */
[----:B------:R-:W-:Y:S05]  /*05c0*/  EXIT ;  /* 0x000000000000794d */ /* 0x000fea0003800000 */
.L_x_3858:
        /* <DEDUP_REMOVED lines=8> */
.L_x_3860:
[C---:B------:R-:W-:Y:S01]  /*0650*/  IMAD.SHL.U32 R5, R16.reuse, 0x8, RZ ;  /* 0x0000000810057824 */ /* 0x040fe200078e00ff */
[----:B------:R-:W-:-:S04]  /*0660*/  SHF.L.U64.HI R17, R16, 0x3, R19 ;  /* 0x0000000310117819 */ /* 0x000fc80000010213 */
[----:B------:R-:W-:-:S05]  /*0670*/  IADD3 R6, P0, R12, R5, RZ ;  /* 0x000000050c067210 */ /* 0x000fca0007f1e0ff */
[----:B------:R-:W-:-:S06]  /*0680*/  IMAD.X R7, R13, 0x1, R17, P0 ;  /* 0x000000010d077824 */ /* 0x000fcc00000e0611 */
[----:B------:R-:W2:Y:S01]  /*0690*/  LDG.E.64 R6, desc[UR4][R6.64] ;  /* 0x0000000406067981 */ /* 0x000ea2000c1e1b00 */
[----:B------:R-:W-:Y:S02]  /*06a0*/  IADD3 R4, P0, R14, R5, RZ ;  /* 0x000000050e047210 */ /* 0x000fe40007f1e0ff */
[----:B--2---:R-:W-:Y:S01]  /*06b0*/  PRMT R9, R7, 0x7632, R9 ;  /* 0x0000763207097816 */ /* 0x004fe20000000009 */
[----:B0-----:R-:W-:Y:S01]  /*06c0*/  IMAD.IADD R8, R0, 0x1, R7 ;  /* 0x0000000100087824 */ /* 0x001fe200078e0207 */
[----:B------:R-:W-:Y:S01]  /*06d0*/  PRMT R5, R6, 0x7632, R5 ;  /* 0x0000763206057816 */ /* 0x000fe20000000005 */
[C---:B------:R-:W-:Y:S02]  /*06e0*/  IMAD.IADD R11, R0.reuse, 0x1, R6 ;  /* 0x00000001000b7824 */ /* 0x040fe400078e0206 */
[C---:B------:R-:W-:Y:S02]  /*06f0*/  IMAD.IADD R9, R0.reuse, 0x1, R9 ;  /* 0x0000000100097824 */ /* 0x040fe400078e0209 */
        /* <DEDUP_REMOVED lines=15> */
.L_x_3861:
        /* <DEDUP_REMOVED lines=9> */
.L_x_4081:


//--------------------- .text._ZN2at6native61_GLOBAL__N__44eb8e94_28_ForeachBinaryOpScalarList_cu_dda10a6925multi_tensor_apply_kernelINS1_28TensorListScalarListMetadataIlLi2EEENS1_25BinaryOpScalarListFunctorIlLi2ELi1ELi1EEEJSt4plusIlEEEEvT_T0_DpT1_ --------------------------
	.section	.text._ZN2at6native61_GLOBAL__N__44eb8e94_28_ForeachBinaryOpScalarList_cu_dda10a6925multi_tensor_apply_kernelINS1_28TensorListScalarListMetadataIlLi2EEENS1_25BinaryOpScalarListFunctorIlLi2ELi1ELi1EEEJSt4plusIlEEEEvT_T0_DpT1_,"ax",@progbits
	.align	128
.text._ZN2at6native61_GLOBAL__N__44eb8e94_28_ForeachBinaryOpScalarList_cu_dda10a6925multi_tensor_apply_kernelINS1_28TensorListScalarListMetadataIlLi2EEENS1_25BinaryOpScalarListFunctorIlLi2ELi1ELi1EEEJSt4plusIlEEEEvT_T0_DpT1_:
        .type           _ZN2at6native61_GLOBAL__N__44eb8e94_28_ForeachBinaryOpScalarList_cu_dda10a6925multi_tensor_apply_kernelINS1_28TensorListScalarListMetadataIlLi2EEENS1_25BinaryOpScalarListFunctorIlLi2ELi1ELi1EEEJSt4plusIlEEEEvT_T0_DpT1_,@function
        .size           _ZN2at6native61_GLOBAL__N__44eb8e94_28_ForeachBinaryOpScalarList_cu_dda10a6925multi_tensor_apply_kernelINS1_28TensorListScalarListMetadataIlLi2EEENS1_25BinaryOpScalarListFunctorIlLi2ELi1ELi1EEEJSt4plusIlEEEEvT_T0_DpT1_,(.L_x_4082 - _ZN2at6native61_GLOBAL__N__44eb8e94_28_ForeachBinaryOpScalarList_cu_dda10a6925multi_tensor_apply_kernelINS1_28TensorListScalarListMetadataIlLi2EEENS1_25BinaryOpScalarListFunctorIlLi2ELi1ELi1EEEJSt4plusIlEEEEvT_T0_DpT1_)
        .other          _ZN2at6native61_GLOBAL__N__44eb8e94_28_ForeachBinaryOpScalarList_cu_dda10a6925multi_tensor_apply_kernelINS1_28TensorListScalarListMetadataIlLi2EEENS1_25BinaryOpScalarListFunctorIlLi2ELi1ELi1EEEJSt4plusIlEEEEvT_T0_DpT1_,@"STO_CUDA_ENTRY STV_DEFAULT"
_ZN2at6native61_GLOBAL__N__44eb8e94_28_ForeachBinaryOpScalarList_cu_dda10a6925multi_tensor_apply_kernelINS1_28TensorListScalarListMetadataIlLi2EEENS1_25BinaryOpScalarListFunctorIlLi2ELi1ELi1EEEJSt4plusIlEEEEvT_T0_DpT1_:
        /* <DEDUP_REMOVED lines=29> */
.L_x_3863:
        /* <DEDUP_REMOVED lines=50> */
[----:B--2---:R-:W-:Y:S02]  /*04f0*/  IADD3 R12, P2, R12, UR4, RZ ;  /* 0x000000040c0c7c10 */ /* 0x004fe4000ff5e0ff */
[----:B---3--:R-:W-:Y:S02]  /*0500*/  IADD3 R16, P5, R16, UR4, RZ ;  /* 0x0000000410107c10 */ /* 0x008fe4000ffbe0ff */
[----:B------:R-:W-:Y:S02]  /*0510*/  IADD3.X R13, R13, UR5, RZ, P2, !PT ;  /* 0x000000050d0d7c10 */ /* 0x000fe400097fe4ff */
[----:B------:R-:W-:Y:S02]  /*0520*/  IADD3.X R17, R17, UR5, RZ, P5, !PT ;  /* 0x0000000511117c10 */ /* 0x000fe4000affe4ff */
[----:B----4-:R-:W-:Y:S01]  /*0530*/  IADD3 R14, P5, R14, UR4, RZ ;  /* 0x000000040e0e7c10 */ /* 0x010fe2000ffbe0ff */
[----:B------:R2:W-:Y:S01]  /*0540*/  @P1 STG.E.64 desc[UR14][R22.64], R12 ;  /* 0x0000000c16001986 */ /* 0x0005e2000c101b0e */
[----:B-----5:R-:W-:-:S02]  /*0550*/  IADD3 R10, P2, R10, UR4, RZ ;  /* 0x000000040a0a7c10 */ /* 0x020fc4000ff5e0ff */
[----:B------:R-:W-:Y:S02]  /*0560*/  IADD3.X R15, R15, UR5, RZ, P5, !PT ;  /* 0x000000050f0f7c10 */ /* 0x000fe4000affe4ff */
[----:B------:R-:W-:Y:S01]  /*0570*/  IADD3.X R11, R11, UR5, RZ, P2, !PT ;  /* 0x000000050b0b7c10 */ /* 0x000fe200097fe4ff */
        /* <DEDUP_REMOVED lines=9> */
.L_x_3862:
        /* <DEDUP_REMOVED lines=8> */
.L_x_3864:
        /* <DEDUP_REMOVED lines=8> */
[----:B--2---:R-:W-:Y:S02]  /*0710*/  IADD3 R6, P0, R6, UR4, RZ ;  /* 0x0000000406067c10 */ /* 0x004fe4000ff1e0ff */
[----:B------:R-:W-:Y:S02]  /*0720*/  IADD3 R4, P1, R4, UR4, RZ ;  /* 0x0000000404047c10 */ /* 0x000fe4000ff3e0ff */
[----:B---3--:R-:W-:Y:S02]  /*0730*/  IADD3 R10, P2, R10, UR4, RZ ;  /* 0x000000040a0a7c10 */ /* 0x008fe4000ff5e0ff */
[----:B------:R-:W-:Y:S02]  /*0740*/  IADD3 R8, P3, R8, UR4, RZ ;  /* 0x0000000408087c10 */ /* 0x000fe4000ff7e0ff */
[----:B------:R-:W-:-:S02]  /*0750*/  IADD3.X R7, R7, UR5, RZ, P0, !PT ;  /* 0x0000000507077c10 */ /* 0x000fc400087fe4ff */
[----:B------:R-:W-:Y:S02]  /*0760*/  IADD3.X R5, R5, UR5, RZ, P1, !PT ;  /* 0x0000000505057c10 */ /* 0x000fe40008ffe4ff */
[----:B------:R-:W-:Y:S02]  /*0770*/  IADD3.X R11, R11, UR5, RZ, P2, !PT ;  /* 0x000000050b0b7c10 */ /* 0x000fe400097fe4ff */
[----:B------:R-:W-:Y:S01]  /*0780*/  IADD3.X R9, R9, UR5, RZ, P3, !PT ;  /* 0x0000000509097c10 */ /* 0x000fe20009ffe4ff */
        /* <DEDUP_REMOVED lines=16> */
.L_x_3865:
        /* <DEDUP_REMOVED lines=15> */
.L_x_4082:


//--------------------- .text._ZN2at6native61_GLOBAL__N__44eb8e94_28_ForeachBinaryOpScalarList_cu_dda10a6925multi_tensor_apply_kernelINS1_28TensorListScalarListMetadataIiLi2EEENS1_25BinaryOpScalarListFunctorIiLi2ELi1ELi1EEEJSt4plusIiEEEEvT_T0_DpT1_ --------------------------
	.section	.text._ZN2at6native61_GLOBAL__N__44eb8e94_28_ForeachBinaryOpScalarList_cu_dda10a6925multi_tensor_apply_kernelINS1_28TensorListScalarListMetadataIiLi2EEENS1_25BinaryOpScalarListFunctorIiLi2ELi1ELi1EEEJSt4plusIiEEEEvT_T0_DpT1_,"ax",@progbits
	.align	128
.text._ZN2at6native61_GLOBAL__N__44eb8e94_28_ForeachBinaryOpScalarList_cu_dda10a6925multi_tensor_apply_kernelINS1_28TensorListScalarListMetadataIiLi2EEENS1_25BinaryOpScalarListFunctorIiLi2ELi1ELi1EEEJSt4plusIiEEEEvT_T0_DpT1_:
        .type           _ZN2at6native61_GLOBAL__N__44eb8e94_28_ForeachBinaryOpScalarList_cu_dda10a6925multi_tensor_apply_kernelINS1_28TensorListScalarListMetadataIiLi2EEENS1_25BinaryOpScalarListFunctorIiLi2ELi1ELi1EEEJSt4plusIiEEEEvT_T0_DpT1_,@function
        .size           _ZN2at6native61_GLOBAL__N__44eb8e94_28_ForeachBinaryOpScalarList_cu_dda10a6925multi_tensor_apply_kernelINS1_28TensorListScalarListMetadataIiLi2EEENS1_25BinaryOpScalarListFunctorIiLi2ELi1ELi1EEEJSt4plusIiEEEEvT_T0_DpT1_,(.L_x_4083 - _ZN2at6native61_GLOBAL__N__44eb8e94_28_ForeachBinaryOpScalarList_cu_dda10a6925multi_tensor_apply_kernelINS1_28TensorListScalarListMetadataIiLi2EEENS1_25BinaryOpScalarListFunctorIiLi2ELi1ELi1EEEJSt4plusIiEEEEvT_T0_DpT1_)
        .other          _ZN2at6native61_GLOBAL__N__44eb8e94_28_ForeachBinaryOpScalarList_cu_dda10a6925multi_tensor_apply_kernelINS1_28TensorListScalarListMetadataIiLi2EEENS1_25BinaryOpScalarListFunctorIiLi2ELi1ELi1EEEJSt4plusIiEEEEvT_T0_DpT1_,@"STO_CUDA_ENTRY STV_DEFAULT"
_ZN2at6native61_GLOBAL__N__44eb8e94_28_ForeachBinaryOpScalarList_cu_dda10a6925multi_tensor_apply_kernelINS1_28TensorListScalarListMetadataIiLi2EEENS1_25BinaryOpScalarListFunctorIiLi2ELi1ELi1EEEJSt4plusIiEEEEvT_T0_DpT1_:
        /* <DEDUP_REMOVED lines=29> */
.L_x_3867:
        /* <DEDUP_REMOVED lines=52> */
[----:B------:R0:W-:Y:S01]  /*0510*/  @P1 STG.E desc[UR4][R16.64], R6 ;  /* 0x0000000610001986 */ /* 0x0001e2000c101904 */
[----:B----4-:R-:W-:-:S03]  /*0520*/  IMAD.IADD R25, R0, 0x1, R25 ;  /* 0x0000000100197824 */ /* 0x010fc600078e0219 */
[----:B------:R0:W-:Y:S01]  /*0530*/  @P0 STG.E desc[UR4][R18.64], R21 ;  /* 0x0000001512000986 */ /* 0x0001e2000c101904 */
[----:B------:R-:W-:-:S03]  /*0540*/  ISETP.GE.U32.AND P0, PT, R8, 0x10000, PT ;  /* 0x000100000800780c */ /* 0x000fc60003f06070 */
[----:B------:R0:W-:Y:S01]  /*0550*/  @P4 STG.E desc[UR4][R28.64], R25 ;  /* 0x000000191c004986 */ /* 0x0001e2000c101904 */
[----:B------:R-:W-:Y:S01]  /*0560*/  ISETP.LT.U32.AND P1, PT, R8, R2, PT ;  /* 0x000000020800720c */ /* 0x000fe20003f21070 */
[----:B---3--:R-:W-:-:S05]  /*0570*/  IMAD.IADD R7, R0, 0x1, R26 ;  /* 0x0000000100077824 */ /* 0x008fca00078e021a */
[----:B------:R0:W-:Y:S01]  /*0580*/  @P2 STG.E desc[UR4][R10.64], R7 ;  /* 0x000000070a002986 */ /* 0x0001e2000c101904 */
[C---:B------:R-:W-:Y:S02]  /*0590*/  ISETP.GE.U32.AND.EX P0, PT, R9.reuse, RZ, PT, P0 ;  /* 0x000000ff0900720c */ /* 0x040fe40003f06100 */
[----:B------:R-:W-:-:S13]  /*05a0*/  ISETP.LT.AND.EX P1, PT, R9, R3, PT, P1 ;  /* 0x000000030900720c */ /* 0x000fda0003f21310 */
[----:B0-----:R-:W-:Y:S05]  /*05b0*/  @!P0 BRA P1, `(.L_x_3867) ;  /* 0xfffffffc00048947 */ /* 0x001fea000083ffff */
[----:B------:R-:W-:Y:S05]  /*05c0*/  EXIT ;  /* 0x000000000000794d */ /* 0x000fea0003800000 */
.L_x_3866:
        /* <DEDUP_REMOVED lines=8> */
.L_x_3868:
        /* <DEDUP_REMOVED lines=15> */
[C---:B0-----:R-:W-:Y:S02]  /*0740*/  IMAD.IADD R7, R0.reuse, 0x1, R7 ;  /* 0x0000000100077824 */ /* 0x041fe400078e0207 */
[C---:B------:R-:W-:Y:S02]  /*0750*/  IMAD.IADD R6, R0.reuse, 0x1, R6 ;  /* 0x0000000100067824 */ /* 0x040fe400078e0206 */
[----:B------:R-:W-:-:S02]  /*0760*/  IMAD.IADD R5, R0, 0x1, R5 ;  /* 0x0000000100057824 */ /* 0x000fc400078e0205 */
[----:B------:R-:W-:-:S05]  /*0770*/  IMAD.IADD R4, R0, 0x1, R4 ;  /* 0x0000000100047824 */ /* 0x000fca00078e0204 */
[----:B------:R1:W-:Y:S01]  /*0780*/  STG.E.128 desc[UR4][R10.64], R4 ;  /* 0x000000040a007986 */ /* 0x0003e2000c101d04 */
[----:B------:R-:W-:Y:S05]  /*0790*/  @!P0 BRA P1, `(.L_x_3868) ;  /* 0xfffffffc00ac8947 */ /* 0x000fea000083ffff */
[----:B------:R-:W-:Y:S05]  /*07a0*/  EXIT ;  /* 0x000000000000794d */ /* 0x000fea0003800000 */
.L_x_3869:
        /* <DEDUP_REMOVED lines=13> */
.L_x_4083:


//--------------------- .text._ZN2at6native61_GLOBAL__N__44eb8e94_28_ForeachBinaryOpScalarList_cu_dda10a6925multi_tensor_apply_kernelINS1_28TensorListScalarListMetadataIaLi2EEENS1_25BinaryOpScalarListFunctorIaLi2ELi1ELi1EEEJSt4plusIaEEEEvT_T0_DpT1_ --------------------------
	.section	.text._ZN2at6native61_GLOBAL__N__44eb8e94_28_ForeachBinaryOpScalarList_cu_dda10a6925multi_tensor_apply_kernelINS1_28TensorListScalarListMetadataIaLi2EEENS1_25BinaryOpScalarListFunctorIaLi2ELi1ELi1EEEJSt4plusIaEEEEvT_T0_DpT1_,"ax",@progbits
	.align	128
.text._ZN2at6native61_GLOBAL__N__44eb8e94_28_ForeachBinaryOpScalarList_cu_dda10a6925multi_tensor_apply_kernelINS1_28TensorListScalarListMetadataIaLi2EEENS1_25BinaryOpScalarListFunctorIaLi2ELi1ELi1EEEJSt4plusIaEEEEvT_T0_DpT1_:
        .type           _ZN2at6native61_GLOBAL__N__44eb8e94_28_ForeachBinaryOpScalarList_cu_dda10a6925multi_tensor_apply_kernelINS1_28TensorListScalarListMetadataIaLi2EEENS1_25BinaryOpScalarListFunctorIaLi2ELi1ELi1EEEJSt4plusIaEEEEvT_T0_DpT1_,@function
        .size           _ZN2at6native61_GLOBAL__N__44eb8e94_28_ForeachBinaryOpScalarList_cu_dda10a6925multi_tensor_apply_kernelINS1_28TensorListScalarListMetadataIaLi2EEENS1_25BinaryOpScalarListFunctorIaLi2ELi1ELi1EEEJSt4plusIaEEEEvT_T0_DpT1_,(.L_x_4084 - _ZN2at6native61_GLOBAL__N__44eb8e94_28_ForeachBinaryOpScalarList_cu_dda10a6925multi_tensor_apply_kernelINS1_28TensorListScalarListMetadataIaLi2EEENS1_25BinaryOpScalarListFunctorIaLi2ELi1ELi1EEEJSt4plusIaEEEEvT_T0_DpT1_)
        .other          _ZN2at6native61_GLOBAL__N__44eb8e94_28_ForeachBinaryOpScalarList_cu_dda10a6925multi_tensor_apply_kernelINS1_28TensorListScalarListMetadataIaLi2EEENS1_25BinaryOpScalarListFunctorIaLi2ELi1ELi1EEEJSt4plusIaEEEEvT_T0_DpT1_,@"STO_CUDA_ENTRY STV_DEFAULT"
_ZN2at6native61_GLOBAL__N__44eb8e94_28_ForeachBinaryOpScalarList_cu_dda10a6925multi_tensor_apply_kernelINS1_28TensorListScalarListMetadataIaLi2EEENS1_25BinaryOpScalarListFunctorIaLi2ELi1ELi1EEEJSt4plusIaEEEEvT_T0_DpT1_:
        /* <DEDUP_REMOVED lines=29> */
.L_x_3871:
        /* <DEDUP_REMOVED lines=10> */
[----:B------:R-:W-:Y:S02]  /*0270*/  ISETP.GE.U32.AND P2, PT, R21, 0x10000, PT ;  /* 0x000100001500780c */ /* 0x000fe40003f46070 */
[----:B------:R-:W-:Y:S01]  /*0280*/  ISETP.LT.AND.EX P0, PT, R12, R7, !P0, P1 ;  /* 0x000000070c00720c */ /* 0x000fe20004701310 */
[--C-:B------:R-:W-:Y:S01]  /*0290*/  IMAD.X R26, RZ, RZ, R12.reuse, P4 ;  /* 0x000000ffff1a7224 */ /* 0x100fe200020e060c */
[----:B------:R-:W-:Y:S02]  /*02a0*/  IADD3 R25, P5, R25, R20, RZ ;  /* 0x0000001419197210 */ /* 0x000fe40007fbe0ff */
[----:B------:R-:W-:Y:S02]  /*02b0*/  ISETP.GE.U32.AND P3, PT, R13, 0x10000, PT ;  /* 0x000100000d00780c */ /* 0x000fe40003f66070 */
[----:B------:R-:W-:Y:S01]  /*02c0*/  ISETP.LT.U32.AND P1, PT, R21, R4, PT ;  /* 0x000000041500720c */ /* 0x000fe20003f21070 */
[----:B------:R-:W-:Y:S01]  /*02d0*/  IMAD.X R28, RZ, RZ, R12, P5 ;  /* 0x000000ffff1c7224 */ /* 0x000fe200028e060c */
[----:B------:R-:W-:-:S02]  /*02e0*/  ISETP.GE.U32.AND.EX P2, PT, R24, RZ, PT, P2 ;  /* 0x000000ff1800720c */ /* 0x000fc40003f46120 */
[----:B------:R-:W-:Y:S02]  /*02f0*/  ISETP.LT.U32.AND P4, PT, R13, R4, PT ;  /* 0x000000040d00720c */ /* 0x000fe40003f81070 */
[----:B------:R-:W-:Y:S02]  /*0300*/  ISETP.GE.U32.AND.EX P3, PT, R26, RZ, PT, P3 ;  /* 0x000000ff1a00720c */ /* 0x000fe40003f66130 */
[-C--:B------:R-:W-:Y:S02]  /*0310*/  ISETP.LT.AND.EX P1, PT, R24, R7.reuse, !P2, P1 ;  /* 0x000000071800720c */ /* 0x080fe40005721310 */
[----:B------:R-:W-:Y:S02]  /*0320*/  ISETP.GE.U32.AND P2, PT, R25, 0x10000, PT ;  /* 0x000100001900780c */ /* 0x000fe40003f46070 */
[----:B------:R-:W-:Y:S02]  /*0330*/  ISETP.LT.AND.EX P4, PT, R26, R7, !P3, P4 ;  /* 0x000000071a00720c */ /* 0x000fe40005f81340 */
[----:B------:R-:W-:-:S02]  /*0340*/  @P0 IADD3 R14, P5, R20, R2, RZ ;  /* 0x00000002140e0210 */ /* 0x000fc40007fbe0ff */
[----:B------:R-:W-:Y:S02]  /*0350*/  ISETP.LT.U32.AND P3, PT, R25, R4, PT ;  /* 0x000000041900720c */ /* 0x000fe40003f61070 */
[----:B------:R-:W-:Y:S01]  /*0360*/  ISETP.GE.U32.AND.EX P2, PT, R28, RZ, PT, P2 ;  /* 0x000000ff1c00720c */ /* 0x000fe20003f46120 */
[----:B------:R-:W-:Y:S02]  /*0370*/  @P0 IMAD.X R15, R12, 0x1, R5, P5 ;  /* 0x000000010c0f0824 */ /* 0x000fe400028e0605 */
[----:B------:R-:W-:Y:S02]  /*0380*/  @P1 IADD3 R16, P5, R21, R2, RZ ;  /* 0x0000000215101210 */ /* 0x000fe40007fbe0ff */
[----:B------:R-:W-:Y:S01]  /*0390*/  ISETP.LT.AND.EX P2, PT, R28, R7, !P2, P3 ;  /* 0x000000071c00720c */ /* 0x000fe20005741330 */
[----:B------:R1:W0:Y:S01]  /*03a0*/  @P0 LDG.E.U8 R23, desc[UR4][R14.64] ;  /* 0x000000040e170981 */ /* 0x000222000c1e1100 */
[----:B------:R-:W-:Y:S01]  /*03b0*/  PRMT R27, RZ, 0x7610, R27 ;  /* 0x00007610ff1b7816 */ /* 0x000fe2000000001b */
[----:B------:R-:W-:Y:S01]  /*03c0*/  @P1 IMAD.X R17, R24, 0x1, R5, P5 ;  /* 0x0000000118111824 */ /* 0x000fe200028e0605 */
[----:B------:R-:W-:-:S04]  /*03d0*/  PRMT R29, RZ, 0x7610, R29 ;  /* 0x00007610ff1d7816 */ /* 0x000fc8000000001d */
[----:B------:R2:W3:Y:S01]  /*03e0*/  @P1 LDG.E.U8 R27, desc[UR4][R16.64] ;  /* 0x00000004101b1981 */ /* 0x0004e2000c1e1100 */
[----:B-1----:R-:W-:-:S05]  /*03f0*/  @P4 IADD3 R14, P3, R13, R2, RZ ;  /* 0x000000020d0e4210 */ /* 0x002fca0007f7e0ff */
[----:B------:R-:W-:Y:S01]  /*0400*/  @P4 IMAD.X R15, R26, 0x1, R5, P3 ;  /* 0x000000011a0f4824 */ /* 0x000fe200018e0605 */
[----:B------:R-:W-:Y:S02]  /*0410*/  @P2 IADD3 R18, P3, R25, R2, RZ ;  /* 0x0000000219122210 */ /* 0x000fe40007f7e0ff */
[----:B--2---:R-:W-:Y:S02]  /*0420*/  PRMT R17, RZ, 0x7610, R17 ;  /* 0x00007610ff117816 */ /* 0x004fe40000000011 */
[----:B------:R1:W2:Y:S01]  /*0430*/  @P4 LDG.E.U8 R29, desc[UR4][R14.64] ;  /* 0x000000040e1d4981 */ /* 0x0002a2000c1e1100 */
[----:B------:R-:W-:-:S05]  /*0440*/  @P2 IMAD.X R19, R28, 0x1, R5, P3 ;  /* 0x000000011c132824 */ /* 0x000fca00018e0605 */
[----:B------:R-:W4:Y:S01]  /*0450*/  @P2 LDG.E.U8 R17, desc[UR4][R18.64] ;  /* 0x0000000412112981 */ /* 0x000f22000c1e1100 */
[-C--:B------:R-:W-:Y:S02]  /*0460*/  @P0 IADD3 R20, P5, R20, R3.reuse, RZ ;  /* 0x0000000314140210 */ /* 0x080fe40007fbe0ff */
[----:B------:R-:W-:-:S03]  /*0470*/  @P1 IADD3 R22, P3, R21, R3, RZ ;  /* 0x0000000315161210 */ /* 0x000fc60007f7e0ff */
[----:B------:R-:W-:Y:S01]  /*0480*/  @P0 IMAD.X R21, R12, 0x1, R6, P5 ;  /* 0x000000010c150824 */ /* 0x000fe200028e0606 */
[----:B------:R-:W-:Y:S01]  /*0490*/  @P4 IADD3 R12, P5, R13, R3, RZ ;  /* 0x000000030d0c4210 */ /* 0x000fe20007fbe0ff */
[----:B------:R-:W-:-:S04]  /*04a0*/  IMAD.WIDE.U32 R10, R9, 0x4, R10 ;  /* 0x00000004090a7825 */ /* 0x000fc800078e000a */
[----:B------:R-:W-:Y:S02]  /*04b0*/  @P4 IMAD.X R13, R26, 0x1, R6, P5 ;  /* 0x000000011a0d4824 */ /* 0x000fe400028e0606 */
[----:B0-----:R-:W-:-:S05]  /*04c0*/  IMAD.IADD R16, R0, 0x1, R23 ;  /* 0x0000000100107824 */ /* 0x001fca00078e0217 */
[----:B------:R0:W-:Y:S01]  /*04d0*/  @P0 STG.E.U8 desc[UR4][R20.64], R16 ;  /* 0x0000001014000986 */ /* 0x0001e2000c101104 */
[----:B-1----:R-:W-:Y:S01]  /*04e0*/  @P2 IADD3 R14, P0, R25, R3, RZ ;  /* 0x00000003190e2210 */ /* 0x002fe20007f1e0ff */
[--C-:B------:R-:W-:Y:S02]  /*04f0*/  @P1 IMAD.X R23, R24, 0x1, R6.reuse, P3 ;  /* 0x0000000118171824 */ /* 0x100fe400018e0606 */
[----:B---3--:R-:W-:Y:S02]  /*0500*/  IMAD.IADD R27, R0, 0x1, R27 ;  /* 0x00000001001b7824 */ /* 0x008fe400078e021b */
[----:B------:R-:W-:-:S03]  /*0510*/  @P2 IMAD.X R15, R28, 0x1, R6, P0 ;  /* 0x000000011c0f2824 */ /* 0x000fc600000e0606 */
[----:B------:R0:W-:Y:S01]  /*0520*/  @P1 STG.E.U8 desc[UR4][R22.64], R27 ;  /* 0x0000001b16001986 */ /* 0x0001e2000c101104 */
[C---:B--2---:R-:W-:Y:S02]  /*0530*/  IMAD.IADD R29, R0.reuse, 0x1, R29 ;  /* 0x00000001001d7824 */ /* 0x044fe400078e021d */
[----:B----4-:R-:W-:-:S03]  /*0540*/  IMAD.IADD R17, R0, 0x1, R17 ;  /* 0x0000000100117824 */ /* 0x010fc600078e0211 */
[----:B------:R0:W-:Y:S01]  /*0550*/  @P4 STG.E.U8 desc[UR4][R12.64], R29 ;  /* 0x0000001d0c004986 */ /* 0x0001e2000c101104 */
[C---:B------:R-:W-:Y:S02]  /*0560*/  ISETP.GE.U32.AND P0, PT, R10.reuse, 0x10000, PT ;  /* 0x000100000a00780c */ /* 0x040fe40003f06070 */
[----:B------:R-:W-:Y:S01]  /*0570*/  ISETP.LT.U32.AND P1, PT, R10, R4, PT ;  /* 0x000000040a00720c */ /* 0x000fe20003f21070 */
[----:B------:R0:W-:Y:S01]  /*0580*/  @P2 STG.E.U8 desc[UR4][R14.64], R17 ;  /* 0x000000110e002986 */ /* 0x0001e2000c101104 */
[C---:B------:R-:W-:Y:S02]  /*0590*/  ISETP.GE.U32.AND.EX P0, PT, R11.reuse, RZ, PT, P0 ;  /* 0x000000ff0b00720c */ /* 0x040fe40003f06100 */
[----:B------:R-:W-:-:S13]  /*05a0*/  ISETP.LT.AND.EX P1, PT, R11, R7, PT, P1 ;  /* 0x000000070b00720c */ /* 0x000fda0003f21310 */
[----:B0-----:R-:W-:Y:S05]  /*05b0*/  @!P0 BRA P1, `(.L_x_3871) ;  /* 0xfffffffc00048947 */ /* 0x001fea000083ffff */
[----:B------:R-:W-:Y:S05]  /*05c0*/  EXIT ;  /* 0x000000000000794d */ /* 0x000fea0003800000 */
.L_x_3870:
        /* <DEDUP_REMOVED lines=8> */
.L_x_3872:
        /* <DEDUP_REMOVED lines=8> */
[----:B0-----:R-:W-:Y:S01]  /*06d0*/  IMAD.IADD R8, R0, 0x1, R9 ;  /* 0x0000000100087824 */ /* 0x001fe200078e0209 */
[----:B------:R-:W-:Y:S01]  /*06e0*/  PRMT R9, R10, 0x7773, RZ ;  /* 0x000077730a097816 */ /* 0x000fe200000000ff */
[C---:B------:R-:W-:Y:S02]  /*06f0*/  IMAD.IADD R13, R0.reuse, 0x1, R13 ;  /* 0x00000001000d7824 */ /* 0x040fe400078e020d */
[----:B------:R-:W-:-:S03]  /*0700*/  IMAD.IADD R15, R0, 0x1, R15 ;  /* 0x00000001000f7824 */ /* 0x000fc600078e020f */
[----:B------:R-:W-:Y:S02]  /*0710*/  PRMT R14, R13, 0x7604, R8 ;  /* 0x000076040d0e7816 */ /* 0x000fe40000000008 */
[----:B------:R-:W-:Y:S01]  /*0720*/  IADD3 R8, P0, R12, R3, RZ ;  /* 0x000000030c087210 */ /* 0x000fe20007f1e0ff */
[----:B------:R-:W-:Y:S01]  /*0730*/  IMAD.IADD R12, R0, 0x1, R9 ;  /* 0x00000001000c7824 */ /* 0x000fe200078e0209 */
        /* <DEDUP_REMOVED lines=14> */
.L_x_3873:
        /* <DEDUP_REMOVED lines=14> */
.L_x_4084:


//--------------------- .text._ZN2at6native61_GLOBAL__N__44eb8e94_28_ForeachBinaryOpScalarList_cu_dda10a6925multi_tensor_apply_kernelINS1_28TensorListScalarListMetadataIhLi2EEENS1_25BinaryOpScalarListFunctorIhLi2ELi1ELi1EEEJSt4plusIhEEEEvT_T0_DpT1_ --------------------------
	.section	.text._ZN2at6native61_GLOBAL__N__44eb8e94_28_ForeachBinaryOpScalarList_cu_dda10a6925multi_tensor_apply_kernelINS1_28TensorListScalarListMetadataIhLi2EEENS1_25BinaryOpScalarListFunctorIhLi2ELi1ELi1EEEJSt4plusIhEEEEvT_T0_DpT1_,"ax",@progbits
	.align	128
.text._ZN2at6native61_GLOBAL__N__44eb8e94_28_ForeachBinaryOpScalarList_cu_dda10a6925multi_tensor_apply_kernelINS1_28TensorListScalarListMetadataIhLi2EEENS1_25BinaryOpScalarListFunctorIhLi2ELi1ELi1EEEJSt4plusIhEEEEvT_T0_DpT1_:
        .type           _ZN2at6native61_GLOBAL__N__44eb8e94_28_ForeachBinaryOpScalarList_cu_dda10a6925multi_tensor_apply_kernelINS1_28TensorListScalarListMetadataIhLi2EEENS1_25BinaryOpScalarListFunctorIhLi2ELi1ELi1EEEJSt4plusIhEEEEvT_T0_DpT1_,@function
        .size           _ZN2at6native61_GLOBAL__N__44eb8e94_28_ForeachBinaryOpScalarList_cu_dda10a6925multi_tensor_apply_kernelINS1_28TensorListScalarListMetadataIhLi2EEENS1_25BinaryOpScalarListFunctorIhLi2ELi1ELi1EEEJSt4plusIhEEEEvT_T0_DpT1_,(.L_x_4085 - _ZN2at6native61_GLOBAL__N__44eb8e94_28_ForeachBinaryOpScalarList_cu_dda10a6925multi_tensor_apply_kernelINS1_28TensorListScalarListMetadataIhLi2EEENS1_25BinaryOpScalarListFunctorIhLi2ELi1ELi1EEEJSt4plusIhEEEEvT_T0_DpT1_)
        .other          _ZN2at6native61_GLOBAL__N__44eb8e94_28_ForeachBinaryOpScalarList_cu_dda10a6925multi_tensor_apply_kernelINS1_28TensorListScalarListMetadataIhLi2EEENS1_25BinaryOpScalarListFunctorIhLi2ELi1ELi1EEEJSt4plusIhEEEEvT_T0_DpT1_,@"STO_CUDA_ENTRY STV_DEFAULT"
_ZN2at6native61_GLOBAL__N__44eb8e94_28_ForeachBinaryOpScalarList_cu_dda10a6925multi_tensor_apply_kernelINS1_28TensorListScalarListMetadataIhLi2EEENS1_25BinaryOpScalarListFunctorIhLi2ELi1ELi1EEEJSt4plusIhEEEEvT_T0_DpT1_:
        /* <DEDUP_REMOVED lines=29> */
.L_x_3875:
        /* <DEDUP_REMOVED lines=64> */
.L_x_3874:
        /* <DEDUP_REMOVED lines=8> */
.L_x_3876:
        /* <DEDUP_REMOVED lines=29> */
.L_x_3877:
        /* <DEDUP_REMOVED lines=14> */
.L_x_4085:


//--------------------- .text._ZN2at6native61_GLOBAL__N__44eb8e94_28_ForeachBinaryOpScalarList_cu_dda10a6925multi_tensor_apply_kernelINS1_28TensorListScalarListMetadataIfLi1EEENS1_25BinaryOpScalarListFunctorIN3c108BFloat16ELi1ELi1ELi0EEEJSt4plusIfEEEEvT_T0_DpT1_ --------------------------
	.section	.text._ZN2at6native61_GLOBAL__N__44eb8e94_28_ForeachBinaryOpScalarList_cu_dda10a6925multi_tensor_apply_kernelINS1_28TensorListScalarListMetadataIfLi1EEENS1_25BinaryOpScalarListFunctorIN3c108BFloat16ELi1ELi1ELi0EEEJSt4plusIfEEEEvT_T0_DpT1_,"ax",@progbits
	.align	128
.text._ZN2at6native61_GLOBAL__N__44eb8e94_28_ForeachBinaryOpScalarList_cu_dda10a6925multi_tensor_apply_kernelINS1_28TensorListScalarListMetadataIfLi1EEENS1_25BinaryOpScalarListFunctorIN3c108BFloat16ELi1ELi1ELi0EEEJSt4plusIfEEEEvT_T0_DpT1_:
        .type           _ZN2at6native61_GLOBAL__N__44eb8e94_28_ForeachBinaryOpScalarList_cu_dda10a6925multi_tensor_apply_kernelINS1_28TensorListScalarListMetadataIfLi1EEENS1_25BinaryOpScalarListFunctorIN3c108BFloat16ELi1ELi1ELi0EEEJSt4plusIfEEEEvT_T0_DpT1_,@function
        .size           _ZN2at6native61_GLOBAL__N__44eb8e94_28_ForeachBinaryOpScalarList_cu_dda10a6925multi_tensor_apply_kernelINS1_28TensorListScalarListMetadataIfLi1EEENS1_25BinaryOpScalarListFunctorIN3c108BFloat16ELi1ELi1ELi0EEEJSt4plusIfEEEEvT_T0_DpT1_,(.L_x_4086 - _ZN2at6native61_GLOBAL__N__44eb8e94_28_ForeachBinaryOpScalarList_cu_dda10a6925multi_tensor_apply_kernelINS1_28TensorListScalarListMetadataIfLi1EEENS1_25BinaryOpScalarListFunctorIN3c108BFloat16ELi1ELi1ELi0EEEJSt4plusIfEEEEvT_T0_DpT1_)
        .other          _ZN2at6native61_GLOBAL__N__44eb8e94_28_ForeachBinaryOpScalarList_cu_dda10a6925multi_tensor_apply_kernelINS1_28TensorListScalarListMetadataIfLi1EEENS1_25BinaryOpScalarListFunctorIN3c108BFloat16ELi1ELi1ELi0EEEJSt4plusIfEEEEvT_T0_DpT1_,@"STO_CUDA_ENTRY STV_DEFAULT"
_ZN2at6native61_GLOBAL__N__44eb8e94_28_ForeachBinaryOpScalarList_cu_dda10a6925multi_tensor_apply_kernelINS1_28TensorListScalarListMetadataIfLi1EEENS1_25BinaryOpScalarListFunctorIN3c108BFloat16ELi1ELi1ELi0EEEJSt4plusIfEEEEvT_T0_DpT1_:
        /* <DEDUP_REMOVED lines=27> */
.L_x_3879:
        /* <DEDUP_REMOVED lines=43> */
[----:B--2---:R-:W-:-:S05]  /*0460*/  FADD.FTZ R19, R4, R19 ;  /* 0x0000001304137221 */ /* 0x004fca0000010000 */
[----:B------:R-:W-:Y:S01]  /*0470*/  F2FP.BF16.F32.PACK_AB R19, RZ, R19 ;  /* 0x00000013ff13723e */ /* 0x000fe200000010ff */
[----:B----4-:R-:W-:Y:S02]  /*0480*/  IMAD.U32 R23, R18, 0x10000, RZ ;  /* 0x0001000012177824 */ /* 0x010fe400078e00ff */
[----:B-----5:R-:W-:Y:S02]  /*0490*/  IMAD.U32 R25, R20, 0x10000, RZ ;  /* 0x0001000014197824 */ /* 0x020fe400078e00ff */
[C---:B------:R-:W-:Y:S01]  /*04a0*/  FADD.FTZ R23, R4.reuse, R23 ;  /* 0x0000001704177221 */ /* 0x040fe20000010000 */
[----:B------:R-:W-:Y:S02]  /*04b0*/  IMAD.U32 R21, R21, 0x10000, RZ ;  /* 0x0001000015157824 */ /* 0x000fe400078e00ff */
[C---:B------:R-:W-:Y:S02]  /*04c0*/  FADD.FTZ R25, R4.reuse, R25 ;  /* 0x0000001904197221 */ /* 0x040fe40000010000 */
[----:B------:R-:W-:Y:S01]  /*04d0*/  F2FP.BF16.F32.PACK_AB R23, RZ, R23 ;  /* 0x00000017ff17723e */ /* 0x000fe200000010ff */
[----:B------:R-:W-:-:S02]  /*04e0*/  FADD.FTZ R21, R4, R21 ;  /* 0x0000001504157221 */ /* 0x000fc40000010000 */
        /* <DEDUP_REMOVED lines=12> */
.L_x_3878:
        /* <DEDUP_REMOVED lines=8> */
.L_x_3880:
        /* <DEDUP_REMOVED lines=12> */
[----:B--2---:R-:W-:Y:S01]  /*06f0*/  FADD.FTZ R11, R4, R11 ;  /* 0x0000000b040b7221 */ /* 0x004fe20000010000 */
[----:B------:R-:W-:-:S02]  /*0700*/  IMAD.U32 R9, R9, 0x10000, RZ ;  /* 0x0001000009097824 */ /* 0x000fc400078e00ff */
[C---:B------:R-:W-:Y:S01]  /*0710*/  FADD.FTZ R15, R4.reuse, R15 ;  /* 0x0000000f040f7221 */ /* 0x040fe20000010000 */
[C---:B------:R-:W-:Y:S01]  /*0720*/  FADD.FTZ R8, R4.reuse, R13 ;  /* 0x0000000d04087221 */ /* 0x040fe20000010000 */
[----:B------:R-:W-:-:S04]  /*0730*/  FADD.FTZ R10, R4, R9 ;  /* 0x00000009040a7221 */ /* 0x000fc80000010000 */
        /* <DEDUP_REMOVED lines=9> */
.L_x_3881:
        /* <DEDUP_REMOVED lines=11> */
.L_x_4086:


//--------------------- .text._ZN2at6native61_GLOBAL__N__44eb8e94_28_ForeachBinaryOpScalarList_cu_dda10a6925multi_tensor_apply_kernelINS1_28TensorListScalarListMetadataIfLi1EEENS1_25BinaryOpScalarListFunctorIN3c104HalfELi1ELi1ELi0EEEJSt4plusIfEEEEvT_T0_DpT1_ --------------------------
	.section	.text._ZN2at6native61_GLOBAL__N__44eb8e94_28_ForeachBinaryOpScalarList_cu_dda10a6925multi_tensor_apply_kernelINS1_28TensorListScalarListMetadataIfLi1EEENS1_25BinaryOpScalarListFunctorIN3c104HalfELi1ELi1ELi0EEEJSt4plusIfEEEEvT_T0_DpT1_,"ax",@progbits
	.align	128
.text._ZN2at6native61_GLOBAL__N__44eb8e94_28_ForeachBinaryOpScalarList_cu_dda10a6925multi_tensor_apply_kernelINS1_28TensorListScalarListMetadataIfLi1EEENS1_25BinaryOpScalarListFunctorIN3c104HalfELi1ELi1ELi0EEEJSt4plusIfEEEEvT_T0_DpT1_:
        .type           _ZN2at6native61_GLOBAL__N__44eb8e94_28_ForeachBinaryOpScalarList_cu_dda10a6925multi_tensor_apply_kernelINS1_28TensorListScalarListMetadataIfLi1EEENS1_25BinaryOpScalarListFunctorIN3c104HalfELi1ELi1ELi0EEEJSt4plusIfEEEEvT_T0_DpT1_,@function
        .size           _ZN2at6native61_GLOBAL__N__44eb8e94_28_ForeachBinaryOpScalarList_cu_dda10a6925multi_tensor_apply_kernelINS1_28TensorListScalarListMetadataIfLi1EEENS1_25BinaryOpScalarListFunctorIN3c104HalfELi1ELi1ELi0EEEJSt4plusIfEEEEvT_T0_DpT1_,(.L_x_4087 - _ZN2at6native61_GLOBAL__N__44eb8e94_28_ForeachBinaryOpScalarList_cu_dda10a6925multi_tensor_apply_kernelINS1_28TensorListScalarListMetadataIfLi1EEENS1_25BinaryOpScalarListFunctorIN3c104HalfELi1ELi1ELi0EEEJSt4plusIfEEEEvT_T0_DpT1_)
        .other          _ZN2at6native61_GLOBAL__N__44eb8e94_28_ForeachBinaryOpScalarList_cu_dda10a6925multi_tensor_apply_kernelINS1_28TensorListScalarListMetadataIfLi1EEENS1_25BinaryOpScalarListFunctorIN3c104HalfELi1ELi1ELi0EEEJSt4plusIfEEEEvT_T0_DpT1_,@"STO_CUDA_ENTRY STV_DEFAULT"
_ZN2at6native61_GLOBAL__N__44eb8e94_28_ForeachBinaryOpScalarList_cu_dda10a6925multi_tensor_apply_kernelINS1_28TensorListScalarListMetadataIfLi1EEENS1_25BinaryOpScalarListFunctorIN3c104HalfELi1ELi1ELi0EEEJSt4plusIfEEEEvT_T0_DpT1_:
        /* <DEDUP_REMOVED lines=27> */
.L_x_3883:
        /* <DEDUP_REMOVED lines=43> */
[----:B--2---:R-:W-:-:S05]  /*0460*/  FADD.FTZ R19, R4, R19 ;  /* 0x0000001304137221 */ /* 0x004fca0000010000 */
[----:B------:R-:W-:Y:S01]  /*0470*/  F2FP.F16.F32.PACK_AB R19, RZ, R19 ;  /* 0x00000013ff13723e */ /* 0x000fe200000000ff */
[----:B----4-:R-:W-:Y:S02]  /*0480*/  HADD2.F32 R23, -RZ, R18.H0_H0 ;  /* 0x20000012ff177230 */ /* 0x010fe40000004100 */
[----:B-----5:R-:W-:-:S03]  /*0490*/  HADD2.F32 R25, -RZ, R20.H0_H0 ;  /* 0x20000014ff197230 */ /* 0x020fc60000004100 */
[C---:B------:R-:W-:Y:S01]  /*04a0*/  FADD.FTZ R23, R4.reuse, R23 ;  /* 0x0000001704177221 */ /* 0x040fe20000010000 */
[----:B------:R-:W-:Y:S02]  /*04b0*/  HADD2.F32 R21, -RZ, R21.H0_H0 ;  /* 0x20000015ff157230 */ /* 0x000fe40000004100 */
[C---:B------:R-:W-:Y:S02]  /*04c0*/  FADD.FTZ R25, R4.reuse, R25 ;  /* 0x0000001904197221 */ /* 0x040fe40000010000 */
[----:B------:R-:W-:Y:S01]  /*04d0*/  F2FP.F16.F32.PACK_AB R23, RZ, R23 ;  /* 0x00000017ff17723e */ /* 0x000fe200000000ff */
[----:B------:R-:W-:Y:S02]  /*04e0*/  FADD.FTZ R21, R4, R21 ;  /* 0x0000001504157221 */ /* 0x000fe40000010000 */
        /* <DEDUP_REMOVED lines=12> */
.L_x_3882:
        /* <DEDUP_REMOVED lines=8> */
.L_x_3884:
        /* <DEDUP_REMOVED lines=10> */
[C---:B--2---:R-:W-:Y:S01]  /*06d0*/  FADD.FTZ R9, R4.reuse, R9 ;  /* 0x0000000904097221 */ /* 0x044fe20000010000 */
[----:B------:R-:W-:Y:S02]  /*06e0*/  HADD2.F32 R15, -RZ, R15.H1_H1 ;  /* 0x3000000fff0f7230 */ /* 0x000fe40000004100 */
[----:B------:R-:W-:Y:S01]  /*06f0*/  FADD.FTZ R8, R4, R11 ;  /* 0x0000000b04087221 */ /* 0x000fe20000010000 */
[----:B------:R-:W-:-:S02]  /*0700*/  IMAD.SHL.U32 R11, R17, 0x4, RZ ;  /* 0x00000004110b7824 */ /* 0x000fc400078e00ff */
[C---:B------:R-:W-:Y:S01]  /*0710*/  FADD.FTZ R13, R4.reuse, R13 ;  /* 0x0000000d040d7221 */ /* 0x040fe20000010000 */
[----:B------:R-:W-:Y:S01]  /*0720*/  FADD.FTZ R10, R4, R15 ;  /* 0x0000000f040a7221 */ /* 0x000fe20000010000 */
        /* <DEDUP_REMOVED lines=8> */
.L_x_3885:
        /* <DEDUP_REMOVED lines=13> */
.L_x_4087:


//--------------------- .text._ZN2at6native61_GLOBAL__N__44eb8e94_28_ForeachBinaryOpScalarList_cu_dda10a6925multi_tensor_apply_kernelINS1_28TensorListScalarListMetadataIbLi1EEENS1_25BinaryOpScalarListFunctorIbLi1ELi1ELi0EEEJSt4plusIbEEEEvT_T0_DpT1_ --------------------------
	.section	.text._ZN2at6native61_GLOBAL__N__44eb8e94_28_ForeachBinaryOpScalarList_cu_dda10a6925multi_tensor_apply_kernelINS1_28TensorListScalarListMetadataIbLi1EEENS1_25BinaryOpScalarListFunctorIbLi1ELi1ELi0EEEJSt4plusIbEEEEvT_T0_DpT1_,"ax",@progbits
	.align	128
.text._ZN2at6native61_GLOBAL__N__44eb8e94_28_ForeachBinaryOpScalarList_cu_dda10a6925multi_tensor_apply_kernelINS1_28TensorListScalarListMetadataIbLi1EEENS1_25BinaryOpScalarListFunctorIbLi1ELi1ELi0EEEJSt4plusIbEEEEvT_T0_DpT1_:
        .type           _ZN2at6native61_GLOBAL__N__44eb8e94_28_ForeachBinaryOpScalarList_cu_dda10a6925multi_tensor_apply_kernelINS1_28TensorListScalarListMetadataIbLi1EEENS1_25BinaryOpScalarListFunctorIbLi1ELi1ELi0EEEJSt4plusIbEEEEvT_T0_DpT1_,@function
        .size           _ZN2at6native61_GLOBAL__N__44eb8e94_28_ForeachBinaryOpScalarList_cu_dda10a6925multi_tensor_apply_kernelINS1_28TensorListScalarListMetadataIbLi1EEENS1_25BinaryOpScalarListFunctorIbLi1ELi1ELi0EEEJSt4plusIbEEEEvT_T0_DpT1_,(.L_x_4088 - _ZN2at6native61_GLOBAL__N__44eb8e94_28_ForeachBinaryOpScalarList_cu_dda10a6925multi_tensor_apply_kernelINS1_28TensorListScalarListMetadataIbLi1EEENS1_25BinaryOpScalarListFunctorIbLi1ELi1ELi0EEEJSt4plusIbEEEEvT_T0_DpT1_)
        .other          _ZN2at6native61_GLOBAL__N__44eb8e94_28_ForeachBinaryOpScalarList_cu_dda10a6925multi_tensor_apply_kernelINS1_28TensorListScalarListMetadataIbLi1EEENS1_25BinaryOpScalarListFunctorIbLi1ELi1ELi0EEEJSt4plusIbEEEEvT_T0_DpT1_,@"STO_CUDA_ENTRY STV_DEFAULT"
_ZN2at6native61_GLOBAL__N__44eb8e94_28_ForeachBinaryOpScalarList_cu_dda10a6925multi_tensor_apply_kernelINS1_28TensorListScalarListMetadataIbLi1EEENS1_25BinaryOpScalarListFunctorIbLi1ELi1ELi0EEEJSt4plusIbEEEEvT_T0_DpT1_:
        /* <DEDUP_REMOVED lines=25> */
.L_x_3887:
        /* <DEDUP_REMOVED lines=28> */
[----:B------:R-:W-:Y:S01]  /*0350*/  ISETP.LT.AND.EX P2, PT, R9, R13, !P2, P5 ;  /* 0x0000000d0900720c */ /* 0x000fe20005741350 */
[----:B------:R-:W2:Y:S01]  /*0360*/  @P1 LDG.E.U8 R21, desc[UR4][R2.64] ;  /* 0x0000000402151981 */ /* 0x000ea2000c1e1100 */
[-C--:B------:R-:W-:Y:S01]  /*0370*/  IADD3 R6, P6, R6, R0.reuse, RZ ;  /* 0x0000000006067210 */ /* 0x080fe20007fde0ff */
[--C-:B------:R-:W-:Y:S01]  /*0380*/  IMAD.X R5, R5, 0x1, R12.reuse, P3 ;  /* 0x0000000105057824 */ /* 0x100fe200018e060c */
[----:B------:R-:W-:Y:S02]  /*0390*/  IADD3 R8, P3, R8, R0, RZ ;  /* 0x0000000008087210 */ /* 0x000fe40007f7e0ff */
[----:B------:R-:W-:Y:S01]  /*03a0*/  PRMT R19, RZ, 0x7610, R19 ;  /* 0x00007610ff137816 */ /* 0x000fe20000000013 */
[----:B------:R-:W-:Y:S01]  /*03b0*/  IMAD.X R7, R7, 0x1, R12, P6 ;  /* 0x0000000107077824 */ /* 0x000fe200030e060c */
[----:B------:R-:W-:Y:S01]  /*03c0*/  PRMT R18, RZ, 0x7610, R18 ;  /* 0x00007610ff127816 */ /* 0x000fe20000000012 */
[----:B------:R-:W-:Y:S01]  /*03d0*/  IMAD.X R9, R9, 0x1, R12, P3 ;  /* 0x0000000109097824 */ /* 0x000fe200018e060c */
[----:B------:R-:W-:-:S02]  /*03e0*/  PRMT R20, RZ, 0x7610, R20 ;  /* 0x00007610ff147816 */ /* 0x000fc40000000014 */
[----:B------:R-:W3:Y:S04]  /*03f0*/  @P4 LDG.E.U8 R19, desc[UR4][R4.64] ;  /* 0x0000000404134981 */ /* 0x000ee8000c1e1100 */
[----:B------:R-:W4:Y:S04]  /*0400*/  @P0 LDG.E.U8 R18, desc[UR4][R6.64] ;  /* 0x0000000406120981 */ /* 0x000f28000c1e1100 */
[----:B------:R-:W5:Y:S01]  /*0410*/  @P2 LDG.E.U8 R20, desc[UR4][R8.64] ;  /* 0x0000000408142981 */ /* 0x000f62000c1e1100 */
[----:B------:R-:W-:Y:S01]  /*0420*/  ISETP.NE.AND P6, PT, R10, RZ, PT ;  /* 0x000000ff0a00720c */ /* 0x000fe20003fc5270 */
[----:B------:R-:W-:Y:S01]  /*0430*/  IMAD.WIDE.U32 R16, R15, 0x4, R16 ;  /* 0x000000040f107825 */ /* 0x000fe200078e0010 */
[----:B--2---:R-:W-:-:S04]  /*0440*/  LOP3.LUT P3, RZ, R21, 0xff, RZ, 0xc0, !PT ;  /* 0x000000ff15ff7812 */ /* 0x004fc8000786c0ff */
[----:B------:R-:W-:Y:S02]  /*0450*/  SEL R22, RZ, 0x1, !P3 ;  /* 0x00000001ff167807 */ /* 0x000fe40005800000 */
[----:B---3--:R-:W-:Y:S02]  /*0460*/  LOP3.LUT P5, RZ, R19, 0xff, RZ, 0xc0, !PT ;  /* 0x000000ff13ff7812 */ /* 0x008fe400078ac0ff */
[----:B------:R-:W-:Y:S02]  /*0470*/  SEL R19, RZ, 0xffffffff, !P6 ;  /* 0xffffffffff137807 */ /* 0x000fe40007000000 */
[----:B----4-:R-:W-:Y:S02]  /*0480*/  LOP3.LUT P6, RZ, R18, 0xff, RZ, 0xc0, !PT ;  /* 0x000000ff12ff7812 */ /* 0x010fe400078cc0ff */
[----:B------:R-:W-:Y:S02]  /*0490*/  SEL R18, RZ, 0x1, !P5 ;  /* 0x00000001ff127807 */ /* 0x000fe40006800000 */
[----:B-----5:R-:W-:-:S02]  /*04a0*/  LOP3.LUT P3, RZ, R20, 0xff, RZ, 0xc0, !PT ;  /* 0x000000ff14ff7812 */ /* 0x020fc4000786c0ff */
[----:B------:R-:W-:Y:S02]  /*04b0*/  SEL R20, RZ, 0x1, !P6 ;  /* 0x00000001ff147807 */ /* 0x000fe40007000000 */
[-C--:B------:R-:W-:Y:S02]  /*04c0*/  @P1 ISETP.NE.AND P5, PT, R22, R19.reuse, PT ;  /* 0x000000131600120c */ /* 0x080fe40003fa5270 */
[----:B------:R-:W-:Y:S02]  /*04d0*/  SEL R22, RZ, 0x1, !P3 ;  /* 0x00000001ff167807 */ /* 0x000fe40005800000 */
[-C--:B------:R-:W-:Y:S02]  /*04e0*/  ISETP.NE.AND P6, PT, R18, R19.reuse, PT ;  /* 0x000000131200720c */ /* 0x080fe40003fc5270 */
[----:B------:R-:W-:Y:S02]  /*04f0*/  ISETP.NE.AND P3, PT, R20, R19, PT ;  /* 0x000000131400720c */ /* 0x000fe40003f65270 */
[----:B------:R-:W-:-:S02]  /*0500*/  @P1 SEL R21, RZ, 0x1, !P5 ;  /* 0x00000001ff151807 */ /* 0x000fc40006800000 */
[----:B------:R-:W-:Y:S02]  /*0510*/  ISETP.NE.AND P5, PT, R22, R19, PT ;  /* 0x000000131600720c */ /* 0x000fe40003fa5270 */
[----:B------:R-:W-:Y:S02]  /*0520*/  SEL R23, RZ, 0x1, !P6 ;  /* 0x00000001ff177807 */ /* 0x000fe40007000000 */
[----:B------:R-:W-:Y:S02]  /*0530*/  SEL R25, RZ, 0x1, !P3 ;  /* 0x00000001ff197807 */ /* 0x000fe40005800000 */
        /* <DEDUP_REMOVED lines=11> */
.L_x_3886:
        /* <DEDUP_REMOVED lines=8> */
[----:B------:R-:W-:Y:S02]  /*0670*/  ULDC UR6, c[0x0][0x0] ;  /* 0x0000000000067ab9 */ /* 0x000fe40000000800 */
[----:B------:R-:W-:-:S09]  /*0680*/  SEL R10, RZ, 0xffffffff, !P0 ;  /* 0xffffffffff0a7807 */ /* 0x000fd20004000000 */
.L_x_3888:
        /* <DEDUP_REMOVED lines=23> */
[----:B------:R-:W-:Y:S02]  /*0800*/  SEL R4, RZ, 0x1, !P0 ;  /* 0x00000001ff047807 */ /* 0x000fe40004000000 */
[----:B------:R-:W-:Y:S02]  /*0810*/  PRMT R5, R6, 0x7054, R5 ;  /* 0x0000705406057816 */ /* 0x000fe40000000005 */
        /* <DEDUP_REMOVED lines=12> */
.L_x_3889:
        /* <DEDUP_REMOVED lines=10> */
.L_x_4088:


//--------------------- .text._ZN2at6native61_GLOBAL__N__44eb8e94_28_ForeachBinaryOpScalarList_cu_dda10a6925multi_tensor_apply_kernelINS1_28TensorListScalarListMetadataIN3c107complexIfEELi1EEENS1_25BinaryOpScalarListFunctorIS6_Li1ELi1ELi0EEEJSt4plusIS6_EEEEvT_T0_DpT1_ --------------------------
	.section	.text._ZN2at6native61_GLOBAL__N__44eb8e94_28_ForeachBinaryOpScalarList_cu_dda10a6925multi_tensor_apply_kernelINS1_28TensorListScalarListMetadataIN3c107complexIfEELi1EEENS1_25BinaryOpScalarListFunctorIS6_Li1ELi1ELi0EEEJSt4plusIS6_EEEEvT_T0_DpT1_,"ax",@progbits
	.align	128
.text._ZN2at6native61_GLOBAL__N__44eb8e94_28_ForeachBinaryOpScalarList_cu_dda10a6925multi_tensor_apply_kernelINS1_28TensorListScalarListMetadataIN3c107complexIfEELi1EEENS1_25BinaryOpScalarListFunctorIS6_Li1ELi1ELi0EEEJSt4plusIS6_EEEEvT_T0_DpT1_:
        .type           _ZN2at6native61_GLOBAL__N__44eb8e94_28_ForeachBinaryOpScalarList_cu_dda10a6925multi_tensor_apply_kernelINS1_28TensorListScalarListMetadataIN3c107complexIfEELi1EEENS1_25BinaryOpScalarListFunctorIS6_Li1ELi1ELi0EEEJSt4plusIS6_EEEEvT_T0_DpT1_,@function
        .size           _ZN2at6native61_GLOBAL__N__44eb8e94_28_ForeachBinaryOpScalarList_cu_dda10a6925multi_tensor_apply_kernelINS1_28TensorListScalarListMetadataIN3c107complexIfEELi1EEENS1_25BinaryOpScalarListFunctorIS6_Li1ELi1ELi0EEEJSt4plusIS6_EEEEvT_T0_DpT1_,(.L_x_4089 - _ZN2at6native61_GLOBAL__N__44eb8e94_28_ForeachBinaryOpScalarList_cu_dda10a6925multi_tensor_apply_kernelINS1_28TensorListScalarListMetadataIN3c107complexIfEELi1EEENS1_25BinaryOpScalarListFunctorIS6_Li1ELi1ELi0EEEJSt4plusIS6_EEEEvT_T0_DpT1_)
        .other          _ZN2at6native61_GLOBAL__N__44eb8e94_28_ForeachBinaryOpScalarList_cu_dda10a6925multi_tensor_apply_kernelINS1_28TensorListScalarListMetadataIN3c107complexIfEELi1EEENS1_25BinaryOpScalarListFunctorIS6_Li1ELi1ELi0EEEJSt4plusIS6_EEEEvT_T0_DpT1_,@"STO_CUDA_ENTRY STV_DEFAULT"
_ZN2at6native61_GLOBAL__N__44eb8e94_28_ForeachBinaryOpScalarList_cu_dda10a6925multi_tensor_apply_kernelINS1_28TensorListScalarListMetadataIN3c107complexIfEELi1EEENS1_25BinaryOpScalarListFunctorIS6_Li1ELi1ELi0EEEJSt4plusIS6_EEEEvT_T0_DpT1_:
        /* <DEDUP_REMOVED lines=27> */
.L_x_3891:
        /* <DEDUP_REMOVED lines=48> */
[----:B--2---:R-:W-:Y:S01]  /*04b0*/  FADD.FTZ R22, R22, UR10 ;  /* 0x0000000a16167e21 */ /* 0x004fe20008010000 */
[----:B------:R-:W-:-:S05]  /*04c0*/  FADD.FTZ R23, R23, UR11 ;  /* 0x0000000b17177e21 */ /* 0x000fca0008010000 */
[----:B------:R2:W-:Y:S01]  /*04d0*/  @P1 STG.E.64 desc[UR8][R20.64], R22 ;  /* 0x0000001614001986 */ /* 0x0005e2000c101b08 */
[----:B---3--:R-:W-:Y:S01]  /*04e0*/  FADD.FTZ R12, R12, UR10 ;  /* 0x0000000a0c0c7e21 */ /* 0x008fe20008010000 */
[----:B------:R-:W-:Y:S01]  /*04f0*/  FADD.FTZ R13, R13, UR11 ;  /* 0x0000000b0d0d7e21 */ /* 0x000fe20008010000 */
[----:B----4-:R-:W-:Y:S01]  /*0500*/  FADD.FTZ R18, R18, UR10 ;  /* 0x0000000a12127e21 */ /* 0x010fe20008010000 */
[----:B------:R-:W-:Y:S01]  /*0510*/  FADD.FTZ R19, R19, UR11 ;  /* 0x0000000b13137e21 */ /* 0x000fe20008010000 */
[----:B-----5:R-:W-:Y:S01]  /*0520*/  FADD.FTZ R14, R14, UR10 ;  /* 0x0000000a0e0e7e21 */ /* 0x020fe20008010000 */
[----:B------:R-:W-:Y:S01]  /*0530*/  FADD.FTZ R15, R15, UR11 ;  /* 0x0000000b0f0f7e21 */ /* 0x000fe20008010000 */
        /* <DEDUP_REMOVED lines=9> */
.L_x_3890:
        /* <DEDUP_REMOVED lines=8> */
.L_x_3892:
        /* <DEDUP_REMOVED lines=24> */
.L_x_3893:
        /* <DEDUP_REMOVED lines=11> */
.L_x_4089:


//--------------------- .text._ZN2at6native61_GLOBAL__N__44eb8e94_28_ForeachBinaryOpScalarList_cu_dda10a6925multi_tensor_apply_kernelINS1_28TensorListScalarListMetadataIN3c107complexIdEELi1EEENS1_25BinaryOpScalarListFunctorIS6_Li1ELi1ELi0EEEJSt4plusIS6_EEEEvT_T0_DpT1_ --------------------------
	.section	.text._ZN2at6native61_GLOBAL__N__44eb8e94_28_ForeachBinaryOpScalarList_cu_dda10a6925multi_tensor_apply_kernelINS1_28TensorListScalarListMetadataIN3c107complexIdEELi1EEENS1_25BinaryOpScalarListFunctorIS6_Li1ELi1ELi0EEEJSt4plusIS6_EEEEvT_T0_DpT1_,"ax",@progbits
	.align	128
.text._ZN2at6native61_GLOBAL__N__44eb8e94_28_ForeachBinaryOpScalarList_cu_dda10a6925multi_tensor_apply_kernelINS1_28TensorListScalarListMetadataIN3c107complexIdEELi1EEENS1_25BinaryOpScalarListFunctorIS6_Li1ELi1ELi0EEEJSt4plusIS6_EEEEvT_T0_DpT1_:
        .type           _ZN2at6native61_GLOBAL__N__44eb8e94_28_ForeachBinaryOpScalarList_cu_dda10a6925multi_tensor_apply_kernelINS1_28TensorListScalarListMetadataIN3c107complexIdEELi1EEENS1_25BinaryOpScalarListFunctorIS6_Li1ELi1ELi0EEEJSt4plusIS6_EEEEvT_T0_DpT1_,@function
        .size           _ZN2at6native61_GLOBAL__N__44eb8e94_28_ForeachBinaryOpScalarList_cu_dda10a6925multi_tensor_apply_kernelINS1_28TensorListScalarListMetadataIN3c107complexIdEELi1EEENS1_25BinaryOpScalarListFunctorIS6_Li1ELi1ELi0EEEJSt4plusIS6_EEEEvT_T0_DpT1_,(.L_x_4090 - _ZN2at6native61_GLOBAL__N__44eb8e94_28_ForeachBinaryOpScalarList_cu_dda10a6925multi_tensor_apply_kernelINS1_28TensorListScalarListMetadataIN3c107complexIdEELi1EEENS1_25BinaryOpScalarListFunctorIS6_Li1ELi1ELi0EEEJSt4plusIS6_EEEEvT_T0_DpT1_)
        .other          _ZN2at6native61_GLOBAL__N__44eb8e94_28_ForeachBinaryOpScalarList_cu_dda10a6925multi_tensor_apply_kernelINS1_28TensorListScalarListMetadataIN3c107complexIdEELi1EEENS1_25BinaryOpScalarListFunctorIS6_Li1ELi1ELi0EEEJSt4plusIS6_EEEEvT_T0_DpT1_,@"STO_CUDA_ENTRY STV_DEFAULT"
_ZN2at6native61_GLOBAL__N__44eb8e94_28_ForeachBinaryOpScalarList_cu_dda10a6925multi_tensor_apply_kernelINS1_28TensorListScalarListMetadataIN3c107complexIdEELi1EEENS1_25BinaryOpScalarListFunctorIS6_Li1ELi1ELi0EEEJSt4plusIS6_EEEEvT_T0_DpT1_:
        /* <DEDUP_REMOVED lines=31> */
.L_x_3895:
        /* <DEDUP_REMOVED lines=57> */
[----:B--2---:R-:W-:Y:S02]  /*0580*/  DADD R16, R16, UR12 ;  /* 0x0000000c10107e29 */ /* 0x004fe40008000000 */
[----:B------:R-:W-:-:S07]  /*0590*/  DADD R18, R18, UR6 ;  /* 0x0000000612127e29 */ /* 0x000fce0008000000 */
[----:B------:R1:W-:Y:S01]  /*05a0*/  @P0 STG.E.128 desc[UR14][R28.64], R16 ;  /* 0x000000101c000986 */ /* 0x0003e2000c101d0e */
[----:B------:R-:W-:-:S04]  /*05b0*/  @P2 LEA R24, P0, R21, UR8, 0x4 ;  /* 0x0000000815182c11 */ /* 0x000fc8000f8020ff */
[----:B------:R-:W-:Y:S01]  /*05c0*/  @P2 LEA.HI.X R25, R21, UR9, R20, 0x4, P0 ;  /* 0x0000000915192c11 */ /* 0x000fe200080f2414 */
[----:B---3--:R-:W-:Y:S02]  /*05d0*/  DADD R4, R4, UR12 ;  /* 0x0000000c04047e29 */ /* 0x008fe40008000000 */
[----:B------:R-:W-:Y:S02]  /*05e0*/  DADD R6, R6, UR6 ;  /* 0x0000000606067e29 */ /* 0x000fe40008000000 */
[----:B----4-:R-:W-:Y:S02]  /*05f0*/  DADD R12, R12, UR12 ;  /* 0x0000000c0c0c7e29 */ /* 0x010fe40008000000 */
[----:B------:R-:W-:Y:S02]  /*0600*/  DADD R14, R14, UR6 ;  /* 0x000000060e0e7e29 */ /* 0x000fe40008000000 */
[----:B-----5:R-:W-:Y:S02]  /*0610*/  DADD R8, R8, UR12 ;  /* 0x0000000c08087e29 */ /* 0x020fe40008000000 */
[----:B------:R-:W-:Y:S01]  /*0620*/  DADD R10, R10, UR6 ;  /* 0x000000060a0a7e29 */ /* 0x000fe20008000000 */
        /* <DEDUP_REMOVED lines=8> */
.L_x_3894:
        /* <DEDUP_REMOVED lines=8> */
.L_x_3896:
        /* <DEDUP_REMOVED lines=28> */
.L_x_3897:
        /* <DEDUP_REMOVED lines=9> */
.L_x_4090:


//--------------------- .text._ZN2at6native61_GLOBAL__N__44eb8e94_28_ForeachBinaryOpScalarList_cu_dda10a6925multi_tensor_apply_kernelINS1_28TensorListScalarListMetadataIfLi1EEENS1_25BinaryOpScalarListFunctorIfLi1ELi1ELi0EEEJSt4plusIfEEEEvT_T0_DpT1_ --------------------------
	.section	.text._ZN2at6native61_GLOBAL__N__44eb8e94_28_ForeachBinaryOpScalarList_cu_dda10a6925multi_tensor_apply_kernelINS1_28TensorListScalarListMetadataIfLi1EEENS1_25BinaryOpScalarListFunctorIfLi1ELi1ELi0EEEJSt4plusIfEEEEvT_T0_DpT1_,"ax",@progbits
	.align	128
.text._ZN2at6native61_GLOBAL__N__44eb8e94_28_ForeachBinaryOpScalarList_cu_dda10a6925multi_tensor_apply_kernelINS1_28TensorListScalarListMetadataIfLi1EEENS1_25BinaryOpScalarListFunctorIfLi1ELi1ELi0EEEJSt4plusIfEEEEvT_T0_DpT1_:
        .type           _ZN2at6native61_GLOBAL__N__44eb8e94_28_ForeachBinaryOpScalarList_cu_dda10a6925multi_tensor_apply_kernelINS1_28TensorListScalarListMetadataIfLi1EEENS1_25BinaryOpScalarListFunctorIfLi1ELi1ELi0EEEJSt4plusIfEEEEvT_T0_DpT1_,@function
        .size           _ZN2at6native61_GLOBAL__N__44eb8e94_28_ForeachBinaryOpScalarList_cu_dda10a6925multi_tensor_apply_kernelINS1_28TensorListScalarListMetadataIfLi1EEENS1_25BinaryOpScalarListFunctorIfLi1ELi1ELi0EEEJSt4plusIfEEEEvT_T0_DpT1_,(.L_x_4091 - _ZN2at6native61_GLOBAL__N__44eb8e94_28_ForeachBinaryOpScalarList_cu_dda10a6925multi_tensor_apply_kernelINS1_28TensorListScalarListMetadataIfLi1EEENS1_25BinaryOpScalarListFunctorIfLi1ELi1ELi0EEEJSt4plusIfEEEEvT_T0_DpT1_)
        .other          _ZN2at6native61_GLOBAL__N__44eb8e94_28_ForeachBinaryOpScalarList_cu_dda10a6925multi_tensor_apply_kernelINS1_28TensorListScalarListMetadataIfLi1EEENS1_25BinaryOpScalarListFunctorIfLi1ELi1ELi0EEEJSt4plusIfEEEEvT_T0_DpT1_,@"STO_CUDA_ENTRY STV_DEFAULT"
_ZN2at6native61_GLOBAL__N__44eb8e94_28_ForeachBinaryOpScalarList_cu_dda10a6925multi_tensor_apply_kernelINS1_28TensorListScalarListMetadataIfLi1EEENS1_25BinaryOpScalarListFunctorIfLi1ELi1ELi0EEEJSt4plusIfEEEEvT_T0_DpT1_:
        /* <DEDUP_REMOVED lines=27> */
.L_x_3899:
        /* <DEDUP_REMOVED lines=42> */
[C---:B--2---:R-:W-:Y:S01]  /*0450*/  FADD.FTZ R19, R0.reuse, R19 ;  /* 0x0000001300137221 */ /* 0x044fe20000010000 */
[C---:B---3--:R-:W-:Y:S01]  /*0460*/  FADD.FTZ R25, R0.reuse, R25 ;  /* 0x0000001900197221 */ /* 0x048fe20000010000 */
[C---:B----4-:R-:W-:Y:S01]  /*0470*/  FADD.FTZ R21, R0.reuse, R21 ;  /* 0x0000001500157221 */ /* 0x050fe20000010000 */
[----:B-----5:R-:W-:-:S04]  /*0480*/  FADD.FTZ R23, R0, R23 ;  /* 0x0000001700177221 */ /* 0x020fc80000010000 */
        /* <DEDUP_REMOVED lines=10> */
.L_x_3898:
        /* <DEDUP_REMOVED lines=8> */
.L_x_3900:
        /* <DEDUP_REMOVED lines=11> */
[C---:B--2---:R-:W-:Y:S01]  /*0660*/  FADD.FTZ R11, R0.reuse, R11 ;  /* 0x0000000b000b7221 */ /* 0x044fe20000010000 */
[C---:B------:R-:W-:Y:S01]  /*0670*/  FADD.FTZ R10, R0.reuse, R10 ;  /* 0x0000000a000a7221 */ /* 0x040fe20000010000 */
[C---:B------:R-:W-:Y:S01]  /*0680*/  FADD.FTZ R9, R0.reuse, R9 ;  /* 0x0000000900097221 */ /* 0x040fe20000010000 */
[----:B------:R-:W-:-:S05]  /*0690*/  FADD.FTZ R8, R0, R8 ;  /* 0x0000000800087221 */ /* 0x000fca0000010000 */
[----:B------:R0:W-:Y:S04]  /*06a0*/  STG.E.128 desc[UR4][R6.64], R8 ;  /* 0x0000000806007986 */ /* 0x0001e8000c101d04 */
[----:B------:R-:W-:Y:S05]  /*06b0*/  @!P0 BRA P1, `(.L_x_3900) ;  /* 0xfffffffc00bc8947 */ /* 0x000fea000083ffff */
[----:B------:R-:W-:Y:S05]  /*06c0*/  EXIT ;  /* 0x000000000000794d */ /* 0x000fea0003800000 */
.L_x_3901:
        /* <DEDUP_REMOVED lines=11> */
.L_x_4091:


//--------------------- .text._ZN2at6native61_GLOBAL__N__44eb8e94_28_ForeachBinaryOpScalarList_cu_dda10a6925multi_tensor_apply_kernelINS1_28TensorListScalarListMetadataIdLi1EEENS1_25BinaryOpScalarListFunctorIdLi1ELi1ELi0EEEJSt4plusIdEEEEvT_T0_DpT1_ --------------------------
	.section	.text._ZN2at6native61_GLOBAL__N__44eb8e94_28_ForeachBinaryOpScalarList_cu_dda10a6925multi_tensor_apply_kernelINS1_28TensorListScalarListMetadataIdLi1EEENS1_25BinaryOpScalarListFunctorIdLi1ELi1ELi0EEEJSt4plusIdEEEEvT_T0_DpT1_,"ax",@progbits
	.align	128
.text._ZN2at6native61_GLOBAL__N__44eb8e94_28_ForeachBinaryOpScalarList_cu_dda10a6925multi_tensor_apply_kernelINS1_28TensorListScalarListMetadataIdLi1EEENS1_25BinaryOpScalarListFunctorIdLi1ELi1ELi0EEEJSt4plusIdEEEEvT_T0_DpT1_:
        .type           _ZN2at6native61_GLOBAL__N__44eb8e94_28_ForeachBinaryOpScalarList_cu_dda10a6925multi_tensor_apply_kernelINS1_28TensorListScalarListMetadataIdLi1EEENS1_25BinaryOpScalarListFunctorIdLi1ELi1ELi0EEEJSt4plusIdEEEEvT_T0_DpT1_,@function
        .size           _ZN2at6native61_GLOBAL__N__44eb8e94_28_ForeachBinaryOpScalarList_cu_dda10a6925multi_tensor_apply_kernelINS1_28TensorListScalarListMetadataIdLi1EEENS1_25BinaryOpScalarListFunctorIdLi1ELi1ELi0EEEJSt4plusIdEEEEvT_T0_DpT1_,(.L_x_4092 - _ZN2at6native61_GLOBAL__N__44eb8e94_28_ForeachBinaryOpScalarList_cu_dda10a6925multi_tensor_apply_kernelINS1_28TensorListScalarListMetadataIdLi1EEENS1_25BinaryOpScalarListFunctorIdLi1ELi1ELi0EEEJSt4plusIdEEEEvT_T0_DpT1_)
        .other          _ZN2at6native61_GLOBAL__N__44eb8e94_28_ForeachBinaryOpScalarList_cu_dda10a6925multi_tensor_apply_kernelINS1_28TensorListScalarListMetadataIdLi1EEENS1_25BinaryOpScalarListFunctorIdLi1ELi1ELi0EEEJSt4plusIdEEEEvT_T0_DpT1_,@"STO_CUDA_ENTRY STV_DEFAULT"
_ZN2at6native61_GLOBAL__N__44eb8e94_28_ForeachBinaryOpScalarList_cu_dda10a6925multi_tensor_apply_kernelINS1_28TensorListScalarListMetadataIdLi1EEENS1_25BinaryOpScalarListFunctorIdLi1ELi1ELi0EEEJSt4plusIdEEEEvT_T0_DpT1_:
        /* <DEDUP_REMOVED lines=25> */
.L_x_3903:
        /* <DEDUP_REMOVED lines=42> */
[----:B--2---:R-:W-:-:S02]  /*0430*/  DADD R20, R4, R20 ;  /* 0x0000000004147229 */ /* 0x004fc40000000014 */
[----:B---3--:R-:W-:-:S05]  /*0440*/  DADD R12, R4, R12 ;  /* 0x00000000040c7229 */ /* 0x008fca000000000c */
[----:B------:R2:W-:Y:S01]  /*0450*/  @P2 STG.E.64 desc[UR4][R8.64], R20 ;  /* 0x0000001408002986 */ /* 0x0005e2000c101b04 */
[C---:B----4-:R-:W-:Y:S02]  /*0460*/  DADD R16, R4.reuse, R16 ;  /* 0x0000000004107229 */ /* 0x050fe40000000010 */
[----:B-----5:R-:W-:Y:S01]  /*0470*/  DADD R18, R4, R18 ;  /* 0x0000000004127229 */ /* 0x020fe20000000012 */
        /* <DEDUP_REMOVED lines=9> */
.L_x_3902:
        /* <DEDUP_REMOVED lines=8> */
.L_x_3904:
        /* <DEDUP_REMOVED lines=12> */
[C---:B--2---:R-:W-:Y:S02]  /*0650*/  DADD R14, R4.reuse, R14 ;  /* 0x00000000040e7229 */ /* 0x044fe4000000000e */
[C---:B------:R-:W-:Y:S02]  /*0660*/  DADD R12, R4.reuse, R12 ;  /* 0x00000000040c7229 */ /* 0x040fe4000000000c */
[----:B---3--:R-:W-:-:S02]  /*0670*/  DADD R10, R4, R10 ;  /* 0x00000000040a7229 */ /* 0x008fc4000000000a */
[----:B------:R-:W-:-:S03]  /*0680*/  DADD R8, R4, R8 ;  /* 0x0000000004087229 */ /* 0x000fc60000000008 */
[----:B------:R0:W-:Y:S04]  /*0690*/  STG.E.128 desc[UR4][R6.64], R12 ;  /* 0x0000000c06007986 */ /* 0x0001e8000c101d04 */
[----:B------:R0:W-:Y:S01]  /*06a0*/  STG.E.128 desc[UR4][R6.64+0x10], R8 ;  /* 0x0000100806007986 */ /* 0x0001e2000c101d04 */
[----:B------:R-:W-:Y:S05]  /*06b0*/  @!P0 BRA P1, `(.L_x_3904) ;  /* 0xfffffffc00b48947 */ /* 0x000fea000083ffff */
[----:B------:R-:W-:Y:S05]  /*06c0*/  EXIT ;  /* 0x000000000000794d */ /* 0x000fea0003800000 */
.L_x_3905:
        /* <DEDUP_REMOVED lines=11> */
.L_x_4092:


//--------------------- .text._ZN2at6native61_GLOBAL__N__44eb8e94_28_ForeachBinaryOpScalarList_cu_dda10a6925multi_tensor_apply_kernelINS1_28TensorListScalarListMetadataIsLi1EEENS1_25BinaryOpScalarListFunctorIsLi1ELi1ELi0EEEJSt4plusIsEEEEvT_T0_DpT1_ --------------------------
	.section	.text._ZN2at6native61_GLOBAL__N__44eb8e94_28_ForeachBinaryOpScalarList_cu_dda10a6925multi_tensor_apply_kernelINS1_28TensorListScalarListMetadataIsLi1EEENS1_25BinaryOpScalarListFunctorIsLi1ELi1ELi0EEEJSt4plusIsEEEEvT_T0_DpT1_,"ax",@progbits
	.align	128
.text._ZN2at6native61_GLOBAL__N__44eb8e94_28_ForeachBinaryOpScalarList_cu_dda10a6925multi_tensor_apply_kernelINS1_28TensorListScalarListMetadataIsLi1EEENS1_25BinaryOpScalarListFunctorIsLi1ELi1ELi0EEEJSt4plusIsEEEEvT_T0_DpT1_:
        .type           _ZN2at6native61_GLOBAL__N__44eb8e94_28_ForeachBinaryOpScalarList_cu_dda10a6925multi_tensor_apply_kernelINS1_28TensorListScalarListMetadataIsLi1EEENS1_25BinaryOpScalarListFunctorIsLi1ELi1ELi0EEEJSt4plusIsEEEEvT_T0_DpT1_,@function
        .size           _ZN2at6native61_GLOBAL__N__44eb8e94_28_ForeachBinaryOpScalarList_cu_dda10a6925multi_tensor_apply_kernelINS1_28TensorListScalarListMetadataIsLi1EEENS1_25BinaryOpScalarListFunctorIsLi1ELi1ELi0EEEJSt4plusIsEEEEvT_T0_DpT1_,(.L_x_4093 - _ZN2at6native61_GLOBAL__N__44eb8e94_28_ForeachBinaryOpScalarList_cu_dda10a6925multi_tensor_apply_kernelINS1_28TensorListScalarListMetadataIsLi1EEENS1_25BinaryOpScalarListFunctorIsLi1ELi1ELi0EEEJSt4plusIsEEEEvT_T0_DpT1_)
        .other          _ZN2at6native61_GLOBAL__N__44eb8e94_28_ForeachBinaryOpScalarList_cu_dda10a6925multi_tensor_apply_kernelINS1_28TensorListScalarListMetadataIsLi1EEENS1_25BinaryOpScalarListFunctorIsLi1ELi1ELi0EEEJSt4plusIsEEEEvT_T0_DpT1_,@"STO_CUDA_ENTRY STV_DEFAULT"
_ZN2at6native61_GLOBAL__N__44eb8e94_28_ForeachBinaryOpScalarList_cu_dda10a6925multi_tensor_apply_kernelINS1_28TensorListScalarListMetadataIsLi1EEENS1_25BinaryOpScalarListFunctorIsLi1ELi1ELi0EEEJSt4plusIsEEEEvT_T0_DpT1_:
        /* <DEDUP_REMOVED lines=27> */
.L_x_3907:
        /* <DEDUP_REMOVED lines=27> */
[----:B------:R-:W-:Y:S02]  /*0360*/  ISETP.LT.U32.AND P4, PT, R9, R0, PT ;  /* 0x000000000900720c */ /* 0x000fe40003f81070 */
[----:B------:R-:W-:Y:S02]  /*0370*/  ISETP.GE.U32.AND.EX P2, PT, R18, RZ, PT, P2 ;  /* 0x000000ff1200720c */ /* 0x000fe40003f46120 */
[----:B------:R-:W-:-:S02]  /*0380*/  LEA R10, P5, R11, R2, 0x1 ;  /* 0x000000020b0a7211 */ /* 0x000fc400078a08ff */
[----:B------:R-:W-:Y:S02]  /*0390*/  ISETP.LT.AND.EX P2, PT, R18, R5, !P2, P4 ;  /* 0x000000051200720c */ /* 0x000fe40005741340 */
[----:B------:R-:W-:Y:S02]  /*03a0*/  LEA R8, P6, R9, R2, 0x1 ;  /* 0x0000000209087211 */ /* 0x000fe400078c08ff */
[----:B------:R-:W-:Y:S02]  /*03b0*/  LEA.HI.X R11, R11, R3, R20, 0x1, P5 ;  /* 0x000000030b0b7211 */ /* 0x000fe400028f0c14 */
[----:B------:R-:W-:Y:S02]  /*03c0*/  PRMT R19, RZ, 0x7610, R19 ;  /* 0x00007610ff137816 */ /* 0x000fe40000000013 */
[----:B------:R-:W-:Y:S01]  /*03d0*/  PRMT R25, RZ, 0x7610, R25 ;  /* 0x00007610ff197816 */ /* 0x000fe20000000019 */
[----:B------:R-:W2:Y:S01]  /*03e0*/  @P3 LDG.E.U16 R21, desc[UR4][R10.64] ;  /* 0x000000040a153981 */ /* 0x000ea2000c1e1500 */
[----:B------:R-:W-:-:S02]  /*03f0*/  PRMT R23, RZ, 0x7610, R23 ;  /* 0x00007610ff177816 */ /* 0x000fc40000000017 */
[----:B------:R-:W-:Y:S01]  /*0400*/  LEA.HI.X R9, R9, R3, R18, 0x1, P6 ;  /* 0x0000000309097211 */ /* 0x000fe200030f0c12 */
[----:B------:R-:W3:Y:S04]  /*0410*/  @P0 LDG.E.U16 R19, desc[UR4][R12.64] ;  /* 0x000000040c130981 */ /* 0x000ee8000c1e1500 */
[----:B------:R-:W4:Y:S04]  /*0420*/  @P1 LDG.E.U16 R25, desc[UR4][R6.64] ;  /* 0x0000000406191981 */ /* 0x000f28000c1e1500 */
[----:B------:R-:W5:Y:S01]  /*0430*/  @P2 LDG.E.U16 R23, desc[UR4][R8.64] ;  /* 0x0000000408172981 */ /* 0x000f62000c1e1500 */
[----:B------:R-:W-:-:S04]  /*0440*/  IMAD.WIDE.U32 R16, R15, 0x4, R16 ;  /* 0x000000040f107825 */ /* 0x000fc800078e0010 */
[C---:B--2---:R-:W-:Y:S02]  /*0450*/  IMAD.IADD R21, R4.reuse, 0x1, R21 ;  /* 0x0000000104157824 */ /* 0x044fe400078e0215 */
[----:B---3--:R-:W-:-:S03]  /*0460*/  IMAD.IADD R19, R4, 0x1, R19 ;  /* 0x0000000104137824 */ /* 0x008fc600078e0213 */
[----:B------:R3:W-:Y:S01]  /*0470*/  @P3 STG.E.U16 desc[UR4][R10.64], R21 ;  /* 0x000000150a003986 */ /* 0x0007e2000c101504 */
[----:B----4-:R-:W-:-:S03]  /*0480*/  IMAD.IADD R25, R4, 0x1, R25 ;  /* 0x0000000104197824 */ /* 0x010fc600078e0219 */
[----:B------:R3:W-:Y:S01]  /*0490*/  @P0 STG.E.U16 desc[UR4][R12.64], R19 ;  /* 0x000000130c000986 */ /* 0x0007e2000c101504 */
[----:B-----5:R-:W-:-:S03]  /*04a0*/  IMAD.IADD R23, R4, 0x1, R23 ;  /* 0x0000000104177824 */ /* 0x020fc600078e0217 */
        /* <DEDUP_REMOVED lines=8> */
.L_x_3906:
        /* <DEDUP_REMOVED lines=8> */
.L_x_3908:
[----:B------:R-:W-:-:S04]  /*05b0*/  LEA R6, P0, R15, R2, 0x3 ;  /* 0x000000020f067211 */ /* 0x000fc800078018ff */
[----:B------:R-:W-:-:S05]  /*05c0*/  LEA.HI.X R7, R15, R3, R14, 0x3, P0 ;  /* 0x000000030f077211 */ /* 0x000fca00000f1c0e */
[----:B------:R-:W3:Y:S01]  /*05d0*/  LDG.E.64 R12, desc[UR4][R6.64] ;  /* 0x00000004060c7981 */ /* 0x000ee2000c1e1b00 */
[----:B------:R-:W-:-:S04]  /*05e0*/  IADD3 R15, P0, R15, UR6, RZ ;  /* 0x000000060f0f7c10 */ /* 0x000fc8000ff1e0ff */
[----:B------:R-:W-:Y:S01]  /*05f0*/  ISETP.LT.U32.AND P1, PT, R15, 0x4000, PT ;  /* 0x000040000f00780c */ /* 0x000fe20003f21070 */
[----:B------:R-:W-:-:S05]  /*0600*/  IMAD.X R14, RZ, RZ, R14, P0 ;  /* 0x000000ffff0e7224 */ /* 0x000fca00000e060e */
[----:B------:R-:W-:Y:S02]  /*0610*/  ISETP.LT.U32.AND.EX P1, PT, R14, RZ, PT, P1 ;  /* 0x000000ff0e00720c */ /* 0x000fe40003f21110 */
[----:B---3--:R-:W-:Y:S01]  /*0620*/  PRMT R11, R13, 0x7632, R11 ;  /* 0x000076320d0b7816 */ /* 0x008fe2000000000b */
[----:B--2---:R-:W-:Y:S01]  /*0630*/  IMAD.IADD R8, R4, 0x1, R13 ;  /* 0x0000000104087824 */ /* 0x004fe200078e020d */
[----:B------:R-:W-:Y:S01]  /*0640*/  PRMT R9, R12, 0x7632, R9 ;  /* 0x000076320c097816 */ /* 0x000fe20000000009 */
[C---:B------:R-:W-:Y:S02]  /*0650*/  IMAD.IADD R10, R4.reuse, 0x1, R12 ;  /* 0x00000001040a7824 */ /* 0x040fe400078e020c */
[C---:B------:R-:W-:Y:S02]  /*0660*/  IMAD.IADD R11, R4.reuse, 0x1, R11 ;  /* 0x00000001040b7824 */ /* 0x040fe400078e020b */
        /* <DEDUP_REMOVED lines=10> */
.L_x_3909:
        /* <DEDUP_REMOVED lines=15> */
.L_x_4093:


//--------------------- .text._ZN2at6native61_GLOBAL__N__44eb8e94_28_ForeachBinaryOpScalarList_cu_dda10a6925multi_tensor_apply_kernelINS1_28TensorListScalarListMetadataIlLi1EEENS1_25BinaryOpScalarListFunctorIlLi1ELi1ELi0EEEJSt4plusIlEEEEvT_T0_DpT1_ --------------------------
	.section	.text._ZN2at6native61_GLOBAL__N__44eb8e94_28_ForeachBinaryOpScalarList_cu_dda10a6925multi_tensor_apply_kernelINS1_28TensorListScalarListMetadataIlLi1EEENS1_25BinaryOpScalarListFunctorIlLi1ELi1ELi0EEEJSt4plusIlEEEEvT_T0_DpT1_,"ax",@progbits
	.align	128
.text._ZN2at6native61_GLOBAL__N__44eb8e94_28_ForeachBinaryOpScalarList_cu_dda10a6925multi_tensor_apply_kernelINS1_28TensorListScalarListMetadataIlLi1EEENS1_25BinaryOpScalarListFunctorIlLi1ELi1ELi0EEEJSt4plusIlEEEEvT_T0_DpT1_:
        .type           _ZN2at6native61_GLOBAL__N__44eb8e94_28_ForeachBinaryOpScalarList_cu_dda10a6925multi_tensor_apply_kernelINS1_28TensorListScalarListMetadataIlLi1EEENS1_25BinaryOpScalarListFunctorIlLi1ELi1ELi0EEEJSt4plusIlEEEEvT_T0_DpT1_,@function
        .size           _ZN2at6native61_GLOBAL__N__44eb8e94_28_ForeachBinaryOpScalarList_cu_dda10a6925multi_tensor_apply_kernelINS1_28TensorListScalarListMetadataIlLi1EEENS1_25BinaryOpScalarListFunctorIlLi1ELi1ELi0EEEJSt4plusIlEEEEvT_T0_DpT1_,(.L_x_4094 - _ZN2at6native61_GLOBAL__N__44eb8e94_28_ForeachBinaryOpScalarList_cu_dda10a6925multi_tensor_apply_kernelINS1_28TensorListScalarListMetadataIlLi1EEENS1_25BinaryOpScalarListFunctorIlLi1ELi1ELi0EEEJSt4plusIlEEEEvT_T0_DpT1_)
        .other          _ZN2at6native61_GLOBAL__N__44eb8e94_28_ForeachBinaryOpScalarList_cu_dda10a6925multi_tensor_apply_kernelINS1_28TensorListScalarListMetadataIlLi1EEENS1_25BinaryOpScalarListFunctorIlLi1ELi1ELi0EEEJSt4plusIlEEEEvT_T0_DpT1_,@"STO_CUDA_ENTRY STV_DEFAULT"
_ZN2at6native61_GLOBAL__N__44eb8e94_28_ForeachBinaryOpScalarList_cu_dda10a6925multi_tensor_apply_kernelINS1_28TensorListScalarListMetadataIlLi1EEENS1_25BinaryOpScalarListFunctorIlLi1ELi1ELi0EEEJSt4plusIlEEEEvT_T0_DpT1_:
        /* <DEDUP_REMOVED lines=25> */
.L_x_3911:
        /* <DEDUP_REMOVED lines=42> */
[----:B--2---:R-:W-:-:S05]  /*0430*/  IADD3 R14, P6, R4, R14, RZ ;  /* 0x0000000e040e7210 */ /* 0x004fca0007fde0ff */
[----:B------:R-:W-:-:S05]  /*0440*/  IMAD.X R15, R5, 0x1, R15, P6 ;  /* 0x00000001050f7824 */ /* 0x000fca00030e060f */
[----:B------:R2:W-:Y:S01]  /*0450*/  @P1 STG.E.64 desc[UR4][R6.64], R14 ;  /* 0x0000000e06001986 */ /* 0x0005e2000c101b04 */
[----:B---3--:R-:W-:-:S05]  /*0460*/  IADD3 R16, P1, R4, R16, RZ ;  /* 0x0000001004107210 */ /* 0x008fca0007f3e0ff */
[----:B------:R-:W-:Y:S01]  /*0470*/  IMAD.X R17, R5, 0x1, R17, P1 ;  /* 0x0000000105117824 */ /* 0x000fe200008e0611 */
[C---:B----4-:R-:W-:Y:S02]  /*0480*/  IADD3 R20, P1, R4.reuse, R20, RZ ;  /* 0x0000001404147210 */ /* 0x050fe40007f3e0ff */
[----:B-----5:R-:W-:-:S03]  /*0490*/  IADD3 R18, P3, R4, R18, RZ ;  /* 0x0000001204127210 */ /* 0x020fc60007f7e0ff */
[C---:B------:R-:W-:Y:S02]  /*04a0*/  IMAD.X R21, R5.reuse, 0x1, R21, P1 ;  /* 0x0000000105157824 */ /* 0x040fe400008e0615 */
[----:B------:R-:W-:Y:S01]  /*04b0*/  IMAD.X R19, R5, 0x1, R19, P3 ;  /* 0x0000000105137824 */ /* 0x000fe200018e0613 */
        /* <DEDUP_REMOVED lines=9> */
.L_x_3910:
        /* <DEDUP_REMOVED lines=8> */
.L_x_3912:
[----:B------:R-:W-:-:S04]  /*05d0*/  LEA R6, P0, R17, R2, 0x5 ;  /* 0x0000000211067211 */ /* 0x000fc800078028ff */
[----:B------:R-:W-:-:S05]  /*05e0*/  LEA.HI.X R7, R17, R3, R16, 0x5, P0 ;  /* 0x0000000311077211 */ /* 0x000fca00000f2c10 */
[----:B------:R-:W2:Y:S04]  /*05f0*/  LDG.E.128 R8, desc[UR4][R6.64] ;  /* 0x0000000406087981 */ /* 0x000ea8000c1e1d00 */
[----:B------:R-:W3:Y:S01]  /*0600*/  LDG.E.128 R12, desc[UR4][R6.64+0x10] ;  /* 0x00001004060c7981 */ /* 0x000ee2000c1e1d00 */
[C---:B--2---:R-:W-:Y:S02]  /*0610*/  IADD3 R10, P0, R4.reuse, R10, RZ ;  /* 0x0000000a040a7210 */ /* 0x044fe40007f1e0ff */
[C---:B------:R-:W-:Y:S02]  /*0620*/  IADD3 R8, P1, R4.reuse, R8, RZ ;  /* 0x0000000804087210 */ /* 0x040fe40007f3e0ff */
[C---:B---3--:R-:W-:Y:S01]  /*0630*/  IADD3 R14, P2, R4.reuse, R14, RZ ;  /* 0x0000000e040e7210 */ /* 0x048fe20007f5e0ff */
[C---:B------:R-:W-:Y:S01]  /*0640*/  IMAD.X R11, R5.reuse, 0x1, R11, P0 ;  /* 0x00000001050b7824 */ /* 0x040fe200000e060b */
[----:B------:R-:W-:Y:S01]  /*0650*/  IADD3 R12, P0, R4, R12, RZ ;  /* 0x0000000c040c7210 */ /* 0x000fe20007f1e0ff */
[----:B------:R-:W-:-:S02]  /*0660*/  IMAD.X R9, R5, 0x1, R9, P1 ;  /* 0x0000000105097824 */ /* 0x000fc400008e0609 */
[C---:B------:R-:W-:Y:S02]  /*0670*/  IMAD.X R15, R5.reuse, 0x1, R15, P2 ;  /* 0x00000001050f7824 */ /* 0x040fe400010e060f */
[----:B------:R-:W-:Y:S01]  /*0680*/  IMAD.X R13, R5, 0x1, R13, P0 ;  /* 0x00000001050d7824 */ /* 0x000fe200000e060d */
        /* <DEDUP_REMOVED lines=16> */
.L_x_3913:
        /* <DEDUP_REMOVED lines=15> */
.L_x_4094:


//--------------------- .text._ZN2at6native61_GLOBAL__N__44eb8e94_28_ForeachBinaryOpScalarList_cu_dda10a6925multi_tensor_apply_kernelINS1_28TensorListScalarListMetadataIiLi1EEENS1_25BinaryOpScalarListFunctorIiLi1ELi1ELi0EEEJSt4plusIiEEEEvT_T0_DpT1_ --------------------------
	.section	.text._ZN2at6native61_GLOBAL__N__44eb8e94_28_ForeachBinaryOpScalarList_cu_dda10a6925multi_tensor_apply_kernelINS1_28TensorListScalarListMetadataIiLi1EEENS1_25BinaryOpScalarListFunctorIiLi1ELi1ELi0EEEJSt4plusIiEEEEvT_T0_DpT1_,"ax",@progbits
	.align	128
.text._ZN2at6native61_GLOBAL__N__44eb8e94_28_ForeachBinaryOpScalarList_cu_dda10a6925multi_tensor_apply_kernelINS1_28TensorListScalarListMetadataIiLi1EEENS1_25BinaryOpScalarListFunctorIiLi1ELi1ELi0EEEJSt4plusIiEEEEvT_T0_DpT1_:
        .type           _ZN2at6native61_GLOBAL__N__44eb8e94_28_ForeachBinaryOpScalarList_cu_dda10a6925multi_tensor_apply_kernelINS1_28TensorListScalarListMetadataIiLi1EEENS1_25BinaryOpScalarListFunctorIiLi1ELi1ELi0EEEJSt4plusIiEEEEvT_T0_DpT1_,@function
        .size           _ZN2at6native61_GLOBAL__N__44eb8e94_28_ForeachBinaryOpScalarList_cu_dda10a6925multi_tensor_apply_kernelINS1_28TensorListScalarListMetadataIiLi1EEENS1_25BinaryOpScalarListFunctorIiLi1ELi1ELi0EEEJSt4plusIiEEEEvT_T0_DpT1_,(.L_x_4095 - _ZN2at6native61_GLOBAL__N__44eb8e94_28_ForeachBinaryOpScalarList_cu_dda10a6925multi_tensor_apply_kernelINS1_28TensorListScalarListMetadataIiLi1EEENS1_25BinaryOpScalarListFunctorIiLi1ELi1ELi0EEEJSt4plusIiEEEEvT_T0_DpT1_)
        .other          _ZN2at6native61_GLOBAL__N__44eb8e94_28_ForeachBinaryOpScalarList_cu_dda10a6925multi_tensor_apply_kernelINS1_28TensorListScalarListMetadataIiLi1EEENS1_25BinaryOpScalarListFunctorIiLi1ELi1ELi0EEEJSt4plusIiEEEEvT_T0_DpT1_,@"STO_CUDA_ENTRY STV_DEFAULT"
_ZN2at6native61_GLOBAL__N__44eb8e94_28_ForeachBinaryOpScalarList_cu_dda10a6925multi_tensor_apply_kernelINS1_28TensorListScalarListMetadataIiLi1EEENS1_25BinaryOpScalarListFunctorIiLi1ELi1ELi0EEEJSt4plusIiEEEEvT_T0_DpT1_:
        /* <DEDUP_REMOVED lines=27> */
.L_x_3915:
        /* <DEDUP_REMOVED lines=42> */
[C---:B--2---:R-:W-:Y:S02]  /*0450*/  IMAD.IADD R19, R0.reuse, 0x1, R19 ;  /* 0x0000000100137824 */ /* 0x044fe400078e0213 */
[C---:B---3--:R-:W-:Y:S02]  /*0460*/  IMAD.IADD R25, R0.reuse, 0x1, R25 ;  /* 0x0000000100197824 */ /* 0x048fe400078e0219 */
[C---:B----4-:R-:W-:Y:S02]  /*0470*/  IMAD.IADD R21, R0.reuse, 0x1, R21 ;  /* 0x0000000100157824 */ /* 0x050fe400078e0215 */
[----:B-----5:R-:W-:-:S03]  /*0480*/  IMAD.IADD R23, R0, 0x1, R23 ;  /* 0x0000000100177824 */ /* 0x020fc600078e0217 */
        /* <DEDUP_REMOVED lines=10> */
.L_x_3914:
        /* <DEDUP_REMOVED lines=8> */
.L_x_3916:
        /* <DEDUP_REMOVED lines=11> */
[C---:B--2---:R-:W-:Y:S02]  /*0660*/  IMAD.IADD R11, R0.reuse, 0x1, R11 ;  /* 0x00000001000b7824 */ /* 0x044fe400078e020b */
[C---:B------:R-:W-:Y:S02]  /*0670*/  IMAD.IADD R10, R0.reuse, 0x1, R10 ;  /* 0x00000001000a7824 */ /* 0x040fe400078e020a */
[----:B------:R-:W-:-:S02]  /*0680*/  IMAD.IADD R9, R0, 0x1, R9 ;  /* 0x0000000100097824 */ /* 0x000fc400078e0209 */
[----:B------:R-:W-:-:S05]  /*0690*/  IMAD.IADD R8, R0, 0x1, R8 ;  /* 0x0000000100087824 */ /* 0x000fca00078e0208 */
[----:B------:R0:W-:Y:S01]  /*06a0*/  STG.E.128 desc[UR4][R6.64], R8 ;  /* 0x0000000806007986 */ /* 0x0001e2000c101d04 */
[----:B------:R-:W-:Y:S05]  /*06b0*/  @!P0 BRA P1, `(.L_x_3916) ;  /* 0xfffffffc00bc8947 */ /* 0x000fea000083ffff */
[----:B------:R-:W-:Y:S05]  /*06c0*/  EXIT ;  /* 0x000000000000794d */ /* 0x000fea0003800000 */
.L_x_3917:
        /* <DEDUP_REMOVED lines=11> */
.L_x_4095:


//--------------------- .text._ZN2at6native61_GLOBAL__N__44eb8e94_28_ForeachBinaryOpScalarList_cu_dda10a6925multi_tensor_apply_kernelINS1_28TensorListScalarListMetadataIaLi1EEENS1_25BinaryOpScalarListFunctorIaLi1ELi1ELi0EEEJSt4plusIaEEEEvT_T0_DpT1_ --------------------------
	.section	.text._ZN2at6native61_GLOBAL__N__44eb8e94_28_ForeachBinaryOpScalarList_cu_dda10a6925multi_tensor_apply_kernelINS1_28TensorListScalarListMetadataIaLi1EEENS1_25BinaryOpScalarListFunctorIaLi1ELi1ELi0EEEJSt4plusIaEEEEvT_T0_DpT1_,"ax",@progbits
	.align	128
.text._ZN2at6native61_GLOBAL__N__44eb8e94_28_ForeachBinaryOpScalarList_cu_dda10a6925multi_tensor_apply_kernelINS1_28TensorListScalarListMetadataIaLi1EEENS1_25BinaryOpScalarListFunctorIaLi1ELi1ELi0EEEJSt4plusIaEEEEvT_T0_DpT1_:
        .type           _ZN2at6native61_GLOBAL__N__44eb8e94_28_ForeachBinaryOpScalarList_cu_dda10a6925multi_tensor_apply_kernelINS1_28TensorListScalarListMetadataIaLi1EEENS1_25BinaryOpScalarListFunctorIaLi1ELi1ELi0EEEJSt4plusIaEEEEvT_T0_DpT1_,@function
        .size           _ZN2at6native61_GLOBAL__N__44eb8e94_28_ForeachBinaryOpScalarList_cu_dda10a6925multi_tensor_apply_kernelINS1_28TensorListScalarListMetadataIaLi1EEENS1_25BinaryOpScalarListFunctorIaLi1ELi1ELi0EEEJSt4plusIaEEEEvT_T0_DpT1_,(.L_x_4096 - _ZN2at6native61_GLOBAL__N__44eb8e94_28_ForeachBinaryOpScalarList_cu_dda10a6925multi_tensor_apply_kernelINS1_28TensorListScalarListMetadataIaLi1EEENS1_25BinaryOpScalarListFunctorIaLi1ELi1ELi0EEEJSt4plusIaEEEEvT_T0_DpT1_)
        .other          _ZN2at6native61_GLOBAL__N__44eb8e94_28_ForeachBinaryOpScalarList_cu_dda10a6925multi_tensor_apply_kernelINS1_28TensorListScalarListMetadataIaLi1EEENS1_25BinaryOpScalarListFunctorIaLi1ELi1ELi0EEEJSt4plusIaEEEEvT_T0_DpT1_,@"STO_CUDA_ENTRY STV_DEFAULT"
_ZN2at6native61_GLOBAL__N__44eb8e94_28_ForeachBinaryOpScalarList_cu_dda10a6925multi_tensor_apply_kernelINS1_28TensorListScalarListMetadataIaLi1EEENS1_25BinaryOpScalarListFunctorIaLi1ELi1ELi0EEEJSt4plusIaEEEEvT_T0_DpT1_:
        /* <DEDUP_REMOVED lines=25> */
.L_x_3919:
        /* <DEDUP_REMOVED lines=34> */
[--C-:B------:R-:W-:Y:S01]  /*03b0*/  IMAD.X R7, R7, 0x1, R12.reuse, P6 ;  /* 0x0000000107077824 */ /* 0x100fe200030e060c */
[----:B------:R-:W-:Y:S01]  /*03c0*/  PRMT R19, RZ, 0x7610, R19 ;  /* 0x00007610ff137816 */ /* 0x000fe20000000013 */
[----:B------:R-:W-:Y:S01]  /*03d0*/  IMAD.X R9, R9, 0x1, R12, P3 ;  /* 0x0000000109097824 */ /* 0x000fe200018e060c */
[----:B------:R-:W-:-:S02]  /*03e0*/  PRMT R25, RZ, 0x7610, R25 ;  /* 0x00007610ff197816 */ /* 0x000fc40000000019 */
[----:B------:R-:W3:Y:S04]  /*03f0*/  @P4 LDG.E.U8 R21, desc[UR4][R4.64] ;  /* 0x0000000404154981 */ /* 0x000ee8000c1e1100 */
[----:B------:R-:W4:Y:S04]  /*0400*/  @P0 LDG.E.U8 R19, desc[UR4][R6.64] ;  /* 0x0000000406130981 */ /* 0x000f28000c1e1100 */
[----:B------:R-:W5:Y:S01]  /*0410*/  @P2 LDG.E.U8 R25, desc[UR4][R8.64] ;  /* 0x0000000408192981 */ /* 0x000f62000c1e1100 */
[----:B------:R-:W-:-:S04]  /*0420*/  IMAD.WIDE.U32 R16, R15, 0x4, R16 ;  /* 0x000000040f107825 */ /* 0x000fc800078e0010 */
[----:B--2---:R-:W-:-:S05]  /*0430*/  IMAD.IADD R23, R0, 0x1, R23 ;  /* 0x0000000100177824 */ /* 0x004fca00078e0217 */
[----:B------:R2:W-:Y:S01]  /*0440*/  @P1 STG.E.U8 desc[UR4][R2.64], R23 ;  /* 0x0000001702001986 */ /* 0x0005e2000c101104 */
[C---:B---3--:R-:W-:Y:S02]  /*0450*/  IMAD.IADD R21, R0.reuse, 0x1, R21 ;  /* 0x0000000100157824 */ /* 0x048fe400078e0215 */
[----:B----4-:R-:W-:-:S03]  /*0460*/  IMAD.IADD R19, R0, 0x1, R19 ;  /* 0x0000000100137824 */ /* 0x010fc600078e0213 */
[----:B------:R2:W-:Y:S01]  /*0470*/  @P4 STG.E.U8 desc[UR4][R4.64], R21 ;  /* 0x0000001504004986 */ /* 0x0005e2000c101104 */
[----:B-----5:R-:W-:-:S03]  /*0480*/  IMAD.IADD R25, R0, 0x1, R25 ;  /* 0x0000000100197824 */ /* 0x020fc600078e0219 */
[----:B------:R2:W-:Y:S01]  /*0490*/  @P0 STG.E.U8 desc[UR4][R6.64], R19 ;  /* 0x0000001306000986 */ /* 0x0005e2000c101104 */
[C---:B------:R-:W-:Y:S02]  /*04a0*/  ISETP.GE.U32.AND P0, PT, R16.reuse, 0x10000, PT ;  /* 0x000100001000780c */ /* 0x040fe40003f06070 */
[----:B------:R-:W-:Y:S01]  /*04b0*/  ISETP.LT.U32.AND P1, PT, R16, R11, PT ;  /* 0x0000000b1000720c */ /* 0x000fe20003f21070 */
[----:B------:R2:W-:Y:S01]  /*04c0*/  @P2 STG.E.U8 desc[UR4][R8.64], R25 ;  /* 0x0000001908002986 */ /* 0x0005e2000c101104 */
[C---:B------:R-:W-:Y:S02]  /*04d0*/  ISETP.GE.U32.AND.EX P0, PT, R17.reuse, RZ, PT, P0 ;  /* 0x000000ff1100720c */ /* 0x040fe40003f06100 */
[----:B------:R-:W-:-:S13]  /*04e0*/  ISETP.LT.AND.EX P1, PT, R17, R13, PT, P1 ;  /* 0x0000000d1100720c */ /* 0x000fda0003f21310 */
[----:B--2---:R-:W-:Y:S05]  /*04f0*/  @!P0 BRA P1, `(.L_x_3919) ;  /* 0xfffffffc00248947 */ /* 0x004fea000083ffff */
[----:B------:R-:W-:Y:S05]  /*0500*/  EXIT ;  /* 0x000000000000794d */ /* 0x000fea0003800000 */
.L_x_3918:
        /* <DEDUP_REMOVED lines=8> */
.L_x_3920:
        /* <DEDUP_REMOVED lines=9> */
[----:B------:R-:W-:Y:S01]  /*0620*/  PRMT R9, R6, 0x7772, RZ ;  /* 0x0000777206097816 */ /* 0x000fe200000000ff */
[----:B------:R-:W-:Y:S01]  /*0630*/  IMAD.IADD R4, R0, 0x1, R5 ;  /* 0x0000000100047824 */ /* 0x000fe200078e0205 */
[----:B------:R-:W-:Y:S01]  /*0640*/  PRMT R5, R6, 0x7773, RZ ;  /* 0x0000777306057816 */ /* 0x000fe200000000ff */
[C---:B------:R-:W-:Y:S02]  /*0650*/  IMAD.IADD R7, R0.reuse, 0x1, R7 ;  /* 0x0000000100077824 */ /* 0x040fe400078e0207 */
        /* <DEDUP_REMOVED lines=12> */
.L_x_3921:
        /* <DEDUP_REMOVED lines=14> */
.L_x_4096:


//--------------------- .text._ZN2at6native61_GLOBAL__N__44eb8e94_28_ForeachBinaryOpScalarList_cu_dda10a6925multi_tensor_apply_kernelINS1_28TensorListScalarListMetadataIhLi1EEENS1_25BinaryOpScalarListFunctorIhLi1ELi1ELi0EEEJSt4plusIhEEEEvT_T0_DpT1_ --------------------------
	.section	.text._ZN2at6native61_GLOBAL__N__44eb8e94_28_ForeachBinaryOpScalarList_cu_dda10a6925multi_tensor_apply_kernelINS1_28TensorListScalarListMetadataIhLi1EEENS1_25BinaryOpScalarListFunctorIhLi1ELi1ELi0EEEJSt4plusIhEEEEvT_T0_DpT1_,"ax",@progbits
	.align	128
.text._ZN2at6native61_GLOBAL__N__44eb8e94_28_ForeachBinaryOpScalarList_cu_dda10a6925multi_tensor_apply_kernelINS1_28TensorListScalarListMetadataIhLi1EEENS1_25BinaryOpScalarListFunctorIhLi1ELi1ELi0EEEJSt4plusIhEEEEvT_T0_DpT1_:
        .type           _ZN2at6native61_GLOBAL__N__44eb8e94_28_ForeachBinaryOpScalarList_cu_dda10a6925multi_tensor_apply_kernelINS1_28TensorListScalarListMetadataIhLi1EEENS1_25BinaryOpScalarListFunctorIhLi1ELi1ELi0EEEJSt4plusIhEEEEvT_T0_DpT1_,@function
        .size           _ZN2at6native61_GLOBAL__N__44eb8e94_28_ForeachBinaryOpScalarList_cu_dda10a6925multi_tensor_apply_kernelINS1_28TensorListScalarListMetadataIhLi1EEENS1_25BinaryOpScalarListFunctorIhLi1ELi1ELi0EEEJSt4plusIhEEEEvT_T0_DpT1_,(.L_x_4097 - _ZN2at6native61_GLOBAL__N__44eb8e94_28_ForeachBinaryOpScalarList_cu_dda10a6925multi_tensor_apply_kernelINS1_28TensorListScalarListMetadataIhLi1EEENS1_25BinaryOpScalarListFunctorIhLi1ELi1ELi0EEEJSt4plusIhEEEEvT_T0_DpT1_)
        .other          _ZN2at6native61_GLOBAL__N__44eb8e94_28_ForeachBinaryOpScalarList_cu_dda10a6925multi_tensor_apply_kernelINS1_28TensorListScalarListMetadataIhLi1EEENS1_25BinaryOpScalarListFunctorIhLi1ELi1ELi0EEEJSt4plusIhEEEEvT_T0_DpT1_,@"STO_CUDA_ENTRY STV_DEFAULT"
_ZN2at6native61_GLOBAL__N__44eb8e94_28_ForeachBinaryOpScalarList_cu_dda10a6925multi_tensor_apply_kernelINS1_28TensorListScalarListMetadataIhLi1EEENS1_25BinaryOpScalarListFunctorIhLi1ELi1ELi0EEEJSt4plusIhEEEEvT_T0_DpT1_:
        /* <DEDUP_REMOVED lines=25> */
.L_x_3923:
        /* <DEDUP_REMOVED lines=56> */
.L_x_3922:
        /* <DEDUP_REMOVED lines=8> */
.L_x_3924:
        /* <DEDUP_REMOVED lines=25> */
.L_x_3925:
        /* <DEDUP_REMOVED lines=14> */
.L_x_4097:


//--------------------- .nv.global.init           --------------------------
	.section	.nv.global.init,"aw",@progbits
	.align	16
.nv.global.init:
	.type		__cudart_sin_cos_coeffs,@object
	.size		__cudart_sin_cos_coeffs,(__cudart_i2opi_d - __cudart_sin_cos_coeffs)
__cudart_sin_cos_coeffs:
        /*0000*/ 	.byte	0x46, 0xd2, 0xb0, 0x2c, 0xf1, 0xe5, 0x5a, 0xbe, 0x92, 0xe3, 0xac, 0x69, 0xe3, 0x1d, 0xc7, 0x3e
        /*0010*/ 	.byte	0xa1, 0x62, 0xdb, 0x19, 0xa0, 0x01, 0x2a, 0xbf, 0x18, 0x08, 0x11, 0x11, 0x11, 0x11, 0x81, 0x3f
        /*0020*/ 	.byte	0x54, 0x55, 0x55, 0x55, 0x55, 0x55, 0xc5, 0xbf, 0x00, 0x00, 0x00, 0x00, 0x00, 0x00, 0x00, 0x00
        /*0030*/ 	.byte	0x00, 0x00, 0x00, 0x00, 0x00, 0x00, 0x00, 0x00, 0x64, 0x81, 0xfd, 0x20, 0x83, 0xff, 0xa8, 0xbd
        /*0040*/ 	.byte	0x28, 0x85, 0xef, 0xc1, 0xa7, 0xee, 0x21, 0x3e, 0xd9, 0xe6, 0x06, 0x8e, 0x4f, 0x7e, 0x92, 0xbe
        /*0050*/ 	.byte	0xe9, 0xbc, 0xdd, 0x19, 0xa0, 0x01, 0xfa, 0x3e, 0x47, 0x5d, 0xc1, 0x16, 0x6c, 0xc1, 0x56, 0xbf
        /*0060*/ 	.byte	0x51, 0x55, 0x55, 0x55, 0x55, 0x55, 0xa5, 0x3f, 0x00, 0x00, 0x00, 0x00, 0x00, 0x00, 0xe0, 0xbf
        /*0070*/ 	.byte	0x00, 0x00, 0x00, 0x00, 0x00, 0x00, 0xf0, 0x3f, 0x00, 0x00, 0x00, 0x00, 0x00, 0x00, 0x00, 0x00
	.type		__cudart_i2opi_d,@object
	.size		__cudart_i2opi_d,(.L_29 - __cudart_i2opi_d)
__cudart_i2opi_d:
        /* <DEDUP_REMOVED lines=9> */
.L_29:


//--------------------- .nv.shared.reserved.0     --------------------------
	.section	.nv.shared.reserved.0,"aw",@nobits
	.weak		__nv_reservedSMEM_offset_0_alias
	.size		__nv_reservedSMEM_offset_0_alias, 0, 0
	.other		__nv_reservedSMEM_offset_0_alias,@"STO_CUDA_RESERVED_SHARED STV_DEFAULT"
__nv_reservedSMEM_offset_0_alias:
	.zero		0


//--------------------- .nv.global                --------------------------
	.section	.nv.global,"aw",@nobits
.nv.global:
	.type		_ZN59_INTERNAL_44eb8e94_28_ForeachBinaryOpScalarList_cu_dda10a694cuda3std3__48in_placeE,@object
	.size		_ZN59_INTERNAL_44eb8e94_28_ForeachBinaryOpScalarList_cu_dda10a694cuda3std3__48in_placeE,(_ZN59_INTERNAL_44eb8e94_28_ForeachBinaryOpScalarList_cu_dda10a694cuda3std6ranges3__45__cpo8distanceE - _ZN59_INTERNAL_44eb8e94_28_ForeachBinaryOpScalarList_cu_dda10a694cuda3std3__48in_placeE)
_ZN59_INTERNAL_44eb8e94_28_ForeachBinaryOpScalarList_cu_dda10a694cuda3std3__48in_placeE:
	.zero		1
	.type		_ZN59_INTERNAL_44eb8e94_28_ForeachBinaryOpScalarList_cu_dda10a694cuda3std6ranges3__45__cpo8distanceE,@object
	.size		_ZN59_INTERNAL_44eb8e94_28_ForeachBinaryOpScalarList_cu_dda10a694cuda3std6ranges3__45__cpo8distanceE,(_ZN59_INTERNAL_44eb8e94_28_ForeachBinaryOpScalarList_cu_dda10a694cuda3std3__45__cpo6cbeginE - _ZN59_INTERNAL_44eb8e94_28_ForeachBinaryOpScalarList_cu_dda10a694cuda3std6ranges3__45__cpo8distanceE)
_ZN59_INTERNAL_44eb8e94_28_ForeachBinaryOpScalarList_cu_dda10a694cuda3std6ranges3__45__cpo8distanceE:
	.zero		1
	.type		_ZN59_INTERNAL_44eb8e94_28_ForeachBinaryOpScalarList_cu_dda10a694cuda3std3__45__cpo6cbeginE,@object
	.size		_ZN59_INTERNAL_44eb8e94_28_ForeachBinaryOpScalarList_cu_dda10a694cuda3std3__45__cpo6cbeginE,(_ZN59_INTERNAL_44eb8e94_28_ForeachBinaryOpScalarList_cu_dda10a694cuda3std6ranges3__45__cpo7advanceE - _ZN59_INTERNAL_44eb8e94_28_ForeachBinaryOpScalarList_cu_dda10a694cuda3std3__45__cpo6cbeginE)
_ZN59_INTERNAL_44eb8e94_28_ForeachBinaryOpScalarList_cu_dda10a694cuda3std3__45__cpo6cbeginE:
	.zero		1
	.type		_ZN59_INTERNAL_44eb8e94_28_ForeachBinaryOpScalarList_cu_dda10a694cuda3std6ranges3__45__cpo7advanceE,@object
	.size		_ZN59_INTERNAL_44eb8e94_28_ForeachBinaryOpScalarList_cu_dda10a694cuda3std6ranges3__45__cpo7advanceE,(_ZN59_INTERNAL_44eb8e94_28_ForeachBinaryOpScalarList_cu_dda10a694cuda3std3__45__cpo7crbeginE - _ZN59_INTERNAL_44eb8e94_28_ForeachBinaryOpScalarList_cu_dda10a694cuda3std6ranges3__45__cpo7advanceE)
_ZN59_INTERNAL_44eb8e94_28_ForeachBinaryOpScalarList_cu_dda10a694cuda3std6ranges3__45__cpo7advanceE:
	.zero		1
	.type		_ZN59_INTERNAL_44eb8e94_28_ForeachBinaryOpScalarList_cu_dda10a694cuda3std3__45__cpo7crbeginE,@object
	.size		_ZN59_INTERNAL_44eb8e94_28_ForeachBinaryOpScalarList_cu_dda10a694cuda3std3__45__cpo7crbeginE,(_ZN59_INTERNAL_44eb8e94_28_ForeachBinaryOpScalarList_cu_dda10a694cuda3std6ranges3__45__cpo4dataE - _ZN59_INTERNAL_44eb8e94_28_ForeachBinaryOpScalarList_cu_dda10a694cuda3std3__45__cpo7crbeginE)
_ZN59_INTERNAL_44eb8e94_28_ForeachBinaryOpScalarList_cu_dda10a694cuda3std3__45__cpo7crbeginE:
	.zero		1
	.type		_ZN59_INTERNAL_44eb8e94_28_ForeachBinaryOpScalarList_cu_dda10a694cuda3std6ranges3__45__cpo4dataE,@object
	.size		_ZN59_INTERNAL_44eb8e94_28_ForeachBinaryOpScalarList_cu_dda10a694cuda3std6ranges3__45__cpo4dataE,(_ZN59_INTERNAL_44eb8e94_28_ForeachBinaryOpScalarList_cu_dda10a694cuda3std6ranges3__45__cpo5beginE - _ZN59_INTERNAL_44eb8e94_28_ForeachBinaryOpScalarList_cu_dda10a694cuda3std6ranges3__45__cpo4dataE)
_ZN59_INTERNAL_44eb8e94_28_ForeachBinaryOpScalarList_cu_dda10a694cuda3std6ranges3__45__cpo4dataE:
	.zero		1
	.type		_ZN59_INTERNAL_44eb8e94_28_ForeachBinaryOpScalarList_cu_dda10a694cuda3std6ranges3__45__cpo5beginE,@object
	.size		_ZN59_INTERNAL_44eb8e94_28_ForeachBinaryOpScalarList_cu_dda10a694cuda3std6ranges3__45__cpo5beginE,(_ZN59_INTERNAL_44eb8e94_28_ForeachBinaryOpScalarList_cu_dda10a694cuda3std3__461_GLOBAL__N__44eb8e94_28_ForeachBinaryOpScalarList_cu_dda10a696ignoreE - _ZN59_INTERNAL_44eb8e94_28_ForeachBinaryOpScalarList_cu_dda10a694cuda3std6ranges3__45__cpo5beginE)
_ZN59_INTERNAL_44eb8e94_28_ForeachBinaryOpScalarList_cu_dda10a694cuda3std6ranges3__45__cpo5beginE:
	.zero		1
	.type		_ZN59_INTERNAL_44eb8e94_28_ForeachBinaryOpScalarList_cu_dda10a694cuda3std3__461_GLOBAL__N__44eb8e94_28_ForeachBinaryOpScalarList_cu_dda10a696ignoreE,@object
	.size		_ZN59_INTERNAL_44eb8e94_28_ForeachBinaryOpScalarList_cu_dda10a694cuda3std3__461_GLOBAL__N__44eb8e94_28_ForeachBinaryOpScalarList_cu_dda10a696ignoreE,(_ZN59_INTERNAL_44eb8e94_28_ForeachBinaryOpScalarList_cu_dda10a694cuda3std6ranges3__45__cpo4sizeE - _ZN59_INTERNAL_44eb8e94_28_ForeachBinaryOpScalarList_cu_dda10a694cuda3std3__461_GLOBAL__N__44eb8e94_28_ForeachBinaryOpScalarList_cu_dda10a696ignoreE)
_ZN59_INTERNAL_44eb8e94_28_ForeachBinaryOpScalarList_cu_dda10a694cuda3std3__461_GLOBAL__N__44eb8e94_28_ForeachBinaryOpScalarList_cu_dda10a696ignoreE:
	.zero		1
	.type		_ZN59_INTERNAL_44eb8e94_28_ForeachBinaryOpScalarList_cu_dda10a694cuda3std6ranges3__45__cpo4sizeE,@object
	.size		_ZN59_INTERNAL_44eb8e94_28_ForeachBinaryOpScalarList_cu_dda10a694cuda3std6ranges3__45__cpo4sizeE,(_ZN59_INTERNAL_44eb8e94_28_ForeachBinaryOpScalarList_cu_dda10a694cuda3std3__45__cpo5beginE - _ZN59_INTERNAL_44eb8e94_28_ForeachBinaryOpScalarList_cu_dda10a694cuda3std6ranges3__45__cpo4sizeE)
_ZN59_INTERNAL_44eb8e94_28_ForeachBinaryOpScalarList_cu_dda10a694cuda3std6ranges3__45__cpo4sizeE:
	.zero		1
	.type		_ZN59_INTERNAL_44eb8e94_28_ForeachBinaryOpScalarList_cu_dda10a694cuda3std3__45__cpo5beginE,@object
	.size		_ZN59_INTERNAL_44eb8e94_28_ForeachBinaryOpScalarList_cu_dda10a694cuda3std3__45__cpo5beginE,(_ZN59_INTERNAL_44eb8e94_28_ForeachBinaryOpScalarList_cu_dda10a694cuda3std6ranges3__45__cpo6cbeginE - _ZN59_INTERNAL_44eb8e94_28_ForeachBinaryOpScalarList_cu_dda10a694cuda3std3__45__cpo5beginE)
_ZN59_INTERNAL_44eb8e94_28_ForeachBinaryOpScalarList_cu_dda10a694cuda3std3__45__cpo5beginE:
	.zero		1
	.type		_ZN59_INTERNAL_44eb8e94_28_ForeachBinaryOpScalarList_cu_dda10a694cuda3std6ranges3__45__cpo6cbeginE,@object
	.size		_ZN59_INTERNAL_44eb8e94_28_ForeachBinaryOpScalarList_cu_dda10a694cuda3std6ranges3__45__cpo6cbeginE,(_ZN59_INTERNAL_44eb8e94_28_ForeachBinaryOpScalarList_cu_dda10a694cuda3std3__45__cpo6rbeginE - _ZN59_INTERNAL_44eb8e94_28_ForeachBinaryOpScalarList_cu_dda10a694cuda3std6ranges3__45__cpo6cbeginE)
_ZN59_INTERNAL_44eb8e94_28_ForeachBinaryOpScalarList_cu_dda10a694cuda3std6ranges3__45__cpo6cbeginE:
	.zero		1
	.type		_ZN59_INTERNAL_44eb8e94_28_ForeachBinaryOpScalarList_cu_dda10a694cuda3std3__45__cpo6rbeginE,@object
	.size		_ZN59_INTERNAL_44eb8e94_28_ForeachBinaryOpScalarList_cu_dda10a694cuda3std3__45__cpo6rbeginE,(_ZN59_INTERNAL_44eb8e94_28_ForeachBinaryOpScalarList_cu_dda10a694cuda3std6ranges3__45__cpo4nextE - _ZN59_INTERNAL_44eb8e94_28_ForeachBinaryOpScalarList_cu_dda10a694cuda3std3__45__cpo6rbeginE)
_ZN59_INTERNAL_44eb8e94_28_ForeachBinaryOpScalarList_cu_dda10a694cuda3std3__45__cpo6rbeginE:
	.zero		1
	.type		_ZN59_INTERNAL_44eb8e94_28_ForeachBinaryOpScalarList_cu_dda10a694cuda3std6ranges3__45__cpo4nextE,@object
	.size		_ZN59_INTERNAL_44eb8e94_28_ForeachBinaryOpScalarList_cu_dda10a694cuda3std6ranges3__45__cpo4nextE,(_ZN59_INTERNAL_44eb8e94_28_ForeachBinaryOpScalarList_cu_dda10a694cuda3std6ranges3__45__cpo4swapE - _ZN59_INTERNAL_44eb8e94_28_ForeachBinaryOpScalarList_cu_dda10a694cuda3std6ranges3__45__cpo4nextE)
_ZN59_INTERNAL_44eb8e94_28_ForeachBinaryOpScalarList_cu_dda10a694cuda3std6ranges3__45__cpo4nextE:
	.zero		1
	.type		_ZN59_INTERNAL_44eb8e94_28_ForeachBinaryOpScalarList_cu_dda10a694cuda3std6ranges3__45__cpo4swapE,@object
	.size		_ZN59_INTERNAL_44eb8e94_28_ForeachBinaryOpScalarList_cu_dda10a694cuda3std6ranges3__45__cpo4swapE,(_ZN59_INTERNAL_44eb8e94_28_ForeachBinaryOpScalarList_cu_dda10a694cuda3std3__420unreachable_sentinelE - _ZN59_INTERNAL_44eb8e94_28_ForeachBinaryOpScalarList_cu_dda10a694cuda3std6ranges3__45__cpo4swapE)
_ZN59_INTERNAL_44eb8e94_28_ForeachBinaryOpScalarList_cu_dda10a694cuda3std6ranges3__45__cpo4swapE:
	.zero		1
	.type		_ZN59_INTERNAL_44eb8e94_28_ForeachBinaryOpScalarList_cu_dda10a694cuda3std3__420unreachable_sentinelE,@object
	.size		_ZN59_INTERNAL_44eb8e94_28_ForeachBinaryOpScalarList_cu_dda10a694cuda3std3__420unreachable_sentinelE,(_ZN59_INTERNAL_44eb8e94_28_ForeachBinaryOpScalarList_cu_dda10a696thrust23THRUST_300001_SM_900_NS6system6detail10sequential3seqE - _ZN59_INTERNAL_44eb8e94_28_ForeachBinaryOpScalarList_cu_dda10a694cuda3std3__420unreachable_sentinelE)
_ZN59_INTERNAL_44eb8e94_28_ForeachBinaryOpScalarList_cu_dda10a694cuda3std3__420unreachable_sentinelE:
	.zero		1
	.type		_ZN59_INTERNAL_44eb8e94_28_ForeachBinaryOpScalarList_cu_dda10a696thrust23THRUST_300001_SM_900_NS6system6detail10sequential3seqE,@object
	.size		_ZN59_INTERNAL_44eb8e94_28_ForeachBinaryOpScalarList_cu_dda10a696thrust23THRUST_300001_SM_900_NS6system6detail10sequential3seqE,(_ZN59_INTERNAL_44eb8e94_28_ForeachBinaryOpScalarList_cu_dda10a694cuda3std3__45__cpo4cendE - _ZN59_INTERNAL_44eb8e94_28_ForeachBinaryOpScalarList_cu_dda10a696thrust23THRUST_300001_SM_900_NS6system6detail10sequential3seqE)
_ZN59_INTERNAL_44eb8e94_28_ForeachBinaryOpScalarList_cu_dda10a696thrust23THRUST_300001_SM_900_NS6system6detail10sequential3seqE:
	.zero		1
	.type		_ZN59_INTERNAL_44eb8e94_28_ForeachBinaryOpScalarList_cu_dda10a694cuda3std3__45__cpo4cendE,@object
	.size		_ZN59_INTERNAL_44eb8e94_28_ForeachBinaryOpScalarList_cu_dda10a694cuda3std3__45__cpo4cendE,(_ZN59_INTERNAL_44eb8e94_28_ForeachBinaryOpScalarList_cu_dda10a694cuda3std6ranges3__45__cpo9iter_swapE - _ZN59_INTERNAL_44eb8e94_28_ForeachBinaryOpScalarList_cu_dda10a694cuda3std3__45__cpo4cendE)
_ZN59_INTERNAL_44eb8e94_28_ForeachBinaryOpScalarList_cu_dda10a694cuda3std3__45__cpo4cendE:
	.zero		1
	.type		_ZN59_INTERNAL_44eb8e94_28_ForeachBinaryOpScalarList_cu_dda10a694cuda3std6ranges3__45__cpo9iter_swapE,@object
	.size		_ZN59_INTERNAL_44eb8e94_28_ForeachBinaryOpScalarList_cu_dda10a694cuda3std6ranges3__45__cpo9iter_swapE,(_ZN59_INTERNAL_44eb8e94_28_ForeachBinaryOpScalarList_cu_dda10a694cuda3std3__45__cpo5crendE - _ZN59_INTERNAL_44eb8e94_28_ForeachBinaryOpScalarList_cu_dda10a694cuda3std6ranges3__45__cpo9iter_swapE)
_ZN59_INTERNAL_44eb8e94_28_ForeachBinaryOpScalarList_cu_dda10a694cuda3std6ranges3__45__cpo9iter_swapE:
	.zero		1
	.type		_ZN59_INTERNAL_44eb8e94_28_ForeachBinaryOpScalarList_cu_dda10a694cuda3std3__45__cpo5crendE,@object
	.size		_ZN59_INTERNAL_44eb8e94_28_ForeachBinaryOpScalarList_cu_dda10a694cuda3std3__45__cpo5crendE,(_ZN59_INTERNAL_44eb8e94_28_ForeachBinaryOpScalarList_cu_dda10a694cuda3std6ranges3__45__cpo5cdataE - _ZN59_INTERNAL_44eb8e94_28_ForeachBinaryOpScalarList_cu_dda10a694cuda3std3__45__cpo5crendE)
_ZN59_INTERNAL_44eb8e94_28_ForeachBinaryOpScalarList_cu_dda10a694cuda3std3__45__cpo5crendE:
	.zero		1
	.type		_ZN59_INTERNAL_44eb8e94_28_ForeachBinaryOpScalarList_cu_dda10a694cuda3std6ranges3__45__cpo5cdataE,@object
	.size		_ZN59_INTERNAL_44eb8e94_28_ForeachBinaryOpScalarList_cu_dda10a694cuda3std6ranges3__45__cpo5cdataE,(_ZN59_INTERNAL_44eb8e94_28_ForeachBinaryOpScalarList_cu_dda10a694cuda3std6ranges3__45__cpo3endE - _ZN59_INTERNAL_44eb8e94_28_ForeachBinaryOpScalarList_cu_dda10a694cuda3std6ranges3__45__cpo5cdataE)
_ZN59_INTERNAL_44eb8e94_28_ForeachBinaryOpScalarList_cu_dda10a694cuda3std6ranges3__45__cpo5cdataE:
	.zero		1
	.type		_ZN59_INTERNAL_44eb8e94_28_ForeachBinaryOpScalarList_cu_dda10a694cuda3std6ranges3__45__cpo3endE,@object
	.size		_ZN59_INTERNAL_44eb8e94_28_ForeachBinaryOpScalarList_cu_dda10a694cuda3std6ranges3__45__cpo3endE,(_ZN59_INTERNAL_44eb8e94_28_ForeachBinaryOpScalarList_cu_dda10a694cuda3std3__419piecewise_constructE - _ZN59_INTERNAL_44eb8e94_28_ForeachBinaryOpScalarList_cu_dda10a694cuda3std6ranges3__45__cpo3endE)
_ZN59_INTERNAL_44eb8e94_28_ForeachBinaryOpScalarList_cu_dda10a694cuda3std6ranges3__45__cpo3endE:
	.zero		1
	.type		_ZN59_INTERNAL_44eb8e94_28_ForeachBinaryOpScalarList_cu_dda10a694cuda3std3__419piecewise_constructE,@object
	.size		_ZN59_INTERNAL_44eb8e94_28_ForeachBinaryOpScalarList_cu_dda10a694cuda3std3__419piecewise_constructE,(_ZN59_INTERNAL_44eb8e94_28_ForeachBinaryOpScalarList_cu_dda10a694cuda3std6ranges3__45__cpo5ssizeE - _ZN59_INTERNAL_44eb8e94_28_ForeachBinaryOpScalarList_cu_dda10a694cuda3std3__419piecewise_constructE)
_ZN59_INTERNAL_44eb8e94_28_ForeachBinaryOpScalarList_cu_dda10a694cuda3std3__419piecewise_constructE:
	.zero		1
	.type		_ZN59_INTERNAL_44eb8e94_28_ForeachBinaryOpScalarList_cu_dda10a694cuda3std6ranges3__45__cpo5ssizeE,@object
	.size		_ZN59_INTERNAL_44eb8e94_28_ForeachBinaryOpScalarList_cu_dda10a694cuda3std6ranges3__45__cpo5ssizeE,(_ZN59_INTERNAL_44eb8e94_28_ForeachBinaryOpScalarList_cu_dda10a694cuda3std3__45__cpo3endE - _ZN59_INTERNAL_44eb8e94_28_ForeachBinaryOpScalarList_cu_dda10a694cuda3std6ranges3__45__cpo5ssizeE)
_ZN59_INTERNAL_44eb8e94_28_ForeachBinaryOpScalarList_cu_dda10a694cuda3std6ranges3__45__cpo5ssizeE:
	.zero		1
	.type		_ZN59_INTERNAL_44eb8e94_28_ForeachBinaryOpScalarList_cu_dda10a694cuda3std3__45__cpo3endE,@object
	.size		_ZN59_INTERNAL_44eb8e94_28_ForeachBinaryOpScalarList_cu_dda10a694cuda3std3__45__cpo3endE,(_ZN59_INTERNAL_44eb8e94_28_ForeachBinaryOpScalarList_cu_dda10a694cuda3std6ranges3__45__cpo4cendE - _ZN59_INTERNAL_44eb8e94_28_ForeachBinaryOpScalarList_cu_dda10a694cuda3std3__45__cpo3endE)
_ZN59_INTERNAL_44eb8e94_28_ForeachBinaryOpScalarList_cu_dda10a694cuda3std3__45__cpo3endE:
	.zero		1
	.type		_ZN59_INTERNAL_44eb8e94_28_ForeachBinaryOpScalarList_cu_dda10a694cuda3std6ranges3__45__cpo4cendE,@object
	.size		_ZN59_INTERNAL_44eb8e94_28_ForeachBinaryOpScalarList_cu_dda10a694cuda3std6ranges3__45__cpo4cendE,(_ZN59_INTERNAL_44eb8e94_28_ForeachBinaryOpScalarList_cu_dda10a694cuda3std3__45__cpo4rendE - _ZN59_INTERNAL_44eb8e94_28_ForeachBinaryOpScalarList_cu_dda10a694cuda3std6ranges3__45__cpo4cendE)
_ZN59_INTERNAL_44eb8e94_28_ForeachBinaryOpScalarList_cu_dda10a694cuda3std6ranges3__45__cpo4cendE:
	.zero		1
	.type		_ZN59_INTERNAL_44eb8e94_28_ForeachBinaryOpScalarList_cu_dda10a694cuda3std3__45__cpo4rendE,@object
	.size		_ZN59_INTERNAL_44eb8e94_28_ForeachBinaryOpScalarList_cu_dda10a694cuda3std3__45__cpo4rendE,(_ZN59_INTERNAL_44eb8e94_28_ForeachBinaryOpScalarList_cu_dda10a694cuda3std6ranges3__45__cpo4prevE - _ZN59_INTERNAL_44eb8e94_28_ForeachBinaryOpScalarList_cu_dda10a694cuda3std3__45__cpo4rendE)
_ZN59_INTERNAL_44eb8e94_28_ForeachBinaryOpScalarList_cu_dda10a694cuda3std3__45__cpo4rendE:
	.zero		1
	.type		_ZN59_INTERNAL_44eb8e94_28_ForeachBinaryOpScalarList_cu_dda10a694cuda3std6ranges3__45__cpo4prevE,@object
	.size		_ZN59_INTERNAL_44eb8e94_28_ForeachBinaryOpScalarList_cu_dda10a694cuda3std6ranges3__45__cpo4prevE,(_ZN59_INTERNAL_44eb8e94_28_ForeachBinaryOpScalarList_cu_dda10a694cuda3std6ranges3__45__cpo9iter_moveE - _ZN59_INTERNAL_44eb8e94_28_ForeachBinaryOpScalarList_cu_dda10a694cuda3std6ranges3__45__cpo4prevE)
_ZN59_INTERNAL_44eb8e94_28_ForeachBinaryOpScalarList_cu_dda10a694cuda3std6ranges3__45__cpo4prevE:
	.zero		1
	.type		_ZN59_INTERNAL_44eb8e94_28_ForeachBinaryOpScalarList_cu_dda10a694cuda3std6ranges3__45__cpo9iter_moveE,@object
	.size		_ZN59_INTERNAL_44eb8e94_28_ForeachBinaryOpScalarList_cu_dda10a694cuda3std6ranges3__45__cpo9iter_moveE,(.L_13 - _ZN59_INTERNAL_44eb8e94_28_ForeachBinaryOpScalarList_cu_dda10a694cuda3std6ranges3__45__cpo9iter_moveE)
_ZN59_INTERNAL_44eb8e94_28_ForeachBinaryOpScalarList_cu_dda10a694cuda3std6ranges3__45__cpo9iter_moveE:
	.zero		1
.L_13:


//--------------------- .nv.constant0._ZN2at6native61_GLOBAL__N__44eb8e94_28_ForeachBinaryOpScalarList_cu_dda10a6925multi_tensor_apply_kernelINS1_28TensorListScalarListMetadataIfLi2EEENS1_25BinaryOpScalarListFunctorIN3c108BFloat16ELi2ELi1ELi1EEEJNS0_7maximumIfEEEEEvT_T0_DpT1_ --------------------------
	.section	.nv.constant0._ZN2at6native61_GLOBAL__N__44eb8e94_28_ForeachBinaryOpScalarList_cu_dda10a6925multi_tensor_apply_kernelINS1_28TensorListScalarListMetadataIfLi2EEENS1_25BinaryOpScalarListFunctorIN3c108BFloat16ELi2ELi1ELi1EEEJNS0_7maximumIfEEEEEvT_T0_DpT1_,"a",@progbits
	.sectionflags	@""
	.align	4
.nv.constant0._ZN2at6native61_GLOBAL__N__44eb8e94_28_ForeachBinaryOpScalarList_cu_dda10a6925multi_tensor_apply_kernelINS1_28TensorListScalarListMetadataIfLi2EEENS1_25BinaryOpScalarListFunctorIN3c108BFloat16ELi2ELi1ELi1EEEJNS0_7maximumIfEEEEEvT_T0_DpT1_:
	.zero		3922


//--------------------- .nv.constant0._ZN2at6native61_GLOBAL__N__44eb8e94_28_ForeachBinaryOpScalarList_cu_dda10a6925multi_tensor_apply_kernelINS1_28TensorListScalarListMetadataIfLi2EEENS1_25BinaryOpScalarListFunctorIN3c104HalfELi2ELi1ELi1EEEJNS0_7maximumIfEEEEEvT_T0_DpT1_ --------------------------
	.section	.nv.constant0._ZN2at6native61_GLOBAL__N__44eb8e94_28_ForeachBinaryOpScalarList_cu_dda10a6925multi_tensor_apply_kernelINS1_28TensorListScalarListMetadataIfLi2EEENS1_25BinaryOpScalarListFunctorIN3c104HalfELi2ELi1ELi1EEEJNS0_7maximumIfEEEEEvT_T0_DpT1_,"a",@progbits
	.sectionflags	@""
	.align	4
.nv.constant0._ZN2at6native61_GLOBAL__N__44eb8e94_28_ForeachBinaryOpScalarList_cu_dda10a6925multi_tensor_apply_kernelINS1_28TensorListScalarListMetadataIfLi2EEENS1_25BinaryOpScalarListFunctorIN3c104HalfELi2ELi1ELi1EEEJNS0_7maximumIfEEEEEvT_T0_DpT1_:
	.zero		3922


//--------------------- .nv.constant0._ZN2at6native61_GLOBAL__N__44eb8e94_28_ForeachBinaryOpScalarList_cu_dda10a6925multi_tensor_apply_kernelINS1_28TensorListScalarListMetadataIfLi2EEENS1_25BinaryOpScalarListFunctorIfLi2ELi1ELi1EEEJNS0_7maximumIfEEEEEvT_T0_DpT1_ --------------------------
	.section	.nv.constant0._ZN2at6native61_GLOBAL__N__44eb8e94_28_ForeachBinaryOpScalarList_cu_dda10a6925multi_tensor_apply_kernelINS1_28TensorListScalarListMetadataIfLi2EEENS1_25BinaryOpScalarListFunctorIfLi2ELi1ELi1EEEJNS0_7maximumIfEEEEEvT_T0_DpT1_,"a",@progbits
	.sectionflags	@""
	.align	4
.nv.constant0._ZN2at6native61_GLOBAL__N__44eb8e94_28_ForeachBinaryOpScalarList_cu_dda10a6925multi_tensor_apply_kernelINS1_28TensorListScalarListMetadataIfLi2EEENS1_25BinaryOpScalarListFunctorIfLi2ELi1ELi1EEEJNS0_7maximumIfEEEEEvT_T0_DpT1_:
	.zero		3922


//--------------------- .nv.constant0._ZN2at6native61_GLOBAL__N__44eb8e94_28_ForeachBinaryOpScalarList_cu_dda10a6925multi_tensor_apply_kernelINS1_28TensorListScalarListMetadataIdLi2EEENS1_25BinaryOpScalarListFunctorIdLi2ELi1ELi1EEEJNS0_7maximumIdEEEEEvT_T0_DpT1_ --------------------------
	.section	.nv.constant0._ZN2at6native61_GLOBAL__N__44eb8e94_28_ForeachBinaryOpScalarList_cu_dda10a6925multi_tensor_apply_kernelINS1_28TensorListScalarListMetadataIdLi2EEENS1_25BinaryOpScalarListFunctorIdLi2ELi1ELi1EEEJNS0_7maximumIdEEEEEvT_T0_DpT1_,"a",@progbits
	.sectionflags	@""
	.align	4
.nv.constant0._ZN2at6native61_GLOBAL__N__44eb8e94_28_ForeachBinaryOpScalarList_cu_dda10a6925multi_tensor_apply_kernelINS1_28TensorListScalarListMetadataIdLi2EEENS1_25BinaryOpScalarListFunctorIdLi2ELi1ELi1EEEJNS0_7maximumIdEEEEEvT_T0_DpT1_:
	.zero		4178


//--------------------- .nv.constant0._ZN2at6native61_GLOBAL__N__44eb8e94_28_ForeachBinaryOpScalarList_cu_dda10a6925multi_tensor_apply_kernelINS1_28TensorListScalarListMetadataIsLi2EEENS1_25BinaryOpScalarListFunctorIsLi2ELi1ELi1EEEJNS0_7maximumIsEEEEEvT_T0_DpT1_ --------------------------
	.section	.nv.constant0._ZN2at6native61_GLOBAL__N__44eb8e94_28_ForeachBinaryOpScalarList_cu_dda10a6925multi_tensor_apply_kernelINS1_28TensorListScalarListMetadataIsLi2EEENS1_25BinaryOpScalarListFunctorIsLi2ELi1ELi1EEEJNS0_7maximumIsEEEEEvT_T0_DpT1_,"a",@progbits
	.sectionflags	@""
	.align	4
.nv.constant0._ZN2at6native61_GLOBAL__N__44eb8e94_28_ForeachBinaryOpScalarList_cu_dda10a6925multi_tensor_apply_kernelINS1_28TensorListScalarListMetadataIsLi2EEENS1_25BinaryOpScalarListFunctorIsLi2ELi1ELi1EEEJNS0_7maximumIsEEEEEvT_T0_DpT1_:
	.zero		3794


//--------------------- .nv.constant0._ZN2at6native61_GLOBAL__N__44eb8e94_28_ForeachBinaryOpScalarList_cu_dda10a6925multi_tensor_apply_kernelINS1_28TensorListScalarListMetadataIlLi2EEENS1_25BinaryOpScalarListFunctorIlLi2ELi1ELi1EEEJNS0_7maximumIlEEEEEvT_T0_DpT1_ --------------------------
	.section	.nv.constant0._ZN2at6native61_GLOBAL__N__44eb8e94_28_ForeachBinaryOpScalarList_cu_dda10a6925multi_tensor_apply_kernelINS1_28TensorListScalarListMetadataIlLi2EEENS1_25BinaryOpScalarListFunctorIlLi2ELi1ELi1EEEJNS0_7maximumIlEEEEEvT_T0_DpT1_,"a",@progbits
	.sectionflags	@""
	.align	4
.nv.constant0._ZN2at6native61_GLOBAL__N__44eb8e94_28_ForeachBinaryOpScalarList_cu_dda10a6925multi_tensor_apply_kernelINS1_28TensorListScalarListMetadataIlLi2EEENS1_25BinaryOpScalarListFunctorIlLi2ELi1ELi1EEEJNS0_7maximumIlEEEEEvT_T0_DpT1_:
	.zero		4178


//--------------------- .nv.constant0._ZN2at6native61_GLOBAL__N__44eb8e94_28_ForeachBinaryOpScalarList_cu_dda10a6925multi_tensor_apply_kernelINS1_28TensorListScalarListMetadataIiLi2EEENS1_25BinaryOpScalarListFunctorIiLi2ELi1ELi1EEEJNS0_7maximumIiEEEEEvT_T0_DpT1_ --------------------------
	.section	.nv.constant0._ZN2at6native61_GLOBAL__N__44eb8e94_28_ForeachBinaryOpScalarList_cu_dda10a6925multi_tensor_apply_kernelINS1_28TensorListScalarListMetadataIiLi2EEENS1_25BinaryOpScalarListFunctorIiLi2ELi1ELi1EEEJNS0_7maximumIiEEEEEvT_T0_DpT1_,"a",@progbits
	.sectionflags	@""
	.align	4
.nv.constant0._ZN2at6native61_GLOBAL__N__44eb8e94_28_ForeachBinaryOpScalarList_cu_dda10a6925multi_tensor_apply_kernelINS1_28TensorListScalarListMetadataIiLi2EEENS1_25BinaryOpScalarListFunctorIiLi2ELi1ELi1EEEJNS0_7maximumIiEEEEEvT_T0_DpT1_:
	.zero		3922


//--------------------- .nv.constant0._ZN2at6native61_GLOBAL__N__44eb8e94_28_ForeachBinaryOpScalarList_cu_dda10a6925multi_tensor_apply_kernelINS1_28TensorListScalarListMetadataIaLi2EEENS1_25BinaryOpScalarListFunctorIaLi2ELi1ELi1EEEJNS0_7maximumIaEEEEEvT_T0_DpT1_ --------------------------
	.section	.nv.constant0._ZN2at6native61_GLOBAL__N__44eb8e94_28_ForeachBinaryOpScalarList_cu_dda10a6925multi_tensor_apply_kernelINS1_28TensorListScalarListMetadataIaLi2EEENS1_25BinaryOpScalarListFunctorIaLi2ELi1ELi1EEEJNS0_7maximumIaEEEEEvT_T0_DpT1_,"a",@progbits
	.sectionflags	@""
	.align	4
.nv.constant0._ZN2at6native61_GLOBAL__N__44eb8e94_28_ForeachBinaryOpScalarList_cu_dda10a6925multi_tensor_apply_kernelINS1_28TensorListScalarListMetadataIaLi2EEENS1_25BinaryOpScalarListFunctorIaLi2ELi1ELi1EEEJNS0_7maximumIaEEEEEvT_T0_DpT1_:
	.zero		3730


//--------------------- .nv.constant0._ZN2at6native61_GLOBAL__N__44eb8e94_28_ForeachBinaryOpScalarList_cu_dda10a6925multi_tensor_apply_kernelINS1_28TensorListScalarListMetadataIhLi2EEENS1_25BinaryOpScalarListFunctorIhLi2ELi1ELi1EEEJNS0_7maximumIhEEEEEvT_T0_DpT1_ --------------------------
	.section	.nv.constant0._ZN2at6native61_GLOBAL__N__44eb8e94_28_ForeachBinaryOpScalarList_cu_dda10a6925multi_tensor_apply_kernelINS1_28TensorListScalarListMetadataIhLi2EEENS1_25BinaryOpScalarListFunctorIhLi2ELi1ELi1EEEJNS0_7maximumIhEEEEEvT_T0_DpT1_,"a",@progbits
	.sectionflags	@""
	.align	4
.nv.constant0._ZN2at6native61_GLOBAL__N__44eb8e94_28_ForeachBinaryOpScalarList_cu_dda10a6925multi_tensor_apply_kernelINS1_28TensorListScalarListMetadataIhLi2EEENS1_25BinaryOpScalarListFunctorIhLi2ELi1ELi1EEEJNS0_7maximumIhEEEEEvT_T0_DpT1_:
	.zero		3730


//--------------------- .nv.constant0._ZN2at6native61_GLOBAL__N__44eb8e94_28_ForeachBinaryOpScalarList_cu_dda10a6925multi_tensor_apply_kernelINS1_28TensorListScalarListMetadataIfLi1EEENS1_25BinaryOpScalarListFunctorIN3c108BFloat16ELi1ELi1ELi0EEEJNS0_7maximumIfEEEEEvT_T0_DpT1_ --------------------------
	.section	.nv.constant0._ZN2at6native61_GLOBAL__N__44eb8e94_28_ForeachBinaryOpScalarList_cu_dda10a6925multi_tensor_apply_kernelINS1_28TensorListScalarListMetadataIfLi1EEENS1_25BinaryOpScalarListFunctorIN3c108BFloat16ELi1ELi1ELi0EEEJNS0_7maximumIfEEEEEvT_T0_DpT1_,"a",@progbits
	.sectionflags	@""
	.align	4
.nv.constant0._ZN2at6native61_GLOBAL__N__44eb8e94_28_ForeachBinaryOpScalarList_cu_dda10a6925multi_tensor_apply_kernelINS1_28TensorListScalarListMetadataIfLi1EEENS1_25BinaryOpScalarListFunctorIN3c108BFloat16ELi1ELi1ELi0EEEJNS0_7maximumIfEEEEEvT_T0_DpT1_:
	.zero		4050


//--------------------- .nv.constant0._ZN2at6native61_GLOBAL__N__44eb8e94_28_ForeachBinaryOpScalarList_cu_dda10a6925multi_tensor_apply_kernelINS1_28TensorListScalarListMetadataIfLi1EEENS1_25BinaryOpScalarListFunctorIN3c104HalfELi1ELi1ELi0EEEJNS0_7maximumIfEEEEEvT_T0_DpT1_ --------------------------
	.section	.nv.constant0._ZN2at6native61_GLOBAL__N__44eb8e94_28_ForeachBinaryOpScalarList_cu_dda10a6925multi_tensor_apply_kernelINS1_28TensorListScalarListMetadataIfLi1EEENS1_25BinaryOpScalarListFunctorIN3c104HalfELi1ELi1ELi0EEEJNS0_7maximumIfEEEEEvT_T0_DpT1_,"a",@progbits
	.sectionflags	@""
	.align	4
.nv.constant0._ZN2at6native61_GLOBAL__N__44eb8e94_28_ForeachBinaryOpScalarList_cu_dda10a6925multi_tensor_apply_kernelINS1_28TensorListScalarListMetadataIfLi1EEENS1_25BinaryOpScalarListFunctorIN3c104HalfELi1ELi1ELi0EEEJNS0_7maximumIfEEEEEvT_T0_DpT1_:
	.zero		4050


//--------------------- .nv.constant0._ZN2at6native61_GLOBAL__N__44eb8e94_28_ForeachBinaryOpScalarList_cu_dda10a6925multi_tensor_apply_kernelINS1_28TensorListScalarListMetadataIfLi1EEENS1_25BinaryOpScalarListFunctorIfLi1ELi1ELi0EEEJNS0_7maximumIfEEEEEvT_T0_DpT1_ --------------------------
	.section	.nv.constant0._ZN2at6native61_GLOBAL__N__44eb8e94_28_ForeachBinaryOpScalarList_cu_dda10a6925multi_tensor_apply_kernelINS1_28TensorListScalarListMetadataIfLi1EEENS1_25BinaryOpScalarListFunctorIfLi1ELi1ELi0EEEJNS0_7maximumIfEEEEEvT_T0_DpT1_,"a",@progbits
	.sectionflags	@""
	.align	4
.nv.constant0._ZN2at6native61_GLOBAL__N__44eb8e94_28_ForeachBinaryOpScalarList_cu_dda10a6925multi_tensor_apply_kernelINS1_28TensorListScalarListMetadataIfLi1EEENS1_25BinaryOpScalarListFunctorIfLi1ELi1ELi0EEEJNS0_7maximumIfEEEEEvT_T0_DpT1_:
	.zero		4050


//--------------------- .nv.constant0._ZN2at6native61_GLOBAL__N__44eb8e94_28_ForeachBinaryOpScalarList_cu_dda10a6925multi_tensor_apply_kernelINS1_28TensorListScalarListMetadataIdLi1EEENS1_25BinaryOpScalarListFunctorIdLi1ELi1ELi0EEEJNS0_7maximumIdEEEEEvT_T0_DpT1_ --------------------------
	.section	.nv.constant0._ZN2at6native61_GLOBAL__N__44eb8e94_28_ForeachBinaryOpScalarList_cu_dda10a6925multi_tensor_apply_kernelINS1_28TensorListScalarListMetadataIdLi1EEENS1_25BinaryOpScalarListFunctorIdLi1ELi1ELi0EEEJNS0_7maximumIdEEEEEvT_T0_DpT1_,"a",@progbits
	.sectionflags	@""
	.align	4
.nv.constant0._ZN2at6native61_GLOBAL__N__44eb8e94_28_ForeachBinaryOpScalarList_cu_dda10a6925multi_tensor_apply_kernelINS1_28TensorListScalarListMetadataIdLi1EEENS1_25BinaryOpScalarListFunctorIdLi1ELi1ELi0EEEJNS0_7maximumIdEEEEEvT_T0_DpT1_:
	.zero		4434


//--------------------- .nv.constant0._ZN2at6native61_GLOBAL__N__44eb8e94_28_ForeachBinaryOpScalarList_cu_dda10a6925multi_tensor_apply_kernelINS1_28TensorListScalarListMetadataIsLi1EEENS1_25BinaryOpScalarListFunctorIsLi1ELi1ELi0EEEJNS0_7maximumIsEEEEEvT_T0_DpT1_ --------------------------
	.section	.nv.constant0._ZN2at6native61_GLOBAL__N__44eb8e94_28_ForeachBinaryOpScalarList_cu_dda10a6925multi_tensor_apply_kernelINS1_28TensorListScalarListMetadataIsLi1EEENS1_25BinaryOpScalarListFunctorIsLi1ELi1ELi0EEEJNS0_7maximumIsEEEEEvT_T0_DpT1_,"a",@progbits
	.sectionflags	@""
	.align	4
.nv.constant0._ZN2at6native61_GLOBAL__N__44eb8e94_28_ForeachBinaryOpScalarList_cu_dda10a6925multi_tensor_apply_kernelINS1_28TensorListScalarListMetadataIsLi1EEENS1_25BinaryOpScalarListFunctorIsLi1ELi1ELi0EEEJNS0_7maximumIsEEEEEvT_T0_DpT1_:
	.zero		3858


//--------------------- .nv.constant0._ZN2at6native61_GLOBAL__N__44eb8e94_28_ForeachBinaryOpScalarList_cu_dda10a6925multi_tensor_apply_kernelINS1_28TensorListScalarListMetadataIlLi1EEENS1_25BinaryOpScalarListFunctorIlLi1ELi1ELi0EEEJNS0_7maximumIlEEEEEvT_T0_DpT1_ --------------------------
	.section	.nv.constant0._ZN2at6native61_GLOBAL__N__44eb8e94_28_ForeachBinaryOpScalarList_cu_dda10a6925multi_tensor_apply_kernelINS1_28TensorListScalarListMetadataIlLi1EEENS1_25BinaryOpScalarListFunctorIlLi1ELi1ELi0EEEJNS0_7maximumIlEEEEEvT_T0_DpT1_,"a",@progbits
	.sectionflags	@""
	.align	4
.nv.constant0._ZN2at6native61_GLOBAL__N__44eb8e94_28_ForeachBinaryOpScalarList_cu_dda10a6925multi_tensor_apply_kernelINS1_28TensorListScalarListMetadataIlLi1EEENS1_25BinaryOpScalarListFunctorIlLi1ELi1ELi0EEEJNS0_7maximumIlEEEEEvT_T0_DpT1_:
	.zero		4434


//--------------------- .nv.constant0._ZN2at6native61_GLOBAL__N__44eb8e94_28_ForeachBinaryOpScalarList_cu_dda10a6925multi_tensor_apply_kernelINS1_28TensorListScalarListMetadataIiLi1EEENS1_25BinaryOpScalarListFunctorIiLi1ELi1ELi0EEEJNS0_7maximumIiEEEEEvT_T0_DpT1_ --------------------------
	.section	.nv.constant0._ZN2at6native61_GLOBAL__N__44eb8e94_28_ForeachBinaryOpScalarList_cu_dda10a6925multi_tensor_apply_kernelINS1_28TensorListScalarListMetadataIiLi1EEENS1_25BinaryOpScalarListFunctorIiLi1ELi1ELi0EEEJNS0_7maximumIiEEEEEvT_T0_DpT1_,"a",@progbits
	.sectionflags	@""
	.align	4
.nv.constant0._ZN2at6native61_GLOBAL__N__44eb8e94_28_ForeachBinaryOpScalarList_cu_dda10a6925multi_tensor_apply_kernelINS1_28TensorListScalarListMetadataIiLi1EEENS1_25BinaryOpScalarListFunctorIiLi1ELi1ELi0EEEJNS0_7maximumIiEEEEEvT_T0_DpT1_:
	.zero		4050


//--------------------- .nv.constant0._ZN2at6native61_GLOBAL__N__44eb8e94_28_ForeachBinaryOpScalarList_cu_dda10a6925multi_tensor_apply_kernelINS1_28TensorListScalarListMetadataIaLi1EEENS1_25BinaryOpScalarListFunctorIaLi1ELi1ELi0EEEJNS0_7maximumIaEEEEEvT_T0_DpT1_ --------------------------
	.section	.nv.constant0._ZN2at6native61_GLOBAL__N__44eb8e94_28_ForeachBinaryOpScalarList_cu_dda10a6925multi_tensor_apply_kernelINS1_28TensorListScalarListMetadataIaLi1EEENS1_25BinaryOpScalarListFunctorIaLi1ELi1ELi0EEEJNS0_7maximumIaEEEEEvT_T0_DpT1_,"a",@progbits
	.sectionflags	@""
	.align	4
.nv.constant0._ZN2at6native61_GLOBAL__N__44eb8e94_28_ForeachBinaryOpScalarList_cu_dda10a6925multi_tensor_apply_kernelINS1_28TensorListScalarListMetadataIaLi1EEENS1_25BinaryOpScalarListFunctorIaLi1ELi1ELi0EEEJNS0_7maximumIaEEEEEvT_T0_DpT1_:
	.zero		3762


//--------------------- .nv.constant0._ZN2at6native61_GLOBAL__N__44eb8e94_28_ForeachBinaryOpScalarList_cu_dda10a6925multi_tensor_apply_kernelINS1_28TensorListScalarListMetadataIhLi1EEENS1_25BinaryOpScalarListFunctorIhLi1ELi1ELi0EEEJNS0_7maximumIhEEEEEvT_T0_DpT1_ --------------------------
	.section	.nv.constant0._ZN2at6native61_GLOBAL__N__44eb8e94_28_ForeachBinaryOpScalarList_cu_dda10a6925multi_tensor_apply_kernelINS1_28TensorListScalarListMetadataIhLi1EEENS1_25BinaryOpScalarListFunctorIhLi1ELi1ELi0EEEJNS0_7maximumIhEEEEEvT_T0_DpT1_,"a",@progbits
	.sectionflags	@""
	.align	4
.nv.constant0._ZN2at6native61_GLOBAL__N__44eb8e94_28_ForeachBinaryOpScalarList_cu_dda10a6925multi_tensor_apply_kernelINS1_28TensorListScalarListMetadataIhLi1EEENS1_25BinaryOpScalarListFunctorIhLi1ELi1ELi0EEEJNS0_7maximumIhEEEEEvT_T0_DpT1_:
	.zero		3762


//--------------------- .nv.constant0._ZN2at6native61_GLOBAL__N__44eb8e94_28_ForeachBinaryOpScalarList_cu_dda10a6925multi_tensor_apply_kernelINS1_28TensorListScalarListMetadataIfLi2EEENS1_25BinaryOpScalarListFunctorIN3c108BFloat16ELi2ELi1ELi1EEEJNS0_7minimumIfEEEEEvT_T0_DpT1_ --------------------------
	.section	.nv.constant0._ZN2at6native61_GLOBAL__N__44eb8e94_28_ForeachBinaryOpScalarList_cu_dda10a6925multi_tensor_apply_kernelINS1_28TensorListScalarListMetadataIfLi2EEENS1_25BinaryOpScalarListFunctorIN3c108BFloat16ELi2ELi1ELi1EEEJNS0_7minimumIfEEEEEvT_T0_DpT1_,"a",@progbits
	.sectionflags	@""
	.align	4
.nv.constant0._ZN2at6native61_GLOBAL__N__44eb8e94_28_ForeachBinaryOpScalarList_cu_dda10a6925multi_tensor_apply_kernelINS1_28TensorListScalarListMetadataIfLi2EEENS1_25BinaryOpScalarListFunctorIN3c108BFloat16ELi2ELi1ELi1EEEJNS0_7minimumIfEEEEEvT_T0_DpT1_:
	.zero		3922


//--------------------- .nv.constant0._ZN2at6native61_GLOBAL__N__44eb8e94_28_ForeachBinaryOpScalarList_cu_dda10a6925multi_tensor_apply_kernelINS1_28TensorListScalarListMetadataIfLi2EEENS1_25BinaryOpScalarListFunctorIN3c104HalfELi2ELi1ELi1EEEJNS0_7minimumIfEEEEEvT_T0_DpT1_ --------------------------
	.section	.nv.constant0._ZN2at6native61_GLOBAL__N__44eb8e94_28_ForeachBinaryOpScalarList_cu_dda10a6925multi_tensor_apply_kernelINS1_28TensorListScalarListMetadataIfLi2EEENS1_25BinaryOpScalarListFunctorIN3c104HalfELi2ELi1ELi1EEEJNS0_7minimumIfEEEEEvT_T0_DpT1_,"a",@progbits
	.sectionflags	@""
	.align	4
.nv.constant0._ZN2at6native61_GLOBAL__N__44eb8e94_28_ForeachBinaryOpScalarList_cu_dda10a6925multi_tensor_apply_kernelINS1_28TensorListScalarListMetadataIfLi2EEENS1_25BinaryOpScalarListFunctorIN3c104HalfELi2ELi1ELi1EEEJNS0_7minimumIfEEEEEvT_T0_DpT1_:
	.zero		3922


//--------------------- .nv.constant0._ZN2at6native61_GLOBAL__N__44eb8e94_28_ForeachBinaryOpScalarList_cu_dda10a6925multi_tensor_apply_kernelINS1_28TensorListScalarListMetadataIfLi2EEENS1_25BinaryOpScalarListFunctorIfLi2ELi1ELi1EEEJNS0_7minimumIfEEEEEvT_T0_DpT1_ --------------------------
	.section	.nv.constant0._ZN2at6native61_GLOBAL__N__44eb8e94_28_ForeachBinaryOpScalarList_cu_dda10a6925multi_tensor_apply_kernelINS1_28TensorListScalarListMetadataIfLi2EEENS1_25BinaryOpScalarListFunctorIfLi2ELi1ELi1EEEJNS0_7minimumIfEEEEEvT_T0_DpT1_,"a",@progbits
	.sectionflags	@""
	.align	4
.nv.constant0._ZN2at6native61_GLOBAL__N__44eb8e94_28_ForeachBinaryOpScalarList_cu_dda10a6925multi_tensor_apply_kernelINS1_28TensorListScalarListMetadataIfLi2EEENS1_25BinaryOpScalarListFunctorIfLi2ELi1ELi1EEEJNS0_7minimumIfEEEEEvT_T0_DpT1_:
	.zero		3922


//--------------------- .nv.constant0._ZN2at6native61_GLOBAL__N__44eb8e94_28_ForeachBinaryOpScalarList_cu_dda10a6925multi_tensor_apply_kernelINS1_28TensorListScalarListMetadataIdLi2EEENS1_25BinaryOpScalarListFunctorIdLi2ELi1ELi1EEEJNS0_7minimumIdEEEEEvT_T0_DpT1_ --------------------------
	.section	.nv.constant0._ZN2at6native61_GLOBAL__N__44eb8e94_28_ForeachBinaryOpScalarList_cu_dda10a6925multi_tensor_apply_kernelINS1_28TensorListScalarListMetadataIdLi2EEENS1_25BinaryOpScalarListFunctorIdLi2ELi1ELi1EEEJNS0_7minimumIdEEEEEvT_T0_DpT1_,"a",@progbits
	.sectionflags	@""
	.align	4
.nv.constant0._ZN2at6native61_GLOBAL__N__44eb8e94_28_ForeachBinaryOpScalarList_cu_dda10a6925multi_tensor_apply_kernelINS1_28TensorListScalarListMetadataIdLi2EEENS1_25BinaryOpScalarListFunctorIdLi2ELi1ELi1EEEJNS0_7minimumIdEEEEEvT_T0_DpT1_:
	.zero		4178


//--------------------- .nv.constant0._ZN2at6native61_GLOBAL__N__44eb8e94_28_ForeachBinaryOpScalarList_cu_dda10a6925multi_tensor_apply_kernelINS1_28TensorListScalarListMetadataIsLi2EEENS1_25BinaryOpScalarListFunctorIsLi2ELi1ELi1EEEJNS0_7minimumIsEEEEEvT_T0_DpT1_ --------------------------
	.section	.nv.constant0._ZN2at6native61_GLOBAL__N__44eb8e94_28_ForeachBinaryOpScalarList_cu_dda10a6925multi_tensor_apply_kernelINS1_28TensorListScalarListMetadataIsLi2EEENS1_25BinaryOpScalarListFunctorIsLi2ELi1ELi1EEEJNS0_7minimumIsEEEEEvT_T0_DpT1_,"a",@progbits
	.sectionflags	@""
	.align	4
.nv.constant0._ZN2at6native61_GLOBAL__N__44eb8e94_28_ForeachBinaryOpScalarList_cu_dda10a6925multi_tensor_apply_kernelINS1_28TensorListScalarListMetadataIsLi2EEENS1_25BinaryOpScalarListFunctorIsLi2ELi1ELi1EEEJNS0_7minimumIsEEEEEvT_T0_DpT1_:
	.zero		3794


//--------------------- .nv.constant0._ZN2at6native61_GLOBAL__N__44eb8e94_28_ForeachBinaryOpScalarList_cu_dda10a6925multi_tensor_apply_kernelINS1_28TensorListScalarListMetadataIlLi2EEENS1_25BinaryOpScalarListFunctorIlLi2ELi1ELi1EEEJNS0_7minimumIlEEEEEvT_T0_DpT1_ --------------------------
	.section	.nv.constant0._ZN2at6native61_GLOBAL__N__44eb8e94_28_ForeachBinaryOpScalarList_cu_dda10a6925multi_tensor_apply_kernelINS1_28TensorListScalarListMetadataIlLi2EEENS1_25BinaryOpScalarListFunctorIlLi2ELi1ELi1EEEJNS0_7minimumIlEEEEEvT_T0_DpT1_,"a",@progbits
	.sectionflags	@""
	.align	4
.nv.constant0._ZN2at6native61_GLOBAL__N__44eb8e94_28_ForeachBinaryOpScalarList_cu_dda10a6925multi_tensor_apply_kernelINS1_28TensorListScalarListMetadataIlLi2EEENS1_25BinaryOpScalarListFunctorIlLi2ELi1ELi1EEEJNS0_7minimumIlEEEEEvT_T0_DpT1_:
	.zero		4178


//--------------------- .nv.constant0._ZN2at6native61_GLOBAL__N__44eb8e94_28_ForeachBinaryOpScalarList_cu_dda10a6925multi_tensor_apply_kernelINS1_28TensorListScalarListMetadataIiLi2EEENS1_25BinaryOpScalarListFunctorIiLi2ELi1ELi1EEEJNS0_7minimumIiEEEEEvT_T0_DpT1_ --------------------------
	.section	.nv.constant0._ZN2at6native61_GLOBAL__N__44eb8e94_28_ForeachBinaryOpScalarList_cu_dda10a6925multi_tensor_apply_kernelINS1_28TensorListScalarListMetadataIiLi2EEENS1_25BinaryOpScalarListFunctorIiLi2ELi1ELi1EEEJNS0_7minimumIiEEEEEvT_T0_DpT1_,"a",@progbits
	.sectionflags	@""
	.align	4
.nv.constant0._ZN2at6native61_GLOBAL__N__44eb8e94_28_ForeachBinaryOpScalarList_cu_dda10a6925multi_tensor_apply_kernelINS1_28TensorListScalarListMetadataIiLi2EEENS1_25BinaryOpScalarListFunctorIiLi2ELi1ELi1EEEJNS0_7minimumIiEEEEEvT_T0_DpT1_:
	.zero		3922


//--------------------- .nv.constant0._ZN2at6native61_GLOBAL__N__44eb8e94_28_ForeachBinaryOpScalarList_cu_dda10a6925multi_tensor_apply_kernelINS1_28TensorListScalarListMetadataIaLi2EEENS1_25BinaryOpScalarListFunctorIaLi2ELi1ELi1EEEJNS0_7minimumIaEEEEEvT_T0_DpT1_ --------------------------
	.section	.nv.constant0._ZN2at6native61_GLOBAL__N__44eb8e94_28_ForeachBinaryOpScalarList_cu_dda10a6925multi_tensor_apply_kernelINS1_28TensorListScalarListMetadataIaLi2EEENS1_25BinaryOpScalarListFunctorIaLi2ELi1ELi1EEEJNS0_7minimumIaEEEEEvT_T0_DpT1_,"a",@progbits
	.sectionflags	@""
	.align	4
.nv.constant0._ZN2at6native61_GLOBAL__N__44eb8e94_28_ForeachBinaryOpScalarList_cu_dda10a6925multi_tensor_apply_kernelINS1_28TensorListScalarListMetadataIaLi2EEENS1_25BinaryOpScalarListFunctorIaLi2ELi1ELi1EEEJNS0_7minimumIaEEEEEvT_T0_DpT1_:
	.zero		3730


//--------------------- .nv.constant0._ZN2at6native61_GLOBAL__N__44eb8e94_28_ForeachBinaryOpScalarList_cu_dda10a6925multi_tensor_apply_kernelINS1_28TensorListScalarListMetadataIhLi2EEENS1_25BinaryOpScalarListFunctorIhLi2ELi1ELi1EEEJNS0_7minimumIhEEEEEvT_T0_DpT1_ --------------------------
	.section	.nv.constant0._ZN2at6native61_GLOBAL__N__44eb8e94_28_ForeachBinaryOpScalarList_cu_dda10a6925multi_tensor_apply_kernelINS1_28TensorListScalarListMetadataIhLi2EEENS1_25BinaryOpScalarListFunctorIhLi2ELi1ELi1EEEJNS0_7minimumIhEEEEEvT_T0_DpT1_,"a",@progbits
	.sectionflags	@""
	.align	4
.nv.constant0._ZN2at6native61_GLOBAL__N__44eb8e94_28_ForeachBinaryOpScalarList_cu_dda10a6925multi_tensor_apply_kernelINS1_28TensorListScalarListMetadataIhLi2EEENS1_25BinaryOpScalarListFunctorIhLi2ELi1ELi1EEEJNS0_7minimumIhEEEEEvT_T0_DpT1_:
	.zero		3730


//--------------------- .nv.constant0._ZN2at6native61_GLOBAL__N__44eb8e94_28_ForeachBinaryOpScalarList_cu_dda10a6925multi_tensor_apply_kernelINS1_28TensorListScalarListMetadataIfLi1EEENS1_25BinaryOpScalarListFunctorIN3c108BFloat16ELi1ELi1ELi0EEEJNS0_7minimumIfEEEEEvT_T0_DpT1_ --------------------------
	.section	.nv.constant0._ZN2at6native61_GLOBAL__N__44eb8e94_28_ForeachBinaryOpScalarList_cu_dda10a6925multi_tensor_apply_kernelINS1_28TensorListScalarListMetadataIfLi1EEENS1_25BinaryOpScalarListFunctorIN3c108BFloat16ELi1ELi1ELi0EEEJNS0_7minimumIfEEEEEvT_T0_DpT1_,"a",@progbits
	.sectionflags	@""
	.align	4
.nv.constant0._ZN2at6native61_GLOBAL__N__44eb8e94_28_ForeachBinaryOpScalarList_cu_dda10a6925multi_tensor_apply_kernelINS1_28TensorListScalarListMetadataIfLi1EEENS1_25BinaryOpScalarListFunctorIN3c108BFloat16ELi1ELi1ELi0EEEJNS0_7minimumIfEEEEEvT_T0_DpT1_:
	.zero		4050


//--------------------- .nv.constant0._ZN2at6native61_GLOBAL__N__44eb8e94_28_ForeachBinaryOpScalarList_cu_dda10a6925multi_tensor_apply_kernelINS1_28TensorListScalarListMetadataIfLi1EEENS1_25BinaryOpScalarListFunctorIN3c104HalfELi1ELi1ELi0EEEJNS0_7minimumIfEEEEEvT_T0_DpT1_ --------------------------
	.section	.nv.constant0._ZN2at6native61_GLOBAL__N__44eb8e94_28_ForeachBinaryOpScalarList_cu_dda10a6925multi_tensor_apply_kernelINS1_28TensorListScalarListMetadataIfLi1EEENS1_25BinaryOpScalarListFunctorIN3c104HalfELi1ELi1ELi0EEEJNS0_7minimumIfEEEEEvT_T0_DpT1_,"a",@progbits
	.sectionflags	@""
	.align	4
.nv.constant0._ZN2at6native61_GLOBAL__N__44eb8e94_28_ForeachBinaryOpScalarList_cu_dda10a6925multi_tensor_apply_kernelINS1_28TensorListScalarListMetadataIfLi1EEENS1_25BinaryOpScalarListFunctorIN3c104HalfELi1ELi1ELi0EEEJNS0_7minimumIfEEEEEvT_T0_DpT1_:
	.zero		4050


//--------------------- .nv.constant0._ZN2at6native61_GLOBAL__N__44eb8e94_28_ForeachBinaryOpScalarList_cu_dda10a6925multi_tensor_apply_kernelINS1_28TensorListScalarListMetadataIfLi1EEENS1_25BinaryOpScalarListFunctorIfLi1ELi1ELi0EEEJNS0_7minimumIfEEEEEvT_T0_DpT1_ --------------------------
	.section	.nv.constant0._ZN2at6native61_GLOBAL__N__44eb8e94_28_ForeachBinaryOpScalarList_cu_dda10a6925multi_tensor_apply_kernelINS1_28TensorListScalarListMetadataIfLi1EEENS1_25BinaryOpScalarListFunctorIfLi1ELi1ELi0EEEJNS0_7minimumIfEEEEEvT_T0_DpT1_,"a",@progbits
	.sectionflags	@""
	.align	4
.nv.constant0._ZN2at6native61_GLOBAL__N__44eb8e94_28_ForeachBinaryOpScalarList_cu_dda10a6925multi_tensor_apply_kernelINS1_28TensorListScalarListMetadataIfLi1EEENS1_25BinaryOpScalarListFunctorIfLi1ELi1ELi0EEEJNS0_7minimumIfEEEEEvT_T0_DpT1_:
	.zero		4050


//--------------------- .nv.constant0._ZN2at6native61_GLOBAL__N__44eb8e94_28_ForeachBinaryOpScalarList_cu_dda10a6925multi_tensor_apply_kernelINS1_28TensorListScalarListMetadataIdLi1EEENS1_25BinaryOpScalarListFunctorIdLi1ELi1ELi0EEEJNS0_7minimumIdEEEEEvT_T0_DpT1_ --------------------------
	.section	.nv.constant0._ZN2at6native61_GLOBAL__N__44eb8e94_28_ForeachBinaryOpScalarList_cu_dda10a6925multi_tensor_apply_kernelINS1_28TensorListScalarListMetadataIdLi1EEENS1_25BinaryOpScalarListFunctorIdLi1ELi1ELi0EEEJNS0_7minimumIdEEEEEvT_T0_DpT1_,"a",@progbits
	.sectionflags	@""
	.align	4
.nv.constant0._ZN2at6native61_GLOBAL__N__44eb8e94_28_ForeachBinaryOpScalarList_cu_dda10a6925multi_tensor_apply_kernelINS1_28TensorListScalarListMetadataIdLi1EEENS1_25BinaryOpScalarListFunctorIdLi1ELi1ELi0EEEJNS0_7minimumIdEEEEEvT_T0_DpT1_:
	.zero		4434


//--------------------- .nv.constant0._ZN2at6native61_GLOBAL__N__44eb8e94_28_ForeachBinaryOpScalarList_cu_dda10a6925multi_tensor_apply_kernelINS1_28TensorListScalarListMetadataIsLi1EEENS1_25BinaryOpScalarListFunctorIsLi1ELi1ELi0EEEJNS0_7minimumIsEEEEEvT_T0_DpT1_ --------------------------
	.section	.nv.constant0._ZN2at6native61_GLOBAL__N__44eb8e94_28_ForeachBinaryOpScalarList_cu_dda10a6925multi_tensor_apply_kernelINS1_28TensorListScalarListMetadataIsLi1EEENS1_25BinaryOpScalarListFunctorIsLi1ELi1ELi0EEEJNS0_7minimumIsEEEEEvT_T0_DpT1_,"a",@progbits
	.sectionflags	@""
	.align	4
.nv.constant0._ZN2at6native61_GLOBAL__N__44eb8e94_28_ForeachBinaryOpScalarList_cu_dda10a6925multi_tensor_apply_kernelINS1_28TensorListScalarListMetadataIsLi1EEENS1_25BinaryOpScalarListFunctorIsLi1ELi1ELi0EEEJNS0_7minimumIsEEEEEvT_T0_DpT1_:
	.zero		3858


//--------------------- .nv.constant0._ZN2at6native61_GLOBAL__N__44eb8e94_28_ForeachBinaryOpScalarList_cu_dda10a6925multi_tensor_apply_kernelINS1_28TensorListScalarListMetadataIlLi1EEENS1_25BinaryOpScalarListFunctorIlLi1ELi1ELi0EEEJNS0_7minimumIlEEEEEvT_T0_DpT1_ --------------------------
	.section	.nv.constant0._ZN2at6native61_GLOBAL__N__44eb8e94_28_ForeachBinaryOpScalarList_cu_dda10a6925multi_tensor_apply_kernelINS1_28TensorListScalarListMetadataIlLi1EEENS1_25BinaryOpScalarListFunctorIlLi1ELi1ELi0EEEJNS0_7minimumIlEEEEEvT_T0_DpT1_,"a",@progbits
	.sectionflags	@""
	.align	4
.nv.constant0._ZN2at6native61_GLOBAL__N__44eb8e94_28_ForeachBinaryOpScalarList_cu_dda10a6925multi_tensor_apply_kernelINS1_28TensorListScalarListMetadataIlLi1EEENS1_25BinaryOpScalarListFunctorIlLi1ELi1ELi0EEEJNS0_7minimumIlEEEEEvT_T0_DpT1_:
	.zero		4434


//--------------------- .nv.constant0._ZN2at6native61_GLOBAL__N__44eb8e94_28_ForeachBinaryOpScalarList_cu_dda10a6925multi_tensor_apply_kernelINS1_28TensorListScalarListMetadataIiLi1EEENS1_25BinaryOpScalarListFunctorIiLi1ELi1ELi0EEEJNS0_7minimumIiEEEEEvT_T0_DpT1_ --------------------------
	.section	.nv.constant0._ZN2at6native61_GLOBAL__N__44eb8e94_28_ForeachBinaryOpScalarList_cu_dda10a6925multi_tensor_apply_kernelINS1_28TensorListScalarListMetadataIiLi1EEENS1_25BinaryOpScalarListFunctorIiLi1ELi1ELi0EEEJNS0_7minimumIiEEEEEvT_T0_DpT1_,"a",@progbits
	.sectionflags	@""
	.align	4
.nv.constant0._ZN2at6native61_GLOBAL__N__44eb8e94_28_ForeachBinaryOpScalarList_cu_dda10a6925multi_tensor_apply_kernelINS1_28TensorListScalarListMetadataIiLi1EEENS1_25BinaryOpScalarListFunctorIiLi1ELi1ELi0EEEJNS0_7minimumIiEEEEEvT_T0_DpT1_:
	.zero		4050


//--------------------- .nv.constant0._ZN2at6native61_GLOBAL__N__44eb8e94_28_ForeachBinaryOpScalarList_cu_dda10a6925multi_tensor_apply_kernelINS1_28TensorListScalarListMetadataIaLi1EEENS1_25BinaryOpScalarListFunctorIaLi1ELi1ELi0EEEJNS0_7minimumIaEEEEEvT_T0_DpT1_ --------------------------
	.section	.nv.constant0._ZN2at6native61_GLOBAL__N__44eb8e94_28_ForeachBinaryOpScalarList_cu_dda10a6925multi_tensor_apply_kernelINS1_28TensorListScalarListMetadataIaLi1EEENS1_25BinaryOpScalarListFunctorIaLi1ELi1ELi0EEEJNS0_7minimumIaEEEEEvT_T0_DpT1_,"a",@progbits
	.sectionflags	@""
	.align	4
.nv.constant0._ZN2at6native61_GLOBAL__N__44eb8e94_28_ForeachBinaryOpScalarList_cu_dda10a6925multi_tensor_apply_kernelINS1_28TensorListScalarListMetadataIaLi1EEENS1_25BinaryOpScalarListFunctorIaLi1ELi1ELi0EEEJNS0_7minimumIaEEEEEvT_T0_DpT1_:
	.zero		3762


//--------------------- .nv.constant0._ZN2at6native61_GLOBAL__N__44eb8e94_28_ForeachBinaryOpScalarList_cu_dda10a6925multi_tensor_apply_kernelINS1_28TensorListScalarListMetadataIhLi1EEENS1_25BinaryOpScalarListFunctorIhLi1ELi1ELi0EEEJNS0_7minimumIhEEEEEvT_T0_DpT1_ --------------------------
	.section	.nv.constant0._ZN2at6native61_GLOBAL__N__44eb8e94_28_ForeachBinaryOpScalarList_cu_dda10a6925multi_tensor_apply_kernelINS1_28TensorListScalarListMetadataIhLi1EEENS1_25BinaryOpScalarListFunctorIhLi1ELi1ELi0EEEJNS0_7minimumIhEEEEEvT_T0_DpT1_,"a",@progbits
	.sectionflags	@""
	.align	4
.nv.constant0._ZN2at6native61_GLOBAL__N__44eb8e94_28_ForeachBinaryOpScalarList_cu_dda10a6925multi_tensor_apply_kernelINS1_28TensorListScalarListMetadataIhLi1EEENS1_25BinaryOpScalarListFunctorIhLi1ELi1ELi0EEEJNS0_7minimumIhEEEEEvT_T0_DpT1_:
	.zero		3762


//--------------------- .nv.constant0._ZN2at6native61_GLOBAL__N__44eb8e94_28_ForeachBinaryOpScalarList_cu_dda10a6925multi_tensor_apply_kernelINS1_28TensorListScalarListMetadataIfLi2EEENS1_25BinaryOpScalarListFunctorIN3c108BFloat16ELi2ELi1ELi1EEEJSt5minusIfEEEEvT_T0_DpT1_ --------------------------
	.section	.nv.constant0._ZN2at6native61_GLOBAL__N__44eb8e94_28_ForeachBinaryOpScalarList_cu_dda10a6925multi_tensor_apply_kernelINS1_28TensorListScalarListMetadataIfLi2EEENS1_25BinaryOpScalarListFunctorIN3c108BFloat16ELi2ELi1ELi1EEEJSt5minusIfEEEEvT_T0_DpT1_,"a",@progbits
	.sectionflags	@""
	.align	4
.nv.constant0._ZN2at6native61_GLOBAL__N__44eb8e94_28_ForeachBinaryOpScalarList_cu_dda10a6925multi_tensor_apply_kernelINS1_28TensorListScalarListMetadataIfLi2EEENS1_25BinaryOpScalarListFunctorIN3c108BFloat16ELi2ELi1ELi1EEEJSt5minusIfEEEEvT_T0_DpT1_:
	.zero		3922


//--------------------- .nv.constant0._ZN2at6native61_GLOBAL__N__44eb8e94_28_ForeachBinaryOpScalarList_cu_dda10a6925multi_tensor_apply_kernelINS1_28TensorListScalarListMetadataIfLi2EEENS1_25BinaryOpScalarListFunctorIN3c104HalfELi2ELi1ELi1EEEJSt5minusIfEEEEvT_T0_DpT1_ --------------------------
	.section	.nv.constant0._ZN2at6native61_GLOBAL__N__44eb8e94_28_ForeachBinaryOpScalarList_cu_dda10a6925multi_tensor_apply_kernelINS1_28TensorListScalarListMetadataIfLi2EEENS1_25BinaryOpScalarListFunctorIN3c104HalfELi2ELi1ELi1EEEJSt5minusIfEEEEvT_T0_DpT1_,"a",@progbits
	.sectionflags	@""
	.align	4
.nv.constant0._ZN2at6native61_GLOBAL__N__44eb8e94_28_ForeachBinaryOpScalarList_cu_dda10a6925multi_tensor_apply_kernelINS1_28TensorListScalarListMetadataIfLi2EEENS1_25BinaryOpScalarListFunctorIN3c104HalfELi2ELi1ELi1EEEJSt5minusIfEEEEvT_T0_DpT1_:
	.zero		3922


//--------------------- .nv.constant0._ZN2at6native61_GLOBAL__N__44eb8e94_28_ForeachBinaryOpScalarList_cu_dda10a6925multi_tensor_apply_kernelINS1_28TensorListScalarListMetadataIbLi2EEENS1_25BinaryOpScalarListFunctorIbLi2ELi1ELi1EEEJSt5minusIbEEEEvT_T0_DpT1_ --------------------------
	.section	.nv.constant0._ZN2at6native61_GLOBAL__N__44eb8e94_28_ForeachBinaryOpScalarList_cu_dda10a6925multi_tensor_apply_kernelINS1_28TensorListScalarListMetadataIbLi2EEENS1_25BinaryOpScalarListFunctorIbLi2ELi1ELi1EEEJSt5minusIbEEEEvT_T0_DpT1_,"a",@progbits
	.sectionflags	@""
	.align	4
.nv.constant0._ZN2at6native61_GLOBAL__N__44eb8e94_28_ForeachBinaryOpScalarList_cu_dda10a6925multi_tensor_apply_kernelINS1_28TensorListScalarListMetadataIbLi2EEENS1_25BinaryOpScalarListFunctorIbLi2ELi1ELi1EEEJSt5minusIbEEEEvT_T0_DpT1_:
	.zero		3730


//--------------------- .nv.constant0._ZN2at6native61_GLOBAL__N__44eb8e94_28_ForeachBinaryOpScalarList_cu_dda10a6925multi_tensor_apply_kernelINS1_28TensorListScalarListMetadataIN3c107complexIfEELi2EEENS1_25BinaryOpScalarListFunctorIS6_Li2ELi1ELi1EEEJSt5minusIS6_EEEEvT_T0_DpT1_ --------------------------
	.section	.nv.constant0._ZN2at6native61_GLOBAL__N__44eb8e94_28_ForeachBinaryOpScalarList_cu_dda10a6925multi_tensor_apply_kernelINS1_28TensorListScalarListMetadataIN3c107complexIfEELi2EEENS1_25BinaryOpScalarListFunctorIS6_Li2ELi1ELi1EEEJSt5minusIS6_EEEEvT_T0_DpT1_,"a",@progbits
	.sectionflags	@""
	.align	4
.nv.constant0._ZN2at6native61_GLOBAL__N__44eb8e94_28_ForeachBinaryOpScalarList_cu_dda10a6925multi_tensor_apply_kernelINS1_28TensorListScalarListMetadataIN3c107complexIfEELi2EEENS1_25BinaryOpScalarListFunctorIS6_Li2ELi1ELi1EEEJSt5minusIS6_EEEEvT_T0_DpT1_:
	.zero		4178


//--------------------- .nv.constant0._ZN2at6native61_GLOBAL__N__44eb8e94_28_ForeachBinaryOpScalarList_cu_dda10a6925multi_tensor_apply_kernelINS1_28TensorListScalarListMetadataIN3c107complexIdEELi2EEENS1_25BinaryOpScalarListFunctorIS6_Li2ELi1ELi1EEEJSt5minusIS6_EEEEvT_T0_DpT1_ --------------------------
	.section	.nv.constant0._ZN2at6native61_GLOBAL__N__44eb8e94_28_ForeachBinaryOpScalarList_cu_dda10a6925multi_tensor_apply_kernelINS1_28TensorListScalarListMetadataIN3c107complexIdEELi2EEENS1_25BinaryOpScalarListFunctorIS6_Li2ELi1ELi1EEEJSt5minusIS6_EEEEvT_T0_DpT1_,"a",@progbits
	.sectionflags	@""
	.align	4
.nv.constant0._ZN2at6native61_GLOBAL__N__44eb8e94_28_ForeachBinaryOpScalarList_cu_dda10a6925multi_tensor_apply_kernelINS1_28TensorListScalarListMetadataIN3c107complexIdEELi2EEENS1_25BinaryOpScalarListFunctorIS6_Li2ELi1ELi1EEEJSt5minusIS6_EEEEvT_T0_DpT1_:
	.zero		4530


//--------------------- .nv.constant0._ZN2at6native61_GLOBAL__N__44eb8e94_28_ForeachBinaryOpScalarList_cu_dda10a6925multi_tensor_apply_kernelINS1_28TensorListScalarListMetadataIfLi2EEENS1_25BinaryOpScalarListFunctorIfLi2ELi1ELi1EEEJSt5minusIfEEEEvT_T0_DpT1_ --------------------------
	.section	.nv.constant0._ZN2at6native61_GLOBAL__N__44eb8e94_28_ForeachBinaryOpScalarList_cu_dda10a6925multi_tensor_apply_kernelINS1_28TensorListScalarListMetadataIfLi2EEENS1_25BinaryOpScalarListFunctorIfLi2ELi1ELi1EEEJSt5minusIfEEEEvT_T0_DpT1_,"a",@progbits
	.sectionflags	@""
	.align	4
.nv.constant0._ZN2at6native61_GLOBAL__N__44eb8e94_28_ForeachBinaryOpScalarList_cu_dda10a6925multi_tensor_apply_kernelINS1_28TensorListScalarListMetadataIfLi2EEENS1_25BinaryOpScalarListFunctorIfLi2ELi1ELi1EEEJSt5minusIfEEEEvT_T0_DpT1_:
	.zero		3922


//--------------------- .nv.constant0._ZN2at6native61_GLOBAL__N__44eb8e94_28_ForeachBinaryOpScalarList_cu_dda10a6925multi_tensor_apply_kernelINS1_28TensorListScalarListMetadataIdLi2EEENS1_25BinaryOpScalarListFunctorIdLi2ELi1ELi1EEEJSt5minusIdEEEEvT_T0_DpT1_ --------------------------
	.section	.nv.constant0._ZN2at6native61_GLOBAL__N__44eb8e94_28_ForeachBinaryOpScalarList_cu_dda10a6925multi_tensor_apply_kernelINS1_28TensorListScalarListMetadataIdLi2EEENS1_25BinaryOpScalarListFunctorIdLi2ELi1ELi1EEEJSt5minusIdEEEEvT_T0_DpT1_,"a",@progbits
	.sectionflags	@""
	.align	4
.nv.constant0._ZN2at6native61_GLOBAL__N__44eb8e94_28_ForeachBinaryOpScalarList_cu_dda10a6925multi_tensor_apply_kernelINS1_28TensorListScalarListMetadataIdLi2EEENS1_25BinaryOpScalarListFunctorIdLi2ELi1ELi1EEEJSt5minusIdEEEEvT_T0_DpT1_:
	.zero		4178


//--------------------- .nv.constant0._ZN2at6native61_GLOBAL__N__44eb8e94_28_ForeachBinaryOpScalarList_cu_dda10a6925multi_tensor_apply_kernelINS1_28TensorListScalarListMetadataIsLi2EEENS1_25BinaryOpScalarListFunctorIsLi2ELi1ELi1EEEJSt5minusIsEEEEvT_T0_DpT1_ --------------------------
	.section	.nv.constant0._ZN2at6native61_GLOBAL__N__44eb8e94_28_ForeachBinaryOpScalarList_cu_dda10a6925multi_tensor_apply_kernelINS1_28TensorListScalarListMetadataIsLi2EEENS1_25BinaryOpScalarListFunctorIsLi2ELi1ELi1EEEJSt5minusIsEEEEvT_T0_DpT1_,"a",@progbits
	.sectionflags	@""
	.align	4
.nv.constant0._ZN2at6native61_GLOBAL__N__44eb8e94_28_ForeachBinaryOpScalarList_cu_dda10a6925multi_tensor_apply_kernelINS1_28TensorListScalarListMetadataIsLi2EEENS1_25BinaryOpScalarListFunctorIsLi2ELi1ELi1EEEJSt5minusIsEEEEvT_T0_DpT1_:
	.zero		3794


//--------------------- .nv.constant0._ZN2at6native61_GLOBAL__N__44eb8e94_28_ForeachBinaryOpScalarList_cu_dda10a6925multi_tensor_apply_kernelINS1_28TensorListScalarListMetadataIlLi2EEENS1_25BinaryOpScalarListFunctorIlLi2ELi1ELi1EEEJSt5minusIlEEEEvT_T0_DpT1_ --------------------------
	.section	.nv.constant0._ZN2at6native61_GLOBAL__N__44eb8e94_28_ForeachBinaryOpScalarList_cu_dda10a6925multi_tensor_apply_kernelINS1_28TensorListScalarListMetadataIlLi2EEENS1_25BinaryOpScalarListFunctorIlLi2ELi1ELi1EEEJSt5minusIlEEEEvT_T0_DpT1_,"a",@progbits
	.sectionflags	@""
	.align	4
.nv.constant0._ZN2at6native61_GLOBAL__N__44eb8e94_28_ForeachBinaryOpScalarList_cu_dda10a6925multi_tensor_apply_kernelINS1_28TensorListScalarListMetadataIlLi2EEENS1_25BinaryOpScalarListFunctorIlLi2ELi1ELi1EEEJSt5minusIlEEEEvT_T0_DpT1_:
	.zero		4178


//--------------------- .nv.constant0._ZN2at6native61_GLOBAL__N__44eb8e94_28_ForeachBinaryOpScalarList_cu_dda10a6925multi_tensor_apply_kernelINS1_28TensorListScalarListMetadataIiLi2EEENS1_25BinaryOpScalarListFunctorIiLi2ELi1ELi1EEEJSt5minusIiEEEEvT_T0_DpT1_ --------------------------
	.section	.nv.constant0._ZN2at6native61_GLOBAL__N__44eb8e94_28_ForeachBinaryOpScalarList_cu_dda10a6925multi_tensor_apply_kernelINS1_28TensorListScalarListMetadataIiLi2EEENS1_25BinaryOpScalarListFunctorIiLi2ELi1ELi1EEEJSt5minusIiEEEEvT_T0_DpT1_,"a",@progbits
	.sectionflags	@""
	.align	4
.nv.constant0._ZN2at6native61_GLOBAL__N__44eb8e94_28_ForeachBinaryOpScalarList_cu_dda10a6925multi_tensor_apply_kernelINS1_28TensorListScalarListMetadataIiLi2EEENS1_25BinaryOpScalarListFunctorIiLi2ELi1ELi1EEEJSt5minusIiEEEEvT_T0_DpT1_:
	.zero		3922


//--------------------- .nv.constant0._ZN2at6native61_GLOBAL__N__44eb8e94_28_ForeachBinaryOpScalarList_cu_dda10a6925multi_tensor_apply_kernelINS1_28TensorListScalarListMetadataIaLi2EEENS1_25BinaryOpScalarListFunctorIaLi2ELi1ELi1EEEJSt5minusIaEEEEvT_T0_DpT1_ --------------------------
	.section	.nv.constant0._ZN2at6native61_GLOBAL__N__44eb8e94_28_ForeachBinaryOpScalarList_cu_dda10a6925multi_tensor_apply_kernelINS1_28TensorListScalarListMetadataIaLi2EEENS1_25BinaryOpScalarListFunctorIaLi2ELi1ELi1EEEJSt5minusIaEEEEvT_T0_DpT1_,"a",@progbits
	.sectionflags	@""
	.align	4
.nv.constant0._ZN2at6native61_GLOBAL__N__44eb8e94_28_ForeachBinaryOpScalarList_cu_dda10a6925multi_tensor_apply_kernelINS1_28TensorListScalarListMetadataIaLi2EEENS1_25BinaryOpScalarListFunctorIaLi2ELi1ELi1EEEJSt5minusIaEEEEvT_T0_DpT1_:
	.zero		3730


//--------------------- .nv.constant0._ZN2at6native61_GLOBAL__N__44eb8e94_28_ForeachBinaryOpScalarList_cu_dda10a6925multi_tensor_apply_kernelINS1_28TensorListScalarListMetadataIhLi2EEENS1_25BinaryOpScalarListFunctorIhLi2ELi1ELi1EEEJSt5minusIhEEEEvT_T0_DpT1_ --------------------------
	.section	.nv.constant0._ZN2at6native61_GLOBAL__N__44eb8e94_28_ForeachBinaryOpScalarList_cu_dda10a6925multi_tensor_apply_kernelINS1_28TensorListScalarListMetadataIhLi2EEENS1_25BinaryOpScalarListFunctorIhLi2ELi1ELi1EEEJSt5minusIhEEEEvT_T0_DpT1_,"a",@progbits
	.sectionflags	@""
	.align	4
.nv.constant0._ZN2at6native61_GLOBAL__N__44eb8e94_28_ForeachBinaryOpScalarList_cu_dda10a6925multi_tensor_apply_kernelINS1_28TensorListScalarListMetadataIhLi2EEENS1_25BinaryOpScalarListFunctorIhLi2ELi1ELi1EEEJSt5minusIhEEEEvT_T0_DpT1_:
	.zero		3730


//--------------------- .nv.constant0._ZN2at6native61_GLOBAL__N__44eb8e94_28_ForeachBinaryOpScalarList_cu_dda10a6925multi_tensor_apply_kernelINS1_28TensorListScalarListMetadataIfLi1EEENS1_25BinaryOpScalarListFunctorIN3c108BFloat16ELi1ELi1ELi0EEEJSt5minusIfEEEEvT_T0_DpT1_ --------------------------
	.section	.nv.constant0._ZN2at6native61_GLOBAL__N__44eb8e94_28_ForeachBinaryOpScalarList_cu_dda10a6925multi_tensor_apply_kernelINS1_28TensorListScalarListMetadataIfLi1EEENS1_25BinaryOpScalarListFunctorIN3c108BFloat16ELi1ELi1ELi0EEEJSt5minusIfEEEEvT_T0_DpT1_,"a",@progbits
	.sectionflags	@""
	.align	4
.nv.constant0._ZN2at6native61_GLOBAL__N__44eb8e94_28_ForeachBinaryOpScalarList_cu_dda10a6925multi_tensor_apply_kernelINS1_28TensorListScalarListMetadataIfLi1EEENS1_25BinaryOpScalarListFunctorIN3c108BFloat16ELi1ELi1ELi0EEEJSt5minusIfEEEEvT_T0_DpT1_:
	.zero		4050


//--------------------- .nv.constant0._ZN2at6native61_GLOBAL__N__44eb8e94_28_ForeachBinaryOpScalarList_cu_dda10a6925multi_tensor_apply_kernelINS1_28TensorListScalarListMetadataIfLi1EEENS1_25BinaryOpScalarListFunctorIN3c104HalfELi1ELi1ELi0EEEJSt5minusIfEEEEvT_T0_DpT1_ --------------------------
	.section	.nv.constant0._ZN2at6native61_GLOBAL__N__44eb8e94_28_ForeachBinaryOpScalarList_cu_dda10a6925multi_tensor_apply_kernelINS1_28TensorListScalarListMetadataIfLi1EEENS1_25BinaryOpScalarListFunctorIN3c104HalfELi1ELi1ELi0EEEJSt5minusIfEEEEvT_T0_DpT1_,"a",@progbits
	.sectionflags	@""
	.align	4
.nv.constant0._ZN2at6native61_GLOBAL__N__44eb8e94_28_ForeachBinaryOpScalarList_cu_dda10a6925multi_tensor_apply_kernelINS1_28TensorListScalarListMetadataIfLi1EEENS1_25BinaryOpScalarListFunctorIN3c104HalfELi1ELi1ELi0EEEJSt5minusIfEEEEvT_T0_DpT1_:
	.zero		4050


//--------------------- .nv.constant0._ZN2at6native61_GLOBAL__N__44eb8e94_28_ForeachBinaryOpScalarList_cu_dda10a6925multi_tensor_apply_kernelINS1_28TensorListScalarListMetadataIbLi1EEENS1_25BinaryOpScalarListFunctorIbLi1ELi1ELi0EEEJSt5minusIbEEEEvT_T0_DpT1_ --------------------------
	.section	.nv.constant0._ZN2at6native61_GLOBAL__N__44eb8e94_28_ForeachBinaryOpScalarList_cu_dda10a6925multi_tensor_apply_kernelINS1_28TensorListScalarListMetadataIbLi1EEENS1_25BinaryOpScalarListFunctorIbLi1ELi1ELi0EEEJSt5minusIbEEEEvT_T0_DpT1_,"a",@progbits
	.sectionflags	@""
	.align	4
.nv.constant0._ZN2at6native61_GLOBAL__N__44eb8e94_28_ForeachBinaryOpScalarList_cu_dda10a6925multi_tensor_apply_kernelINS1_28TensorListScalarListMetadataIbLi1EEENS1_25BinaryOpScalarListFunctorIbLi1ELi1ELi0EEEJSt5minusIbEEEEvT_T0_DpT1_:
	.zero		3762


//--------------------- .nv.constant0._ZN2at6native61_GLOBAL__N__44eb8e94_28_ForeachBinaryOpScalarList_cu_dda10a6925multi_tensor_apply_kernelINS1_28TensorListScalarListMetadataIN3c107complexIfEELi1EEENS1_25BinaryOpScalarListFunctorIS6_Li1ELi1ELi0EEEJSt5minusIS6_EEEEvT_T0_DpT1_ --------------------------
	.section	.nv.constant0._ZN2at6native61_GLOBAL__N__44eb8e94_28_ForeachBinaryOpScalarList_cu_dda10a6925multi_tensor_apply_kernelINS1_28TensorListScalarListMetadataIN3c107complexIfEELi1EEENS1_25BinaryOpScalarListFunctorIS6_Li1ELi1ELi0EEEJSt5minusIS6_EEEEvT_T0_DpT1_,"a",@progbits
	.sectionflags	@""
	.align	4
.nv.constant0._ZN2at6native61_GLOBAL__N__44eb8e94_28_ForeachBinaryOpScalarList_cu_dda10a6925multi_tensor_apply_kernelINS1_28TensorListScalarListMetadataIN3c107complexIfEELi1EEENS1_25BinaryOpScalarListFunctorIS6_Li1ELi1ELi0EEEJSt5minusIS6_EEEEvT_T0_DpT1_:
	.zero		4434


//--------------------- .nv.constant0._ZN2at6native61_GLOBAL__N__44eb8e94_28_ForeachBinaryOpScalarList_cu_dda10a6925multi_tensor_apply_kernelINS1_28TensorListScalarListMetadataIN3c107complexIdEELi1EEENS1_25BinaryOpScalarListFunctorIS6_Li1ELi1ELi0EEEJSt5minusIS6_EEEEvT_T0_DpT1_ --------------------------
	.section	.nv.constant0._ZN2at6native61_GLOBAL__N__44eb8e94_28_ForeachBinaryOpScalarList_cu_dda10a6925multi_tensor_apply_kernelINS1_28TensorListScalarListMetadataIN3c107complexIdEELi1EEENS1_25BinaryOpScalarListFunctorIS6_Li1ELi1ELi0EEEJSt5minusIS6_EEEEvT_T0_DpT1_,"a",@progbits
	.sectionflags	@""
	.align	4
.nv.constant0._ZN2at6native61_GLOBAL__N__44eb8e94_28_ForeachBinaryOpScalarList_cu_dda10a6925multi_tensor_apply_kernelINS1_28TensorListScalarListMetadataIN3c107complexIdEELi1EEENS1_25BinaryOpScalarListFunctorIS6_Li1ELi1ELi0EEEJSt5minusIS6_EEEEvT_T0_DpT1_:
	.zero		4434


//--------------------- .nv.constant0._ZN2at6native61_GLOBAL__N__44eb8e94_28_ForeachBinaryOpScalarList_cu_dda10a6925multi_tensor_apply_kernelINS1_28TensorListScalarListMetadataIfLi1EEENS1_25BinaryOpScalarListFunctorIfLi1ELi1ELi0EEEJSt5minusIfEEEEvT_T0_DpT1_ --------------------------
	.section	.nv.constant0._ZN2at6native61_GLOBAL__N__44eb8e94_28_ForeachBinaryOpScalarList_cu_dda10a6925multi_tensor_apply_kernelINS1_28TensorListScalarListMetadataIfLi1EEENS1_25BinaryOpScalarListFunctorIfLi1ELi1ELi0EEEJSt5minusIfEEEEvT_T0_DpT1_,"a",@progbits
	.sectionflags	@""
	.align	4
.nv.constant0._ZN2at6native61_GLOBAL__N__44eb8e94_28_ForeachBinaryOpScalarList_cu_dda10a6925multi_tensor_apply_kernelINS1_28TensorListScalarListMetadataIfLi1EEENS1_25BinaryOpScalarListFunctorIfLi1ELi1ELi0EEEJSt5minusIfEEEEvT_T0_DpT1_:
	.zero		4050


//--------------------- .nv.constant0._ZN2at6native61_GLOBAL__N__44eb8e94_28_ForeachBinaryOpScalarList_cu_dda10a6925multi_tensor_apply_kernelINS1_28TensorListScalarListMetadataIdLi1EEENS1_25BinaryOpScalarListFunctorIdLi1ELi1ELi0EEEJSt5minusIdEEEEvT_T0_DpT1_ --------------------------
	.section	.nv.constant0._ZN2at6native61_GLOBAL__N__44eb8e94_28_ForeachBinaryOpScalarList_cu_dda10a6925multi_tensor_apply_kernelINS1_28TensorListScalarListMetadataIdLi1EEENS1_25BinaryOpScalarListFunctorIdLi1ELi1ELi0EEEJSt5minusIdEEEEvT_T0_DpT1_,"a",@progbits
	.sectionflags	@""
	.align	4
.nv.constant0._ZN2at6native61_GLOBAL__N__44eb8e94_28_ForeachBinaryOpScalarList_cu_dda10a6925multi_tensor_apply_kernelINS1_28TensorListScalarListMetadataIdLi1EEENS1_25BinaryOpScalarListFunctorIdLi1ELi1ELi0EEEJSt5minusIdEEEEvT_T0_DpT1_:
	.zero		4434


//--------------------- .nv.constant0._ZN2at6native61_GLOBAL__N__44eb8e94_28_ForeachBinaryOpScalarList_cu_dda10a6925multi_tensor_apply_kernelINS1_28TensorListScalarListMetadataIsLi1EEENS1_25BinaryOpScalarListFunctorIsLi1ELi1ELi0EEEJSt5minusIsEEEEvT_T0_DpT1_ --------------------------
	.section	.nv.constant0._ZN2at6native61_GLOBAL__N__44eb8e94_28_ForeachBinaryOpScalarList_cu_dda10a6925multi_tensor_apply_kernelINS1_28TensorListScalarListMetadataIsLi1EEENS1_25BinaryOpScalarListFunctorIsLi1ELi1ELi0EEEJSt5minusIsEEEEvT_T0_DpT1_,"a",@progbits
	.sectionflags	@""
	.align	4
.nv.constant0._ZN2at6native61_GLOBAL__N__44eb8e94_28_ForeachBinaryOpScalarList_cu_dda10a6925multi_tensor_apply_kernelINS1_28TensorListScalarListMetadataIsLi1EEENS1_25BinaryOpScalarListFunctorIsLi1ELi1ELi0EEEJSt5minusIsEEEEvT_T0_DpT1_:
	.zero		3858


//--------------------- .nv.constant0._ZN2at6native61_GLOBAL__N__44eb8e94_28_ForeachBinaryOpScalarList_cu_dda10a6925multi_tensor_apply_kernelINS1_28TensorListScalarListMetadataIlLi1EEENS1_25BinaryOpScalarListFunctorIlLi1ELi1ELi0EEEJSt5minusIlEEEEvT_T0_DpT1_ --------------------------
	.section	.nv.constant0._ZN2at6native61_GLOBAL__N__44eb8e94_28_ForeachBinaryOpScalarList_cu_dda10a6925multi_tensor_apply_kernelINS1_28TensorListScalarListMetadataIlLi1EEENS1_25BinaryOpScalarListFunctorIlLi1ELi1ELi0EEEJSt5minusIlEEEEvT_T0_DpT1_,"a",@progbits
	.sectionflags	@""
	.align	4
.nv.constant0._ZN2at6native61_GLOBAL__N__44eb8e94_28_ForeachBinaryOpScalarList_cu_dda10a6925multi_tensor_apply_kernelINS1_28TensorListScalarListMetadataIlLi1EEENS1_25BinaryOpScalarListFunctorIlLi1ELi1ELi0EEEJSt5minusIlEEEEvT_T0_DpT1_:
	.zero		4434


//--------------------- .nv.constant0._ZN2at6native61_GLOBAL__N__44eb8e94_28_ForeachBinaryOpScalarList_cu_dda10a6925multi_tensor_apply_kernelINS1_28TensorListScalarListMetadataIiLi1EEENS1_25BinaryOpScalarListFunctorIiLi1ELi1ELi0EEEJSt5minusIiEEEEvT_T0_DpT1_ --------------------------
	.section	.nv.constant0._ZN2at6native61_GLOBAL__N__44eb8e94_28_ForeachBinaryOpScalarList_cu_dda10a6925multi_tensor_apply_kernelINS1_28TensorListScalarListMetadataIiLi1EEENS1_25BinaryOpScalarListFunctorIiLi1ELi1ELi0EEEJSt5minusIiEEEEvT_T0_DpT1_,"a",@progbits
	.sectionflags	@""
	.align	4
.nv.constant0._ZN2at6native61_GLOBAL__N__44eb8e94_28_ForeachBinaryOpScalarList_cu_dda10a6925multi_tensor_apply_kernelINS1_28TensorListScalarListMetadataIiLi1EEENS1_25BinaryOpScalarListFunctorIiLi1ELi1ELi0EEEJSt5minusIiEEEEvT_T0_DpT1_:
	.zero		4050


//--------------------- .nv.constant0._ZN2at6native61_GLOBAL__N__44eb8e94_28_ForeachBinaryOpScalarList_cu_dda10a6925multi_tensor_apply_kernelINS1_28TensorListScalarListMetadataIaLi1EEENS1_25BinaryOpScalarListFunctorIaLi1ELi1ELi0EEEJSt5minusIaEEEEvT_T0_DpT1_ --------------------------
	.section	.nv.constant0._ZN2at6native61_GLOBAL__N__44eb8e94_28_ForeachBinaryOpScalarList_cu_dda10a6925multi_tensor_apply_kernelINS1_28TensorListScalarListMetadataIaLi1EEENS1_25BinaryOpScalarListFunctorIaLi1ELi1ELi0EEEJSt5minusIaEEEEvT_T0_DpT1_,"a",@progbits
	.sectionflags	@""
	.align	4
.nv.constant0._ZN2at6native61_GLOBAL__N__44eb8e94_28_ForeachBinaryOpScalarList_cu_dda10a6925multi_tensor_apply_kernelINS1_28TensorListScalarListMetadataIaLi1EEENS1_25BinaryOpScalarListFunctorIaLi1ELi1ELi0EEEJSt5minusIaEEEEvT_T0_DpT1_:
	.zero		3762


//--------------------- .nv.constant0._ZN2at6native61_GLOBAL__N__44eb8e94_28_ForeachBinaryOpScalarList_cu_dda10a6925multi_tensor_apply_kernelINS1_28TensorListScalarListMetadataIhLi1EEENS1_25BinaryOpScalarListFunctorIhLi1ELi1ELi0EEEJSt5minusIhEEEEvT_T0_DpT1_ --------------------------
	.section	.nv.constant0._ZN2at6native61_GLOBAL__N__44eb8e94_28_ForeachBinaryOpScalarList_cu_dda10a6925multi_tensor_apply_kernelINS1_28TensorListScalarListMetadataIhLi1EEENS1_25BinaryOpScalarListFunctorIhLi1ELi1ELi0EEEJSt5minusIhEEEEvT_T0_DpT1_,"a",@progbits
	.sectionflags	@""
	.align	4
.nv.constant0._ZN2at6native61_GLOBAL__N__44eb8e94_28_ForeachBinaryOpScalarList_cu_dda10a6925multi_tensor_apply_kernelINS1_28TensorListScalarListMetadataIhLi1EEENS1_25BinaryOpScalarListFunctorIhLi1ELi1ELi0EEEJSt5minusIhEEEEvT_T0_DpT1_:
	.zero		3762


//--------------------- .nv.constant0._ZN2at6native61_GLOBAL__N__44eb8e94_28_ForeachBinaryOpScalarList_cu_dda10a6925multi_tensor_apply_kernelINS1_28TensorListScalarListMetadataIfLi2EEENS1_25BinaryOpScalarListFunctorIN3c108BFloat16ELi2ELi1ELi1EEEJNS1_13power_functorIfEEEEEvT_T0_DpT1_ --------------------------
	.section	.nv.constant0._ZN2at6native61_GLOBAL__N__44eb8e94_28_ForeachBinaryOpScalarList_cu_dda10a6925multi_tensor_apply_kernelINS1_28TensorListScalarListMetadataIfLi2EEENS1_25BinaryOpScalarListFunctorIN3c108BFloat16ELi2ELi1ELi1EEEJNS1_13power_functorIfEEEEEvT_T0_DpT1_,"a",@progbits
	.sectionflags	@""
	.align	4
.nv.constant0._ZN2at6native61_GLOBAL__N__44eb8e94_28_ForeachBinaryOpScalarList_cu_dda10a6925multi_tensor_apply_kernelINS1_28TensorListScalarListMetadataIfLi2EEENS1_25BinaryOpScalarListFunctorIN3c108BFloat16ELi2ELi1ELi1EEEJNS1_13power_functorIfEEEEEvT_T0_DpT1_:
	.zero		3922


//--------------------- .nv.constant0._ZN2at6native61_GLOBAL__N__44eb8e94_28_ForeachBinaryOpScalarList_cu_dda10a6925multi_tensor_apply_kernelINS1_28TensorListScalarListMetadataIfLi2EEENS1_25BinaryOpScalarListFunctorIN3c104HalfELi2ELi1ELi1EEEJNS1_13power_functorIfEEEEEvT_T0_DpT1_ --------------------------
	.section	.nv.constant0._ZN2at6native61_GLOBAL__N__44eb8e94_28_ForeachBinaryOpScalarList_cu_dda10a6925multi_tensor_apply_kernelINS1_28TensorListScalarListMetadataIfLi2EEENS1_25BinaryOpScalarListFunctorIN3c104HalfELi2ELi1ELi1EEEJNS1_13power_functorIfEEEEEvT_T0_DpT1_,"a",@progbits
	.sectionflags	@""
	.align	4
.nv.constant0._ZN2at6native61_GLOBAL__N__44eb8e94_28_ForeachBinaryOpScalarList_cu_dda10a6925multi_tensor_apply_kernelINS1_28TensorListScalarListMetadataIfLi2EEENS1_25BinaryOpScalarListFunctorIN3c104HalfELi2ELi1ELi1EEEJNS1_13power_functorIfEEEEEvT_T0_DpT1_:
	.zero		3922


//--------------------- .nv.constant0._ZN2at6native61_GLOBAL__N__44eb8e94_28_ForeachBinaryOpScalarList_cu_dda10a6925multi_tensor_apply_kernelINS1_28TensorListScalarListMetadataIN3c107complexIfEELi2EEENS1_25BinaryOpScalarListFunctorIS6_Li2ELi1ELi1EEEJNS1_13power_functorIS6_EEEEEvT_T0_DpT1_ --------------------------
	.section	.nv.constant0._ZN2at6native61_GLOBAL__N__44eb8e94_28_ForeachBinaryOpScalarList_cu_dda10a6925multi_tensor_apply_kernelINS1_28TensorListScalarListMetadataIN3c107complexIfEELi2EEENS1_25BinaryOpScalarListFunctorIS6_Li2ELi1ELi1EEEJNS1_13power_functorIS6_EEEEEvT_T0_DpT1_,"a",@progbits
	.sectionflags	@""
	.align	4
.nv.constant0._ZN2at6native61_GLOBAL__N__44eb8e94_28_ForeachBinaryOpScalarList_cu_dda10a6925multi_tensor_apply_kernelINS1_28TensorListScalarListMetadataIN3c107complexIfEELi2EEENS1_25BinaryOpScalarListFunctorIS6_Li2ELi1ELi1EEEJNS1_13power_functorIS6_EEEEEvT_T0_DpT1_:
	.zero		4178


//--------------------- .nv.constant0._ZN2at6native61_GLOBAL__N__44eb8e94_28_ForeachBinaryOpScalarList_cu_dda10a6925multi_tensor_apply_kernelINS1_28TensorListScalarListMetadataIN3c107complexIdEELi2EEENS1_25BinaryOpScalarListFunctorIS6_Li2ELi1ELi1EEEJNS1_13power_functorIS6_EEEEEvT_T0_DpT1_ --------------------------
	.section	.nv.constant0._ZN2at6native61_GLOBAL__N__44eb8e94_28_ForeachBinaryOpScalarList_cu_dda10a6925multi_tensor_apply_kernelINS1_28TensorListScalarListMetadataIN3c107complexIdEELi2EEENS1_25BinaryOpScalarListFunctorIS6_Li2ELi1ELi1EEEJNS1_13power_functorIS6_EEEEEvT_T0_DpT1_,"a",@progbits
	.sectionflags	@""
	.align	4
.nv.constant0._ZN2at6native61_GLOBAL__N__44eb8e94_28_ForeachBinaryOpScalarList_cu_dda10a6925multi_tensor_apply_kernelINS1_28TensorListScalarListMetadataIN3c107complexIdEELi2EEENS1_25BinaryOpScalarListFunctorIS6_Li2ELi1ELi1EEEJNS1_13power_functorIS6_EEEEEvT_T0_DpT1_:
	.zero		4530


//--------------------- .nv.constant0._ZN2at6native61_GLOBAL__N__44eb8e94_28_ForeachBinaryOpScalarList_cu_dda10a6925multi_tensor_apply_kernelINS1_28TensorListScalarListMetadataIfLi2EEENS1_25BinaryOpScalarListFunctorIfLi2ELi1ELi1EEEJNS1_13power_functorIfEEEEEvT_T0_DpT1_ --------------------------
	.section	.nv.constant0._ZN2at6native61_GLOBAL__N__44eb8e94_28_ForeachBinaryOpScalarList_cu_dda10a6925multi_tensor_apply_kernelINS1_28TensorListScalarListMetadataIfLi2EEENS1_25BinaryOpScalarListFunctorIfLi2ELi1ELi1EEEJNS1_13power_functorIfEEEEEvT_T0_DpT1_,"a",@progbits
	.sectionflags	@""
	.align	4
.nv.constant0._ZN2at6native61_GLOBAL__N__44eb8e94_28_ForeachBinaryOpScalarList_cu_dda10a6925multi_tensor_apply_kernelINS1_28TensorListScalarListMetadataIfLi2EEENS1_25BinaryOpScalarListFunctorIfLi2ELi1ELi1EEEJNS1_13power_functorIfEEEEEvT_T0_DpT1_:
	.zero		3922


//--------------------- .nv.constant0._ZN2at6native61_GLOBAL__N__44eb8e94_28_ForeachBinaryOpScalarList_cu_dda10a6925multi_tensor_apply_kernelINS1_28TensorListScalarListMetadataIdLi2EEENS1_25BinaryOpScalarListFunctorIdLi2ELi1ELi1EEEJNS1_13power_functorIdEEEEEvT_T0_DpT1_ --------------------------
	.section	.nv.constant0._ZN2at6native61_GLOBAL__N__44eb8e94_28_ForeachBinaryOpScalarList_cu_dda10a6925multi_tensor_apply_kernelINS1_28TensorListScalarListMetadataIdLi2EEENS1_25BinaryOpScalarListFunctorIdLi2ELi1ELi1EEEJNS1_13power_functorIdEEEEEvT_T0_DpT1_,"a",@progbits
	.sectionflags	@""
	.align	4
.nv.constant0._ZN2at6native61_GLOBAL__N__44eb8e94_28_ForeachBinaryOpScalarList_cu_dda10a6925multi_tensor_apply_kernelINS1_28TensorListScalarListMetadataIdLi2EEENS1_25BinaryOpScalarListFunctorIdLi2ELi1ELi1EEEJNS1_13power_functorIdEEEEEvT_T0_DpT1_:
	.zero		4178


//--------------------- .nv.constant0._ZN2at6native61_GLOBAL__N__44eb8e94_28_ForeachBinaryOpScalarList_cu_dda10a6925multi_tensor_apply_kernelINS1_28TensorListScalarListMetadataIsLi2EEENS1_25BinaryOpScalarListFunctorIsLi2ELi1ELi1EEEJNS1_13power_functorIsEEEEEvT_T0_DpT1_ --------------------------
	.section	.nv.constant0._ZN2at6native61_GLOBAL__N__44eb8e94_28_ForeachBinaryOpScalarList_cu_dda10a6925multi_tensor_apply_kernelINS1_28TensorListScalarListMetadataIsLi2EEENS1_25BinaryOpScalarListFunctorIsLi2ELi1ELi1EEEJNS1_13power_functorIsEEEEEvT_T0_DpT1_,"a",@progbits
	.sectionflags	@""
	.align	4
.nv.constant0._ZN2at6native61_GLOBAL__N__44eb8e94_28_ForeachBinaryOpScalarList_cu_dda10a6925multi_tensor_apply_kernelINS1_28TensorListScalarListMetadataIsLi2EEENS1_25BinaryOpScalarListFunctorIsLi2ELi1ELi1EEEJNS1_13power_functorIsEEEEEvT_T0_DpT1_:
	.zero		3794


//--------------------- .nv.constant0._ZN2at6native61_GLOBAL__N__44eb8e94_28_ForeachBinaryOpScalarList_cu_dda10a6925multi_tensor_apply_kernelINS1_28TensorListScalarListMetadataIlLi2EEENS1_25BinaryOpScalarListFunctorIlLi2ELi1ELi1EEEJNS1_13power_functorIlEEEEEvT_T0_DpT1_ --------------------------
	.section	.nv.constant0._ZN2at6native61_GLOBAL__N__44eb8e94_28_ForeachBinaryOpScalarList_cu_dda10a6925multi_tensor_apply_kernelINS1_28TensorListScalarListMetadataIlLi2EEENS1_25BinaryOpScalarListFunctorIlLi2ELi1ELi1EEEJNS1_13power_functorIlEEEEEvT_T0_DpT1_,"a",@progbits
	.sectionflags	@""
	.align	4
.nv.constant0._ZN2at6native61_GLOBAL__N__44eb8e94_28_ForeachBinaryOpScalarList_cu_dda10a6925multi_tensor_apply_kernelINS1_28TensorListScalarListMetadataIlLi2EEENS1_25BinaryOpScalarListFunctorIlLi2ELi1ELi1EEEJNS1_13power_functorIlEEEEEvT_T0_DpT1_:
	.zero		4178


//--------------------- .nv.constant0._ZN2at6native61_GLOBAL__N__44eb8e94_28_ForeachBinaryOpScalarList_cu_dda10a6925multi_tensor_apply_kernelINS1_28TensorListScalarListMetadataIiLi2EEENS1_25BinaryOpScalarListFunctorIiLi2ELi1ELi1EEEJNS1_13power_functorIiEEEEEvT_T0_DpT1_ --------------------------
	.section	.nv.constant0._ZN2at6native61_GLOBAL__N__44eb8e94_28_ForeachBinaryOpScalarList_cu_dda10a6925multi_tensor_apply_kernelINS1_28TensorListScalarListMetadataIiLi2EEENS1_25BinaryOpScalarListFunctorIiLi2ELi1ELi1EEEJNS1_13power_functorIiEEEEEvT_T0_DpT1_,"a",@progbits
	.sectionflags	@""
	.align	4
.nv.constant0._ZN2at6native61_GLOBAL__N__44eb8e94_28_ForeachBinaryOpScalarList_cu_dda10a6925multi_tensor_apply_kernelINS1_28TensorListScalarListMetadataIiLi2EEENS1_25BinaryOpScalarListFunctorIiLi2ELi1ELi1EEEJNS1_13power_functorIiEEEEEvT_T0_DpT1_:
	.zero		3922


//--------------------- .nv.constant0._ZN2at6native61_GLOBAL__N__44eb8e94_28_ForeachBinaryOpScalarList_cu_dda10a6925multi_tensor_apply_kernelINS1_28TensorListScalarListMetadataIaLi2EEENS1_25BinaryOpScalarListFunctorIaLi2ELi1ELi1EEEJNS1_13power_functorIaEEEEEvT_T0_DpT1_ --------------------------
	.section	.nv.constant0._ZN2at6native61_GLOBAL__N__44eb8e94_28_ForeachBinaryOpScalarList_cu_dda10a6925multi_tensor_apply_kernelINS1_28TensorListScalarListMetadataIaLi2EEENS1_25BinaryOpScalarListFunctorIaLi2ELi1ELi1EEEJNS1_13power_functorIaEEEEEvT_T0_DpT1_,"a",@progbits
	.sectionflags	@""
	.align	4
.nv.constant0._ZN2at6native61_GLOBAL__N__44eb8e94_28_ForeachBinaryOpScalarList_cu_dda10a6925multi_tensor_apply_kernelINS1_28TensorListScalarListMetadataIaLi2EEENS1_25BinaryOpScalarListFunctorIaLi2ELi1ELi1EEEJNS1_13power_functorIaEEEEEvT_T0_DpT1_:
	.zero		3730


//--------------------- .nv.constant0._ZN2at6native61_GLOBAL__N__44eb8e94_28_ForeachBinaryOpScalarList_cu_dda10a6925multi_tensor_apply_kernelINS1_28TensorListScalarListMetadataIhLi2EEENS1_25BinaryOpScalarListFunctorIhLi2ELi1ELi1EEEJNS1_13power_functorIhEEEEEvT_T0_DpT1_ --------------------------
	.section	.nv.constant0._ZN2at6native61_GLOBAL__N__44eb8e94_28_ForeachBinaryOpScalarList_cu_dda10a6925multi_tensor_apply_kernelINS1_28TensorListScalarListMetadataIhLi2EEENS1_25BinaryOpScalarListFunctorIhLi2ELi1ELi1EEEJNS1_13power_functorIhEEEEEvT_T0_DpT1_,"a",@progbits
	.sectionflags	@""
	.align	4
.nv.constant0._ZN2at6native61_GLOBAL__N__44eb8e94_28_ForeachBinaryOpScalarList_cu_dda10a6925multi_tensor_apply_kernelINS1_28TensorListScalarListMetadataIhLi2EEENS1_25BinaryOpScalarListFunctorIhLi2ELi1ELi1EEEJNS1_13power_functorIhEEEEEvT_T0_DpT1_:
	.zero		3730


//--------------------- .nv.constant0._ZN2at6native61_GLOBAL__N__44eb8e94_28_ForeachBinaryOpScalarList_cu_dda10a6925multi_tensor_apply_kernelINS1_28TensorListScalarListMetadataIfLi1EEENS1_25BinaryOpScalarListFunctorIN3c108BFloat16ELi1ELi1ELi0EEEJNS1_13power_functorIfEEEEEvT_T0_DpT1_ --------------------------
	.section	.nv.constant0._ZN2at6native61_GLOBAL__N__44eb8e94_28_ForeachBinaryOpScalarList_cu_dda10a6925multi_tensor_apply_kernelINS1_28TensorListScalarListMetadataIfLi1EEENS1_25BinaryOpScalarListFunctorIN3c108BFloat16ELi1ELi1ELi0EEEJNS1_13power_functorIfEEEEEvT_T0_DpT1_,"a",@progbits
	.sectionflags	@""
	.align	4
.nv.constant0._ZN2at6native61_GLOBAL__N__44eb8e94_28_ForeachBinaryOpScalarList_cu_dda10a6925multi_tensor_apply_kernelINS1_28TensorListScalarListMetadataIfLi1EEENS1_25BinaryOpScalarListFunctorIN3c108BFloat16ELi1ELi1ELi0EEEJNS1_13power_functorIfEEEEEvT_T0_DpT1_:
	.zero		4050


//--------------------- .nv.constant0._ZN2at6native61_GLOBAL__N__44eb8e94_28_ForeachBinaryOpScalarList_cu_dda10a6925multi_tensor_apply_kernelINS1_28TensorListScalarListMetadataIfLi1EEENS1_25BinaryOpScalarListFunctorIN3c104HalfELi1ELi1ELi0EEEJNS1_13power_functorIfEEEEEvT_T0_DpT1_ --------------------------
	.section	.nv.constant0._ZN2at6native61_GLOBAL__N__44eb8e94_28_ForeachBinaryOpScalarList_cu_dda10a6925multi_tensor_apply_kernelINS1_28TensorListScalarListMetadataIfLi1EEENS1_25BinaryOpScalarListFunctorIN3c104HalfELi1ELi1ELi0EEEJNS1_13power_functorIfEEEEEvT_T0_DpT1_,"a",@progbits
	.sectionflags	@""
	.align	4
.nv.constant0._ZN2at6native61_GLOBAL__N__44eb8e94_28_ForeachBinaryOpScalarList_cu_dda10a6925multi_tensor_apply_kernelINS1_28TensorListScalarListMetadataIfLi1EEENS1_25BinaryOpScalarListFunctorIN3c104HalfELi1ELi1ELi0EEEJNS1_13power_functorIfEEEEEvT_T0_DpT1_:
	.zero		4050


//--------------------- .nv.constant0._ZN2at6native61_GLOBAL__N__44eb8e94_28_ForeachBinaryOpScalarList_cu_dda10a6925multi_tensor_apply_kernelINS1_28TensorListScalarListMetadataIN3c107complexIfEELi1EEENS1_25BinaryOpScalarListFunctorIS6_Li1ELi1ELi0EEEJNS1_13power_functorIS6_EEEEEvT_T0_DpT1_ --------------------------
	.section	.nv.constant0._ZN2at6native61_GLOBAL__N__44eb8e94_28_ForeachBinaryOpScalarList_cu_dda10a6925multi_tensor_apply_kernelINS1_28TensorListScalarListMetadataIN3c107complexIfEELi1EEENS1_25BinaryOpScalarListFunctorIS6_Li1ELi1ELi0EEEJNS1_13power_functorIS6_EEEEEvT_T0_DpT1_,"a",@progbits
	.sectionflags	@""
	.align	4
.nv.constant0._ZN2at6native61_GLOBAL__N__44eb8e94_28_ForeachBinaryOpScalarList_cu_dda10a6925multi_tensor_apply_kernelINS1_28TensorListScalarListMetadataIN3c107complexIfEELi1EEENS1_25BinaryOpScalarListFunctorIS6_Li1ELi1ELi0EEEJNS1_13power_functorIS6_EEEEEvT_T0_DpT1_:
	.zero		4434


//--------------------- .nv.constant0._ZN2at6native61_GLOBAL__N__44eb8e94_28_ForeachBinaryOpScalarList_cu_dda10a6925multi_tensor_apply_kernelINS1_28TensorListScalarListMetadataIN3c107complexIdEELi1EEENS1_25BinaryOpScalarListFunctorIS6_Li1ELi1ELi0EEEJNS1_13power_functorIS6_EEEEEvT_T0_DpT1_ --------------------------
	.section	.nv.constant0._ZN2at6native61_GLOBAL__N__44eb8e94_28_ForeachBinaryOpScalarList_cu_dda10a6925multi_tensor_apply_kernelINS1_28TensorListScalarListMetadataIN3c107complexIdEELi1EEENS1_25BinaryOpScalarListFunctorIS6_Li1ELi1ELi0EEEJNS1_13power_functorIS6_EEEEEvT_T0_DpT1_,"a",@progbits
	.sectionflags	@""
	.align	4
.nv.constant0._ZN2at6native61_GLOBAL__N__44eb8e94_28_ForeachBinaryOpScalarList_cu_dda10a6925multi_tensor_apply_kernelINS1_28TensorListScalarListMetadataIN3c107complexIdEELi1EEENS1_25BinaryOpScalarListFunctorIS6_Li1ELi1ELi0EEEJNS1_13power_functorIS6_EEEEEvT_T0_DpT1_:
	.zero		4434


//--------------------- .nv.constant0._ZN2at6native61_GLOBAL__N__44eb8e94_28_ForeachBinaryOpScalarList_cu_dda10a6925multi_tensor_apply_kernelINS1_28TensorListScalarListMetadataIfLi1EEENS1_25BinaryOpScalarListFunctorIfLi1ELi1ELi0EEEJNS1_13power_functorIfEEEEEvT_T0_DpT1_ --------------------------
	.section	.nv.constant0._ZN2at6native61_GLOBAL__N__44eb8e94_28_ForeachBinaryOpScalarList_cu_dda10a6925multi_tensor_apply_kernelINS1_28TensorListScalarListMetadataIfLi1EEENS1_25BinaryOpScalarListFunctorIfLi1ELi1ELi0EEEJNS1_13power_functorIfEEEEEvT_T0_DpT1_,"a",@progbits
	.sectionflags	@""
	.align	4
.nv.constant0._ZN2at6native61_GLOBAL__N__44eb8e94_28_ForeachBinaryOpScalarList_cu_dda10a6925multi_tensor_apply_kernelINS1_28TensorListScalarListMetadataIfLi1EEENS1_25BinaryOpScalarListFunctorIfLi1ELi1ELi0EEEJNS1_13power_functorIfEEEEEvT_T0_DpT1_:
	.zero		4050


//--------------------- .nv.constant0._ZN2at6native61_GLOBAL__N__44eb8e94_28_ForeachBinaryOpScalarList_cu_dda10a6925multi_tensor_apply_kernelINS1_28TensorListScalarListMetadataIdLi1EEENS1_25BinaryOpScalarListFunctorIdLi1ELi1ELi0EEEJNS1_13power_functorIdEEEEEvT_T0_DpT1_ --------------------------
	.section	.nv.constant0._ZN2at6native61_GLOBAL__N__44eb8e94_28_ForeachBinaryOpScalarList_cu_dda10a6925multi_tensor_apply_kernelINS1_28TensorListScalarListMetadataIdLi1EEENS1_25BinaryOpScalarListFunctorIdLi1ELi1ELi0EEEJNS1_13power_functorIdEEEEEvT_T0_DpT1_,"a",@progbits
	.sectionflags	@""
	.align	4
.nv.constant0._ZN2at6native61_GLOBAL__N__44eb8e94_28_ForeachBinaryOpScalarList_cu_dda10a6925multi_tensor_apply_kernelINS1_28TensorListScalarListMetadataIdLi1EEENS1_25BinaryOpScalarListFunctorIdLi1ELi1ELi0EEEJNS1_13power_functorIdEEEEEvT_T0_DpT1_:
	.zero		4434


//--------------------- .nv.constant0._ZN2at6native61_GLOBAL__N__44eb8e94_28_ForeachBinaryOpScalarList_cu_dda10a6925multi_tensor_apply_kernelINS1_28TensorListScalarListMetadataIsLi1EEENS1_25BinaryOpScalarListFunctorIsLi1ELi1ELi0EEEJNS1_13power_functorIsEEEEEvT_T0_DpT1_ --------------------------
	.section	.nv.constant0._ZN2at6native61_GLOBAL__N__44eb8e94_28_ForeachBinaryOpScalarList_cu_dda10a6925multi_tensor_apply_kernelINS1_28TensorListScalarListMetadataIsLi1EEENS1_25BinaryOpScalarListFunctorIsLi1ELi1ELi0EEEJNS1_13power_functorIsEEEEEvT_T0_DpT1_,"a",@progbits
	.sectionflags	@""
	.align	4
.nv.constant0._ZN2at6native61_GLOBAL__N__44eb8e94_28_ForeachBinaryOpScalarList_cu_dda10a6925multi_tensor_apply_kernelINS1_28TensorListScalarListMetadataIsLi1EEENS1_25BinaryOpScalarListFunctorIsLi1ELi1ELi0EEEJNS1_13power_functorIsEEEEEvT_T0_DpT1_:
	.zero		3858


//--------------------- .nv.constant0._ZN2at6native61_GLOBAL__N__44eb8e94_28_ForeachBinaryOpScalarList_cu_dda10a6925multi_tensor_apply_kernelINS1_28TensorListScalarListMetadataIlLi1EEENS1_25BinaryOpScalarListFunctorIlLi1ELi1ELi0EEEJNS1_13power_functorIlEEEEEvT_T0_DpT1_ --------------------------
	.section	.nv.constant0._ZN2at6native61_GLOBAL__N__44eb8e94_28_ForeachBinaryOpScalarList_cu_dda10a6925multi_tensor_apply_kernelINS1_28TensorListScalarListMetadataIlLi1EEENS1_25BinaryOpScalarListFunctorIlLi1ELi1ELi0EEEJNS1_13power_functorIlEEEEEvT_T0_DpT1_,"a",@progbits
	.sectionflags	@""
	.align	4
.nv.constant0._ZN2at6native61_GLOBAL__N__44eb8e94_28_ForeachBinaryOpScalarList_cu_dda10a6925multi_tensor_apply_kernelINS1_28TensorListScalarListMetadataIlLi1EEENS1_25BinaryOpScalarListFunctorIlLi1ELi1ELi0EEEJNS1_13power_functorIlEEEEEvT_T0_DpT1_:
	.zero		4434


//--------------------- .nv.constant0._ZN2at6native61_GLOBAL__N__44eb8e94_28_ForeachBinaryOpScalarList_cu_dda10a6925multi_tensor_apply_kernelINS1_28TensorListScalarListMetadataIiLi1EEENS1_25BinaryOpScalarListFunctorIiLi1ELi1ELi0EEEJNS1_13power_functorIiEEEEEvT_T0_DpT1_ --------------------------
	.section	.nv.constant0._ZN2at6native61_GLOBAL__N__44eb8e94_28_ForeachBinaryOpScalarList_cu_dda10a6925multi_tensor_apply_kernelINS1_28TensorListScalarListMetadataIiLi1EEENS1_25BinaryOpScalarListFunctorIiLi1ELi1ELi0EEEJNS1_13power_functorIiEEEEEvT_T0_DpT1_,"a",@progbits
	.sectionflags	@""
	.align	4
.nv.constant0._ZN2at6native61_GLOBAL__N__44eb8e94_28_ForeachBinaryOpScalarList_cu_dda10a6925multi_tensor_apply_kernelINS1_28TensorListScalarListMetadataIiLi1EEENS1_25BinaryOpScalarListFunctorIiLi1ELi1ELi0EEEJNS1_13power_functorIiEEEEEvT_T0_DpT1_:
	.zero		4050


//--------------------- .nv.constant0._ZN2at6native61_GLOBAL__N__44eb8e94_28_ForeachBinaryOpScalarList_cu_dda10a6925multi_tensor_apply_kernelINS1_28TensorListScalarListMetadataIaLi1EEENS1_25BinaryOpScalarListFunctorIaLi1ELi1ELi0EEEJNS1_13power_functorIaEEEEEvT_T0_DpT1_ --------------------------
	.section	.nv.constant0._ZN2at6native61_GLOBAL__N__44eb8e94_28_ForeachBinaryOpScalarList_cu_dda10a6925multi_tensor_apply_kernelINS1_28TensorListScalarListMetadataIaLi1EEENS1_25BinaryOpScalarListFunctorIaLi1ELi1ELi0EEEJNS1_13power_functorIaEEEEEvT_T0_DpT1_,"a",@progbits
	.sectionflags	@""
	.align	4
.nv.constant0._ZN2at6native61_GLOBAL__N__44eb8e94_28_ForeachBinaryOpScalarList_cu_dda10a6925multi_tensor_apply_kernelINS1_28TensorListScalarListMetadataIaLi1EEENS1_25BinaryOpScalarListFunctorIaLi1ELi1ELi0EEEJNS1_13power_functorIaEEEEEvT_T0_DpT1_:
	.zero		3762


//--------------------- .nv.constant0._ZN2at6native61_GLOBAL__N__44eb8e94_28_ForeachBinaryOpScalarList_cu_dda10a6925multi_tensor_apply_kernelINS1_28TensorListScalarListMetadataIhLi1EEENS1_25BinaryOpScalarListFunctorIhLi1ELi1ELi0EEEJNS1_13power_functorIhEEEEEvT_T0_DpT1_ --------------------------
	.section	.nv.constant0._ZN2at6native61_GLOBAL__N__44eb8e94_28_ForeachBinaryOpScalarList_cu_dda10a6925multi_tensor_apply_kernelINS1_28TensorListScalarListMetadataIhLi1EEENS1_25BinaryOpScalarListFunctorIhLi1ELi1ELi0EEEJNS1_13power_functorIhEEEEEvT_T0_DpT1_,"a",@progbits
	.sectionflags	@""
	.align	4
.nv.constant0._ZN2at6native61_GLOBAL__N__44eb8e94_28_ForeachBinaryOpScalarList_cu_dda10a6925multi_tensor_apply_kernelINS1_28TensorListScalarListMetadataIhLi1EEENS1_25BinaryOpScalarListFunctorIhLi1ELi1ELi0EEEJNS1_13power_functorIhEEEEEvT_T0_DpT1_:
	.zero		3762


//--------------------- .nv.constant0._ZN2at6native61_GLOBAL__N__44eb8e94_28_ForeachBinaryOpScalarList_cu_dda10a6925multi_tensor_apply_kernelINS1_28TensorListScalarListMetadataIfLi2EEENS1_25BinaryOpScalarListFunctorIN3c108BFloat16ELi2ELi1ELi1EEEJSt7dividesIfEEEEvT_T0_DpT1_ --------------------------
	.section	.nv.constant0._ZN2at6native61_GLOBAL__N__44eb8e94_28_ForeachBinaryOpScalarList_cu_dda10a6925multi_tensor_apply_kernelINS1_28TensorListScalarListMetadataIfLi2EEENS1_25BinaryOpScalarListFunctorIN3c108BFloat16ELi2ELi1ELi1EEEJSt7dividesIfEEEEvT_T0_DpT1_,"a",@progbits
	.sectionflags	@""
	.align	4
.nv.constant0._ZN2at6native61_GLOBAL__N__44eb8e94_28_ForeachBinaryOpScalarList_cu_dda10a6925multi_tensor_apply_kernelINS1_28TensorListScalarListMetadataIfLi2EEENS1_25BinaryOpScalarListFunctorIN3c108BFloat16ELi2ELi1ELi1EEEJSt7dividesIfEEEEvT_T0_DpT1_:
	.zero		3922


//--------------------- .nv.constant0._ZN2at6native61_GLOBAL__N__44eb8e94_28_ForeachBinaryOpScalarList_cu_dda10a6925multi_tensor_apply_kernelINS1_28TensorListScalarListMetadataIfLi2EEENS1_25BinaryOpScalarListFunctorIN3c104HalfELi2ELi1ELi1EEEJSt7dividesIfEEEEvT_T0_DpT1_ --------------------------
	.section	.nv.constant0._ZN2at6native61_GLOBAL__N__44eb8e94_28_ForeachBinaryOpScalarList_cu_dda10a6925multi_tensor_apply_kernelINS1_28TensorListScalarListMetadataIfLi2EEENS1_25BinaryOpScalarListFunctorIN3c104HalfELi2ELi1ELi1EEEJSt7dividesIfEEEEvT_T0_DpT1_,"a",@progbits
	.sectionflags	@""
	.align	4
.nv.constant0._ZN2at6native61_GLOBAL__N__44eb8e94_28_ForeachBinaryOpScalarList_cu_dda10a6925multi_tensor_apply_kernelINS1_28TensorListScalarListMetadataIfLi2EEENS1_25BinaryOpScalarListFunctorIN3c104HalfELi2ELi1ELi1EEEJSt7dividesIfEEEEvT_T0_DpT1_:
	.zero		3922


//--------------------- .nv.constant0._ZN2at6native61_GLOBAL__N__44eb8e94_28_ForeachBinaryOpScalarList_cu_dda10a6925multi_tensor_apply_kernelINS1_28TensorListScalarListMetadataIbLi2EEENS1_25BinaryOpScalarListFunctorIbLi2ELi1ELi1EEEJSt7dividesIbEEEEvT_T0_DpT1_ --------------------------
	.section	.nv.constant0._ZN2at6native61_GLOBAL__N__44eb8e94_28_ForeachBinaryOpScalarList_cu_dda10a6925multi_tensor_apply_kernelINS1_28TensorListScalarListMetadataIbLi2EEENS1_25BinaryOpScalarListFunctorIbLi2ELi1ELi1EEEJSt7dividesIbEEEEvT_T0_DpT1_,"a",@progbits
	.sectionflags	@""
	.align	4
.nv.constant0._ZN2at6native61_GLOBAL__N__44eb8e94_28_ForeachBinaryOpScalarList_cu_dda10a6925multi_tensor_apply_kernelINS1_28TensorListScalarListMetadataIbLi2EEENS1_25BinaryOpScalarListFunctorIbLi2ELi1ELi1EEEJSt7dividesIbEEEEvT_T0_DpT1_:
	.zero		3730


//--------------------- .nv.constant0._ZN2at6native61_GLOBAL__N__44eb8e94_28_ForeachBinaryOpScalarList_cu_dda10a6925multi_tensor_apply_kernelINS1_28TensorListScalarListMetadataIN3c107complexIfEELi2EEENS1_25BinaryOpScalarListFunctorIS6_Li2ELi1ELi1EEEJSt7dividesIS6_EEEEvT_T0_DpT1_ --------------------------
	.section	.nv.constant0._ZN2at6native61_GLOBAL__N__44eb8e94_28_ForeachBinaryOpScalarList_cu_dda10a6925multi_tensor_apply_kernelINS1_28TensorListScalarListMetadataIN3c107complexIfEELi2EEENS1_25BinaryOpScalarListFunctorIS6_Li2ELi1ELi1EEEJSt7dividesIS6_EEEEvT_T0_DpT1_,"a",@progbits
	.sectionflags	@""
	.align	4
.nv.constant0._ZN2at6native61_GLOBAL__N__44eb8e94_28_ForeachBinaryOpScalarList_cu_dda10a6925multi_tensor_apply_kernelINS1_28TensorListScalarListMetadataIN3c107complexIfEELi2EEENS1_25BinaryOpScalarListFunctorIS6_Li2ELi1ELi1EEEJSt7dividesIS6_EEEEvT_T0_DpT1_:
	.zero		4178


//--------------------- .nv.constant0._ZN2at6native61_GLOBAL__N__44eb8e94_28_ForeachBinaryOpScalarList_cu_dda10a6925multi_tensor_apply_kernelINS1_28TensorListScalarListMetadataIN3c107complexIdEELi2EEENS1_25BinaryOpScalarListFunctorIS6_Li2ELi1ELi1EEEJSt7dividesIS6_EEEEvT_T0_DpT1_ --------------------------
	.section	.nv.constant0._ZN2at6native61_GLOBAL__N__44eb8e94_28_ForeachBinaryOpScalarList_cu_dda10a6925multi_tensor_apply_kernelINS1_28TensorListScalarListMetadataIN3c107complexIdEELi2EEENS1_25BinaryOpScalarListFunctorIS6_Li2ELi1ELi1EEEJSt7dividesIS6_EEEEvT_T0_DpT1_,"a",@progbits
	.sectionflags	@""
	.align	4
.nv.constant0._ZN2at6native61_GLOBAL__N__44eb8e94_28_ForeachBinaryOpScalarList_cu_dda10a6925multi_tensor_apply_kernelINS1_28TensorListScalarListMetadataIN3c107complexIdEELi2EEENS1_25BinaryOpScalarListFunctorIS6_Li2ELi1ELi1EEEJSt7dividesIS6_EEEEvT_T0_DpT1_:
	.zero		4530


//--------------------- .nv.constant0._ZN2at6native61_GLOBAL__N__44eb8e94_28_ForeachBinaryOpScalarList_cu_dda10a6925multi_tensor_apply_kernelINS1_28TensorListScalarListMetadataIfLi2EEENS1_25BinaryOpScalarListFunctorIfLi2ELi1ELi1EEEJSt7dividesIfEEEEvT_T0_DpT1_ --------------------------
	.section	.nv.constant0._ZN2at6native61_GLOBAL__N__44eb8e94_28_ForeachBinaryOpScalarList_cu_dda10a6925multi_tensor_apply_kernelINS1_28TensorListScalarListMetadataIfLi2EEENS1_25BinaryOpScalarListFunctorIfLi2ELi1ELi1EEEJSt7dividesIfEEEEvT_T0_DpT1_,"a",@progbits
	.sectionflags	@""
	.align	4
.nv.constant0._ZN2at6native61_GLOBAL__N__44eb8e94_28_ForeachBinaryOpScalarList_cu_dda10a6925multi_tensor_apply_kernelINS1_28TensorListScalarListMetadataIfLi2EEENS1_25BinaryOpScalarListFunctorIfLi2ELi1ELi1EEEJSt7dividesIfEEEEvT_T0_DpT1_:
	.zero		3922


//--------------------- .nv.constant0._ZN2at6native61_GLOBAL__N__44eb8e94_28_ForeachBinaryOpScalarList_cu_dda10a6925multi_tensor_apply_kernelINS1_28TensorListScalarListMetadataIdLi2EEENS1_25BinaryOpScalarListFunctorIdLi2ELi1ELi1EEEJSt7dividesIdEEEEvT_T0_DpT1_ --------------------------
	.section	.nv.constant0._ZN2at6native61_GLOBAL__N__44eb8e94_28_ForeachBinaryOpScalarList_cu_dda10a6925multi_tensor_apply_kernelINS1_28TensorListScalarListMetadataIdLi2EEENS1_25BinaryOpScalarListFunctorIdLi2ELi1ELi1EEEJSt7dividesIdEEEEvT_T0_DpT1_,"a",@progbits
	.sectionflags	@""
	.align	4
.nv.constant0._ZN2at6native61_GLOBAL__N__44eb8e94_28_ForeachBinaryOpScalarList_cu_dda10a6925multi_tensor_apply_kernelINS1_28TensorListScalarListMetadataIdLi2EEENS1_25BinaryOpScalarListFunctorIdLi2ELi1ELi1EEEJSt7dividesIdEEEEvT_T0_DpT1_:
	.zero		4178


//--------------------- .nv.constant0._ZN2at6native61_GLOBAL__N__44eb8e94_28_ForeachBinaryOpScalarList_cu_dda10a6925multi_tensor_apply_kernelINS1_28TensorListScalarListMetadataIsLi2EEENS1_25BinaryOpScalarListFunctorIsLi2ELi1ELi1EEEJSt7dividesIsEEEEvT_T0_DpT1_ --------------------------
	.section	.nv.constant0._ZN2at6native61_GLOBAL__N__44eb8e94_28_ForeachBinaryOpScalarList_cu_dda10a6925multi_tensor_apply_kernelINS1_28TensorListScalarListMetadataIsLi2EEENS1_25BinaryOpScalarListFunctorIsLi2ELi1ELi1EEEJSt7dividesIsEEEEvT_T0_DpT1_,"a",@progbits
	.sectionflags	@""
	.align	4
.nv.constant0._ZN2at6native61_GLOBAL__N__44eb8e94_28_ForeachBinaryOpScalarList_cu_dda10a6925multi_tensor_apply_kernelINS1_28TensorListScalarListMetadataIsLi2EEENS1_25BinaryOpScalarListFunctorIsLi2ELi1ELi1EEEJSt7dividesIsEEEEvT_T0_DpT1_:
	.zero		3794


//--------------------- .nv.constant0._ZN2at6native61_GLOBAL__N__44eb8e94_28_ForeachBinaryOpScalarList_cu_dda10a6925multi_tensor_apply_kernelINS1_28TensorListScalarListMetadataIlLi2EEENS1_25BinaryOpScalarListFunctorIlLi2ELi1ELi1EEEJSt7dividesIlEEEEvT_T0_DpT1_ --------------------------
	.section	.nv.constant0._ZN2at6native61_GLOBAL__N__44eb8e94_28_ForeachBinaryOpScalarList_cu_dda10a6925multi_tensor_apply_kernelINS1_28TensorListScalarListMetadataIlLi2EEENS1_25BinaryOpScalarListFunctorIlLi2ELi1ELi1EEEJSt7dividesIlEEEEvT_T0_DpT1_,"a",@progbits
	.sectionflags	@""
	.align	4
.nv.constant0._ZN2at6native61_GLOBAL__N__44eb8e94_28_ForeachBinaryOpScalarList_cu_dda10a6925multi_tensor_apply_kernelINS1_28TensorListScalarListMetadataIlLi2EEENS1_25BinaryOpScalarListFunctorIlLi2ELi1ELi1EEEJSt7dividesIlEEEEvT_T0_DpT1_:
	.zero		4178


//--------------------- .nv.constant0._ZN2at6native61_GLOBAL__N__44eb8e94_28_ForeachBinaryOpScalarList_cu_dda10a6925multi_tensor_apply_kernelINS1_28TensorListScalarListMetadataIiLi2EEENS1_25BinaryOpScalarListFunctorIiLi2ELi1ELi1EEEJSt7dividesIiEEEEvT_T0_DpT1_ --------------------------
	.section	.nv.constant0._ZN2at6native61_GLOBAL__N__44eb8e94_28_ForeachBinaryOpScalarList_cu_dda10a6925multi_tensor_apply_kernelINS1_28TensorListScalarListMetadataIiLi2EEENS1_25BinaryOpScalarListFunctorIiLi2ELi1ELi1EEEJSt7dividesIiEEEEvT_T0_DpT1_,"a",@progbits
	.sectionflags	@""
	.align	4
.nv.constant0._ZN2at6native61_GLOBAL__N__44eb8e94_28_ForeachBinaryOpScalarList_cu_dda10a6925multi_tensor_apply_kernelINS1_28TensorListScalarListMetadataIiLi2EEENS1_25BinaryOpScalarListFunctorIiLi2ELi1ELi1EEEJSt7dividesIiEEEEvT_T0_DpT1_:
	.zero		3922


//--------------------- .nv.constant0._ZN2at6native61_GLOBAL__N__44eb8e94_28_ForeachBinaryOpScalarList_cu_dda10a6925multi_tensor_apply_kernelINS1_28TensorListScalarListMetadataIaLi2EEENS1_25BinaryOpScalarListFunctorIaLi2ELi1ELi1EEEJSt7dividesIaEEEEvT_T0_DpT1_ --------------------------
	.section	.nv.constant0._ZN2at6native61_GLOBAL__N__44eb8e94_28_ForeachBinaryOpScalarList_cu_dda10a6925multi_tensor_apply_kernelINS1_28TensorListScalarListMetadataIaLi2EEENS1_25BinaryOpScalarListFunctorIaLi2ELi1ELi1EEEJSt7dividesIaEEEEvT_T0_DpT1_,"a",@progbits
	.sectionflags	@""
	.align	4
.nv.constant0._ZN2at6native61_GLOBAL__N__44eb8e94_28_ForeachBinaryOpScalarList_cu_dda10a6925multi_tensor_apply_kernelINS1_28TensorListScalarListMetadataIaLi2EEENS1_25BinaryOpScalarListFunctorIaLi2ELi1ELi1EEEJSt7dividesIaEEEEvT_T0_DpT1_:
	.zero		3730


//--------------------- .nv.constant0._ZN2at6native61_GLOBAL__N__44eb8e94_28_ForeachBinaryOpScalarList_cu_dda10a6925multi_tensor_apply_kernelINS1_28TensorListScalarListMetadataIhLi2EEENS1_25BinaryOpScalarListFunctorIhLi2ELi1ELi1EEEJSt7dividesIhEEEEvT_T0_DpT1_ --------------------------
	.section	.nv.constant0._ZN2at6native61_GLOBAL__N__44eb8e94_28_ForeachBinaryOpScalarList_cu_dda10a6925multi_tensor_apply_kernelINS1_28TensorListScalarListMetadataIhLi2EEENS1_25BinaryOpScalarListFunctorIhLi2ELi1ELi1EEEJSt7dividesIhEEEEvT_T0_DpT1_,"a",@progbits
	.sectionflags	@""
	.align	4
.nv.constant0._ZN2at6native61_GLOBAL__N__44eb8e94_28_ForeachBinaryOpScalarList_cu_dda10a6925multi_tensor_apply_kernelINS1_28TensorListScalarListMetadataIhLi2EEENS1_25BinaryOpScalarListFunctorIhLi2ELi1ELi1EEEJSt7dividesIhEEEEvT_T0_DpT1_:
	.zero		3730


//--------------------- .nv.constant0._ZN2at6native61_GLOBAL__N__44eb8e94_28_ForeachBinaryOpScalarList_cu_dda10a6925multi_tensor_apply_kernelINS1_28TensorListScalarListMetadataIfLi1EEENS1_25BinaryOpScalarListFunctorIN3c108BFloat16ELi1ELi1ELi0EEEJSt7dividesIfEEEEvT_T0_DpT1_ --------------------------
	.section	.nv.constant0._ZN2at6native61_GLOBAL__N__44eb8e94_28_ForeachBinaryOpScalarList_cu_dda10a6925multi_tensor_apply_kernelINS1_28TensorListScalarListMetadataIfLi1EEENS1_25BinaryOpScalarListFunctorIN3c108BFloat16ELi1ELi1ELi0EEEJSt7dividesIfEEEEvT_T0_DpT1_,"a",@progbits
	.sectionflags	@""
	.align	4
.nv.constant0._ZN2at6native61_GLOBAL__N__44eb8e94_28_ForeachBinaryOpScalarList_cu_dda10a6925multi_tensor_apply_kernelINS1_28TensorListScalarListMetadataIfLi1EEENS1_25BinaryOpScalarListFunctorIN3c108BFloat16ELi1ELi1ELi0EEEJSt7dividesIfEEEEvT_T0_DpT1_:
	.zero		4050


//--------------------- .nv.constant0._ZN2at6native61_GLOBAL__N__44eb8e94_28_ForeachBinaryOpScalarList_cu_dda10a6925multi_tensor_apply_kernelINS1_28TensorListScalarListMetadataIfLi1EEENS1_25BinaryOpScalarListFunctorIN3c104HalfELi1ELi1ELi0EEEJSt7dividesIfEEEEvT_T0_DpT1_ --------------------------
	.section	.nv.constant0._ZN2at6native61_GLOBAL__N__44eb8e94_28_ForeachBinaryOpScalarList_cu_dda10a6925multi_tensor_apply_kernelINS1_28TensorListScalarListMetadataIfLi1EEENS1_25BinaryOpScalarListFunctorIN3c104HalfELi1ELi1ELi0EEEJSt7dividesIfEEEEvT_T0_DpT1_,"a",@progbits
	.sectionflags	@""
	.align	4
.nv.constant0._ZN2at6native61_GLOBAL__N__44eb8e94_28_ForeachBinaryOpScalarList_cu_dda10a6925multi_tensor_apply_kernelINS1_28TensorListScalarListMetadataIfLi1EEENS1_25BinaryOpScalarListFunctorIN3c104HalfELi1ELi1ELi0EEEJSt7dividesIfEEEEvT_T0_DpT1_:
	.zero		4050


//--------------------- .nv.constant0._ZN2at6native61_GLOBAL__N__44eb8e94_28_ForeachBinaryOpScalarList_cu_dda10a6925multi_tensor_apply_kernelINS1_28TensorListScalarListMetadataIbLi1EEENS1_25BinaryOpScalarListFunctorIbLi1ELi1ELi0EEEJSt7dividesIbEEEEvT_T0_DpT1_ --------------------------
	.section	.nv.constant0._ZN2at6native61_GLOBAL__N__44eb8e94_28_ForeachBinaryOpScalarList_cu_dda10a6925multi_tensor_apply_kernelINS1_28TensorListScalarListMetadataIbLi1EEENS1_25BinaryOpScalarListFunctorIbLi1ELi1ELi0EEEJSt7dividesIbEEEEvT_T0_DpT1_,"a",@progbits
	.sectionflags	@""
	.align	4
.nv.constant0._ZN2at6native61_GLOBAL__N__44eb8e94_28_ForeachBinaryOpScalarList_cu_dda10a6925multi_tensor_apply_kernelINS1_28TensorListScalarListMetadataIbLi1EEENS1_25BinaryOpScalarListFunctorIbLi1ELi1ELi0EEEJSt7dividesIbEEEEvT_T0_DpT1_:
	.zero		3762


//--------------------- .nv.constant0._ZN2at6native61_GLOBAL__N__44eb8e94_28_ForeachBinaryOpScalarList_cu_dda10a6925multi_tensor_apply_kernelINS1_28TensorListScalarListMetadataIN3c107complexIfEELi1EEENS1_25BinaryOpScalarListFunctorIS6_Li1ELi1ELi0EEEJSt7dividesIS6_EEEEvT_T0_DpT1_ --------------------------
	.section	.nv.constant0._ZN2at6native61_GLOBAL__N__44eb8e94_28_ForeachBinaryOpScalarList_cu_dda10a6925multi_tensor_apply_kernelINS1_28TensorListScalarListMetadataIN3c107complexIfEELi1EEENS1_25BinaryOpScalarListFunctorIS6_Li1ELi1ELi0EEEJSt7dividesIS6_EEEEvT_T0_DpT1_,"a",@progbits
	.sectionflags	@""
	.align	4
.nv.constant0._ZN2at6native61_GLOBAL__N__44eb8e94_28_ForeachBinaryOpScalarList_cu_dda10a6925multi_tensor_apply_kernelINS1_28TensorListScalarListMetadataIN3c107complexIfEELi1EEENS1_25BinaryOpScalarListFunctorIS6_Li1ELi1ELi0EEEJSt7dividesIS6_EEEEvT_T0_DpT1_:
	.zero		4434


//--------------------- .nv.constant0._ZN2at6native61_GLOBAL__N__44eb8e94_28_ForeachBinaryOpScalarList_cu_dda10a6925multi_tensor_apply_kernelINS1_28TensorListScalarListMetadataIN3c107complexIdEELi1EEENS1_25BinaryOpScalarListFunctorIS6_Li1ELi1ELi0EEEJSt7dividesIS6_EEEEvT_T0_DpT1_ --------------------------
	.section	.nv.constant0._ZN2at6native61_GLOBAL__N__44eb8e94_28_ForeachBinaryOpScalarList_cu_dda10a6925multi_tensor_apply_kernelINS1_28TensorListScalarListMetadataIN3c107complexIdEELi1EEENS1_25BinaryOpScalarListFunctorIS6_Li1ELi1ELi0EEEJSt7dividesIS6_EEEEvT_T0_DpT1_,"a",@progbits
	.sectionflags	@""
	.align	4
.nv.constant0._ZN2at6native61_GLOBAL__N__44eb8e94_28_ForeachBinaryOpScalarList_cu_dda10a6925multi_tensor_apply_kernelINS1_28TensorListScalarListMetadataIN3c107complexIdEELi1EEENS1_25BinaryOpScalarListFunctorIS6_Li1ELi1ELi0EEEJSt7dividesIS6_EEEEvT_T0_DpT1_:
	.zero		4434


//--------------------- .nv.constant0._ZN2at6native61_GLOBAL__N__44eb8e94_28_ForeachBinaryOpScalarList_cu_dda10a6925multi_tensor_apply_kernelINS1_28TensorListScalarListMetadataIfLi1EEENS1_25BinaryOpScalarListFunctorIfLi1ELi1ELi0EEEJSt7dividesIfEEEEvT_T0_DpT1_ --------------------------
	.section	.nv.constant0._ZN2at6native61_GLOBAL__N__44eb8e94_28_ForeachBinaryOpScalarList_cu_dda10a6925multi_tensor_apply_kernelINS1_28TensorListScalarListMetadataIfLi1EEENS1_25BinaryOpScalarListFunctorIfLi1ELi1ELi0EEEJSt7dividesIfEEEEvT_T0_DpT1_,"a",@progbits
	.sectionflags	@""
	.align	4
.nv.constant0._ZN2at6native61_GLOBAL__N__44eb8e94_28_ForeachBinaryOpScalarList_cu_dda10a6925multi_tensor_apply_kernelINS1_28TensorListScalarListMetadataIfLi1EEENS1_25BinaryOpScalarListFunctorIfLi1ELi1ELi0EEEJSt7dividesIfEEEEvT_T0_DpT1_:
	.zero		4050


//--------------------- .nv.constant0._ZN2at6native61_GLOBAL__N__44eb8e94_28_ForeachBinaryOpScalarList_cu_dda10a6925multi_tensor_apply_kernelINS1_28TensorListScalarListMetadataIdLi1EEENS1_25BinaryOpScalarListFunctorIdLi1ELi1ELi0EEEJSt7dividesIdEEEEvT_T0_DpT1_ --------------------------
	.section	.nv.constant0._ZN2at6native61_GLOBAL__N__44eb8e94_28_ForeachBinaryOpScalarList_cu_dda10a6925multi_tensor_apply_kernelINS1_28TensorListScalarListMetadataIdLi1EEENS1_25BinaryOpScalarListFunctorIdLi1ELi1ELi0EEEJSt7dividesIdEEEEvT_T0_DpT1_,"a",@progbits
	.sectionflags	@""
	.align	4
.nv.constant0._ZN2at6native61_GLOBAL__N__44eb8e94_28_ForeachBinaryOpScalarList_cu_dda10a6925multi_tensor_apply_kernelINS1_28TensorListScalarListMetadataIdLi1EEENS1_25BinaryOpScalarListFunctorIdLi1ELi1ELi0EEEJSt7dividesIdEEEEvT_T0_DpT1_:
	.zero		4434


//--------------------- .nv.constant0._ZN2at6native61_GLOBAL__N__44eb8e94_28_ForeachBinaryOpScalarList_cu_dda10a6925multi_tensor_apply_kernelINS1_28TensorListScalarListMetadataIsLi1EEENS1_25BinaryOpScalarListFunctorIsLi1ELi1ELi0EEEJSt7dividesIsEEEEvT_T0_DpT1_ --------------------------
	.section	.nv.constant0._ZN2at6native61_GLOBAL__N__44eb8e94_28_ForeachBinaryOpScalarList_cu_dda10a6925multi_tensor_apply_kernelINS1_28TensorListScalarListMetadataIsLi1EEENS1_25BinaryOpScalarListFunctorIsLi1ELi1ELi0EEEJSt7dividesIsEEEEvT_T0_DpT1_,"a",@progbits
	.sectionflags	@""
	.align	4
.nv.constant0._ZN2at6native61_GLOBAL__N__44eb8e94_28_ForeachBinaryOpScalarList_cu_dda10a6925multi_tensor_apply_kernelINS1_28TensorListScalarListMetadataIsLi1EEENS1_25BinaryOpScalarListFunctorIsLi1ELi1ELi0EEEJSt7dividesIsEEEEvT_T0_DpT1_:
	.zero		3858


//--------------------- .nv.constant0._ZN2at6native61_GLOBAL__N__44eb8e94_28_ForeachBinaryOpScalarList_cu_dda10a6925multi_tensor_apply_kernelINS1_28TensorListScalarListMetadataIlLi1EEENS1_25BinaryOpScalarListFunctorIlLi1ELi1ELi0EEEJSt7dividesIlEEEEvT_T0_DpT1_ --------------------------
	.section	.nv.constant0._ZN2at6native61_GLOBAL__N__44eb8e94_28_ForeachBinaryOpScalarList_cu_dda10a6925multi_tensor_apply_kernelINS1_28TensorListScalarListMetadataIlLi1EEENS1_25BinaryOpScalarListFunctorIlLi1ELi1ELi0EEEJSt7dividesIlEEEEvT_T0_DpT1_,"a",@progbits
	.sectionflags	@""
	.align	4
.nv.constant0._ZN2at6native61_GLOBAL__N__44eb8e94_28_ForeachBinaryOpScalarList_cu_dda10a6925multi_tensor_apply_kernelINS1_28TensorListScalarListMetadataIlLi1EEENS1_25BinaryOpScalarListFunctorIlLi1ELi1ELi0EEEJSt7dividesIlEEEEvT_T0_DpT1_:
	.zero		4434


//--------------------- .nv.constant0._ZN2at6native61_GLOBAL__N__44eb8e94_28_ForeachBinaryOpScalarList_cu_dda10a6925multi_tensor_apply_kernelINS1_28TensorListScalarListMetadataIiLi1EEENS1_25BinaryOpScalarListFunctorIiLi1ELi1ELi0EEEJSt7dividesIiEEEEvT_T0_DpT1_ --------------------------
	.section	.nv.constant0._ZN2at6native61_GLOBAL__N__44eb8e94_28_ForeachBinaryOpScalarList_cu_dda10a6925multi_tensor_apply_kernelINS1_28TensorListScalarListMetadataIiLi1EEENS1_25BinaryOpScalarListFunctorIiLi1ELi1ELi0EEEJSt7dividesIiEEEEvT_T0_DpT1_,"a",@progbits
	.sectionflags	@""
	.align	4
.nv.constant0._ZN2at6native61_GLOBAL__N__44eb8e94_28_ForeachBinaryOpScalarList_cu_dda10a6925multi_tensor_apply_kernelINS1_28TensorListScalarListMetadataIiLi1EEENS1_25BinaryOpScalarListFunctorIiLi1ELi1ELi0EEEJSt7dividesIiEEEEvT_T0_DpT1_:
	.zero		4050


//--------------------- .nv.constant0._ZN2at6native61_GLOBAL__N__44eb8e94_28_ForeachBinaryOpScalarList_cu_dda10a6925multi_tensor_apply_kernelINS1_28TensorListScalarListMetadataIaLi1EEENS1_25BinaryOpScalarListFunctorIaLi1ELi1ELi0EEEJSt7dividesIaEEEEvT_T0_DpT1_ --------------------------
	.section	.nv.constant0._ZN2at6native61_GLOBAL__N__44eb8e94_28_ForeachBinaryOpScalarList_cu_dda10a6925multi_tensor_apply_kernelINS1_28TensorListScalarListMetadataIaLi1EEENS1_25BinaryOpScalarListFunctorIaLi1ELi1ELi0EEEJSt7dividesIaEEEEvT_T0_DpT1_,"a",@progbits
	.sectionflags	@""
	.align	4
.nv.constant0._ZN2at6native61_GLOBAL__N__44eb8e94_28_ForeachBinaryOpScalarList_cu_dda10a6925multi_tensor_apply_kernelINS1_28TensorListScalarListMetadataIaLi1EEENS1_25BinaryOpScalarListFunctorIaLi1ELi1ELi0EEEJSt7dividesIaEEEEvT_T0_DpT1_:
	.zero		3762


//--------------------- .nv.constant0._ZN2at6native61_GLOBAL__N__44eb8e94_28_ForeachBinaryOpScalarList_cu_dda10a6925multi_tensor_apply_kernelINS1_28TensorListScalarListMetadataIhLi1EEENS1_25BinaryOpScalarListFunctorIhLi1ELi1ELi0EEEJSt7dividesIhEEEEvT_T0_DpT1_ --------------------------
	.section	.nv.constant0._ZN2at6native61_GLOBAL__N__44eb8e94_28_ForeachBinaryOpScalarList_cu_dda10a6925multi_tensor_apply_kernelINS1_28TensorListScalarListMetadataIhLi1EEENS1_25BinaryOpScalarListFunctorIhLi1ELi1ELi0EEEJSt7dividesIhEEEEvT_T0_DpT1_,"a",@progbits
	.sectionflags	@""
	.align	4
.nv.constant0._ZN2at6native61_GLOBAL__N__44eb8e94_28_ForeachBinaryOpScalarList_cu_dda10a6925multi_tensor_apply_kernelINS1_28TensorListScalarListMetadataIhLi1EEENS1_25BinaryOpScalarListFunctorIhLi1ELi1ELi0EEEJSt7dividesIhEEEEvT_T0_DpT1_:
	.zero		3762


//--------------------- .nv.constant0._ZN2at6native61_GLOBAL__N__44eb8e94_28_ForeachBinaryOpScalarList_cu_dda10a6925multi_tensor_apply_kernelINS1_28TensorListScalarListMetadataIfLi2EEENS1_25BinaryOpScalarListFunctorIN3c108BFloat16ELi2ELi1ELi1EEEJSt10multipliesIfEEEEvT_T0_DpT1_ --------------------------
	.section	.nv.constant0._ZN2at6native61_GLOBAL__N__44eb8e94_28_ForeachBinaryOpScalarList_cu_dda10a6925multi_tensor_apply_kernelINS1_28TensorListScalarListMetadataIfLi2EEENS1_25BinaryOpScalarListFunctorIN3c108BFloat16ELi2ELi1ELi1EEEJSt10multipliesIfEEEEvT_T0_DpT1_,"a",@progbits
	.sectionflags	@""
	.align	4
.nv.constant0._ZN2at6native61_GLOBAL__N__44eb8e94_28_ForeachBinaryOpScalarList_cu_dda10a6925multi_tensor_apply_kernelINS1_28TensorListScalarListMetadataIfLi2EEENS1_25BinaryOpScalarListFunctorIN3c108BFloat16ELi2ELi1ELi1EEEJSt10multipliesIfEEEEvT_T0_DpT1_:
	.zero		3922


//--------------------- .nv.constant0._ZN2at6native61_GLOBAL__N__44eb8e94_28_ForeachBinaryOpScalarList_cu_dda10a6925multi_tensor_apply_kernelINS1_28TensorListScalarListMetadataIfLi2EEENS1_25BinaryOpScalarListFunctorIN3c104HalfELi2ELi1ELi1EEEJSt10multipliesIfEEEEvT_T0_DpT1_ --------------------------
	.section	.nv.constant0._ZN2at6native61_GLOBAL__N__44eb8e94_28_ForeachBinaryOpScalarList_cu_dda10a6925multi_tensor_apply_kernelINS1_28TensorListScalarListMetadataIfLi2EEENS1_25BinaryOpScalarListFunctorIN3c104HalfELi2ELi1ELi1EEEJSt10multipliesIfEEEEvT_T0_DpT1_,"a",@progbits
	.sectionflags	@""
	.align	4
.nv.constant0._ZN2at6native61_GLOBAL__N__44eb8e94_28_ForeachBinaryOpScalarList_cu_dda10a6925multi_tensor_apply_kernelINS1_28TensorListScalarListMetadataIfLi2EEENS1_25BinaryOpScalarListFunctorIN3c104HalfELi2ELi1ELi1EEEJSt10multipliesIfEEEEvT_T0_DpT1_:
	.zero		3922


//--------------------- .nv.constant0._ZN2at6native61_GLOBAL__N__44eb8e94_28_ForeachBinaryOpScalarList_cu_dda10a6925multi_tensor_apply_kernelINS1_28TensorListScalarListMetadataIbLi2EEENS1_25BinaryOpScalarListFunctorIbLi2ELi1ELi1EEEJSt10multipliesIbEEEEvT_T0_DpT1_ --------------------------
	.section	.nv.constant0._ZN2at6native61_GLOBAL__N__44eb8e94_28_ForeachBinaryOpScalarList_cu_dda10a6925multi_tensor_apply_kernelINS1_28TensorListScalarListMetadataIbLi2EEENS1_25BinaryOpScalarListFunctorIbLi2ELi1ELi1EEEJSt10multipliesIbEEEEvT_T0_DpT1_,"a",@progbits
	.sectionflags	@""
	.align	4
.nv.constant0._ZN2at6native61_GLOBAL__N__44eb8e94_28_ForeachBinaryOpScalarList_cu_dda10a6925multi_tensor_apply_kernelINS1_28TensorListScalarListMetadataIbLi2EEENS1_25BinaryOpScalarListFunctorIbLi2ELi1ELi1EEEJSt10multipliesIbEEEEvT_T0_DpT1_:
	.zero		3730


//--------------------- .nv.constant0._ZN2at6native61_GLOBAL__N__44eb8e94_28_ForeachBinaryOpScalarList_cu_dda10a6925multi_tensor_apply_kernelINS1_28TensorListScalarListMetadataIN3c107complexIfEELi2EEENS1_25BinaryOpScalarListFunctorIS6_Li2ELi1ELi1EEEJSt10multipliesIS6_EEEEvT_T0_DpT1_ --------------------------
	.section	.nv.constant0._ZN2at6native61_GLOBAL__N__44eb8e94_28_ForeachBinaryOpScalarList_cu_dda10a6925multi_tensor_apply_kernelINS1_28TensorListScalarListMetadataIN3c107complexIfEELi2EEENS1_25BinaryOpScalarListFunctorIS6_Li2ELi1ELi1EEEJSt10multipliesIS6_EEEEvT_T0_DpT1_,"a",@progbits
	.sectionflags	@""
	.align	4
.nv.constant0._ZN2at6native61_GLOBAL__N__44eb8e94_28_ForeachBinaryOpScalarList_cu_dda10a6925multi_tensor_apply_kernelINS1_28TensorListScalarListMetadataIN3c107complexIfEELi2EEENS1_25BinaryOpScalarListFunctorIS6_Li2ELi1ELi1EEEJSt10multipliesIS6_EEEEvT_T0_DpT1_:
	.zero		4178


//--------------------- .nv.constant0._ZN2at6native61_GLOBAL__N__44eb8e94_28_ForeachBinaryOpScalarList_cu_dda10a6925multi_tensor_apply_kernelINS1_28TensorListScalarListMetadataIN3c107complexIdEELi2EEENS1_25BinaryOpScalarListFunctorIS6_Li2ELi1ELi1EEEJSt10multipliesIS6_EEEEvT_T0_DpT1_ --------------------------
	.section	.nv.constant0._ZN2at6native61_GLOBAL__N__44eb8e94_28_ForeachBinaryOpScalarList_cu_dda10a6925multi_tensor_apply_kernelINS1_28TensorListScalarListMetadataIN3c107complexIdEELi2EEENS1_25BinaryOpScalarListFunctorIS6_Li2ELi1ELi1EEEJSt10multipliesIS6_EEEEvT_T0_DpT1_,"a",@progbits
	.sectionflags	@""
	.align	4
.nv.constant0._ZN2at6native61_GLOBAL__N__44eb8e94_28_ForeachBinaryOpScalarList_cu_dda10a6925multi_tensor_apply_kernelINS1_28TensorListScalarListMetadataIN3c107complexIdEELi2EEENS1_25BinaryOpScalarListFunctorIS6_Li2ELi1ELi1EEEJSt10multipliesIS6_EEEEvT_T0_DpT1_:
	.zero		4530


//--------------------- .nv.constant0._ZN2at6native61_GLOBAL__N__44eb8e94_28_ForeachBinaryOpScalarList_cu_dda10a6925multi_tensor_apply_kernelINS1_28TensorListScalarListMetadataIfLi2EEENS1_25BinaryOpScalarListFunctorIfLi2ELi1ELi1EEEJSt10multipliesIfEEEEvT_T0_DpT1_ --------------------------
	.section	.nv.constant0._ZN2at6native61_GLOBAL__N__44eb8e94_28_ForeachBinaryOpScalarList_cu_dda10a6925multi_tensor_apply_kernelINS1_28TensorListScalarListMetadataIfLi2EEENS1_25BinaryOpScalarListFunctorIfLi2ELi1ELi1EEEJSt10multipliesIfEEEEvT_T0_DpT1_,"a",@progbits
	.sectionflags	@""
	.align	4
.nv.constant0._ZN2at6native61_GLOBAL__N__44eb8e94_28_ForeachBinaryOpScalarList_cu_dda10a6925multi_tensor_apply_kernelINS1_28TensorListScalarListMetadataIfLi2EEENS1_25BinaryOpScalarListFunctorIfLi2ELi1ELi1EEEJSt10multipliesIfEEEEvT_T0_DpT1_:
	.zero		3922


//--------------------- .nv.constant0._ZN2at6native61_GLOBAL__N__44eb8e94_28_ForeachBinaryOpScalarList_cu_dda10a6925multi_tensor_apply_kernelINS1_28TensorListScalarListMetadataIdLi2EEENS1_25BinaryOpScalarListFunctorIdLi2ELi1ELi1EEEJSt10multipliesIdEEEEvT_T0_DpT1_ --------------------------
	.section	.nv.constant0._ZN2at6native61_GLOBAL__N__44eb8e94_28_ForeachBinaryOpScalarList_cu_dda10a6925multi_tensor_apply_kernelINS1_28TensorListScalarListMetadataIdLi2EEENS1_25BinaryOpScalarListFunctorIdLi2ELi1ELi1EEEJSt10multipliesIdEEEEvT_T0_DpT1_,"a",@progbits
	.sectionflags	@""
	.align	4
.nv.constant0._ZN2at6native61_GLOBAL__N__44eb8e94_28_ForeachBinaryOpScalarList_cu_dda10a6925multi_tensor_apply_kernelINS1_28TensorListScalarListMetadataIdLi2EEENS1_25BinaryOpScalarListFunctorIdLi2ELi1ELi1EEEJSt10multipliesIdEEEEvT_T0_DpT1_:
	.zero		4178


//--------------------- .nv.constant0._ZN2at6native61_GLOBAL__N__44eb8e94_28_ForeachBinaryOpScalarList_cu_dda10a6925multi_tensor_apply_kernelINS1_28TensorListScalarListMetadataIsLi2EEENS1_25BinaryOpScalarListFunctorIsLi2ELi1ELi1EEEJSt10multipliesIsEEEEvT_T0_DpT1_ --------------------------
	.section	.nv.constant0._ZN2at6native61_GLOBAL__N__44eb8e94_28_ForeachBinaryOpScalarList_cu_dda10a6925multi_tensor_apply_kernelINS1_28TensorListScalarListMetadataIsLi2EEENS1_25BinaryOpScalarListFunctorIsLi2ELi1ELi1EEEJSt10multipliesIsEEEEvT_T0_DpT1_,"a",@progbits
	.sectionflags	@""
	.align	4
.nv.constant0._ZN2at6native61_GLOBAL__N__44eb8e94_28_ForeachBinaryOpScalarList_cu_dda10a6925multi_tensor_apply_kernelINS1_28TensorListScalarListMetadataIsLi2EEENS1_25BinaryOpScalarListFunctorIsLi2ELi1ELi1EEEJSt10multipliesIsEEEEvT_T0_DpT1_:
	.zero		3794


//--------------------- .nv.constant0._ZN2at6native61_GLOBAL__N__44eb8e94_28_ForeachBinaryOpScalarList_cu_dda10a6925multi_tensor_apply_kernelINS1_28TensorListScalarListMetadataIlLi2EEENS1_25BinaryOpScalarListFunctorIlLi2ELi1ELi1EEEJSt10multipliesIlEEEEvT_T0_DpT1_ --------------------------
	.section	.nv.constant0._ZN2at6native61_GLOBAL__N__44eb8e94_28_ForeachBinaryOpScalarList_cu_dda10a6925multi_tensor_apply_kernelINS1_28TensorListScalarListMetadataIlLi2EEENS1_25BinaryOpScalarListFunctorIlLi2ELi1ELi1EEEJSt10multipliesIlEEEEvT_T0_DpT1_,"a",@progbits
	.sectionflags	@""
	.align	4
.nv.constant0._ZN2at6native61_GLOBAL__N__44eb8e94_28_ForeachBinaryOpScalarList_cu_dda10a6925multi_tensor_apply_kernelINS1_28TensorListScalarListMetadataIlLi2EEENS1_25BinaryOpScalarListFunctorIlLi2ELi1ELi1EEEJSt10multipliesIlEEEEvT_T0_DpT1_:
	.zero		4178


//--------------------- .nv.constant0._ZN2at6native61_GLOBAL__N__44eb8e94_28_ForeachBinaryOpScalarList_cu_dda10a6925multi_tensor_apply_kernelINS1_28TensorListScalarListMetadataIiLi2EEENS1_25BinaryOpScalarListFunctorIiLi2ELi1ELi1EEEJSt10multipliesIiEEEEvT_T0_DpT1_ --------------------------
	.section	.nv.constant0._ZN2at6native61_GLOBAL__N__44eb8e94_28_ForeachBinaryOpScalarList_cu_dda10a6925multi_tensor_apply_kernelINS1_28TensorListScalarListMetadataIiLi2EEENS1_25BinaryOpScalarListFunctorIiLi2ELi1ELi1EEEJSt10multipliesIiEEEEvT_T0_DpT1_,"a",@progbits
	.sectionflags	@""
	.align	4
.nv.constant0._ZN2at6native61_GLOBAL__N__44eb8e94_28_ForeachBinaryOpScalarList_cu_dda10a6925multi_tensor_apply_kernelINS1_28TensorListScalarListMetadataIiLi2EEENS1_25BinaryOpScalarListFunctorIiLi2ELi1ELi1EEEJSt10multipliesIiEEEEvT_T0_DpT1_:
	.zero		3922


//--------------------- .nv.constant0._ZN2at6native61_GLOBAL__N__44eb8e94_28_ForeachBinaryOpScalarList_cu_dda10a6925multi_tensor_apply_kernelINS1_28TensorListScalarListMetadataIaLi2EEENS1_25BinaryOpScalarListFunctorIaLi2ELi1ELi1EEEJSt10multipliesIaEEEEvT_T0_DpT1_ --------------------------
	.section	.nv.constant0._ZN2at6native61_GLOBAL__N__44eb8e94_28_ForeachBinaryOpScalarList_cu_dda10a6925multi_tensor_apply_kernelINS1_28TensorListScalarListMetadataIaLi2EEENS1_25BinaryOpScalarListFunctorIaLi2ELi1ELi1EEEJSt10multipliesIaEEEEvT_T0_DpT1_,"a",@progbits
	.sectionflags	@""
	.align	4
.nv.constant0._ZN2at6native61_GLOBAL__N__44eb8e94_28_ForeachBinaryOpScalarList_cu_dda10a6925multi_tensor_apply_kernelINS1_28TensorListScalarListMetadataIaLi2EEENS1_25BinaryOpScalarListFunctorIaLi2ELi1ELi1EEEJSt10multipliesIaEEEEvT_T0_DpT1_:
	.zero		3730


//--------------------- .nv.constant0._ZN2at6native61_GLOBAL__N__44eb8e94_28_ForeachBinaryOpScalarList_cu_dda10a6925multi_tensor_apply_kernelINS1_28TensorListScalarListMetadataIhLi2EEENS1_25BinaryOpScalarListFunctorIhLi2ELi1ELi1EEEJSt10multipliesIhEEEEvT_T0_DpT1_ --------------------------
	.section	.nv.constant0._ZN2at6native61_GLOBAL__N__44eb8e94_28_ForeachBinaryOpScalarList_cu_dda10a6925multi_tensor_apply_kernelINS1_28TensorListScalarListMetadataIhLi2EEENS1_25BinaryOpScalarListFunctorIhLi2ELi1ELi1EEEJSt10multipliesIhEEEEvT_T0_DpT1_,"a",@progbits
	.sectionflags	@""
	.align	4
.nv.constant0._ZN2at6native61_GLOBAL__N__44eb8e94_28_ForeachBinaryOpScalarList_cu_dda10a6925multi_tensor_apply_kernelINS1_28TensorListScalarListMetadataIhLi2EEENS1_25BinaryOpScalarListFunctorIhLi2ELi1ELi1EEEJSt10multipliesIhEEEEvT_T0_DpT1_:
	.zero		3730


//--------------------- .nv.constant0._ZN2at6native61_GLOBAL__N__44eb8e94_28_ForeachBinaryOpScalarList_cu_dda10a6925multi_tensor_apply_kernelINS1_28TensorListScalarListMetadataIfLi1EEENS1_25BinaryOpScalarListFunctorIN3c108BFloat16ELi1ELi1ELi0EEEJSt10multipliesIfEEEEvT_T0_DpT1_ --------------------------
	.section	.nv.constant0._ZN2at6native61_GLOBAL__N__44eb8e94_28_ForeachBinaryOpScalarList_cu_dda10a6925multi_tensor_apply_kernelINS1_28TensorListScalarListMetadataIfLi1EEENS1_25BinaryOpScalarListFunctorIN3c108BFloat16ELi1ELi1ELi0EEEJSt10multipliesIfEEEEvT_T0_DpT1_,"a",@progbits
	.sectionflags	@""
	.align	4
.nv.constant0._ZN2at6native61_GLOBAL__N__44eb8e94_28_ForeachBinaryOpScalarList_cu_dda10a6925multi_tensor_apply_kernelINS1_28TensorListScalarListMetadataIfLi1EEENS1_25BinaryOpScalarListFunctorIN3c108BFloat16ELi1ELi1ELi0EEEJSt10multipliesIfEEEEvT_T0_DpT1_:
	.zero		4050


//--------------------- .nv.constant0._ZN2at6native61_GLOBAL__N__44eb8e94_28_ForeachBinaryOpScalarList_cu_dda10a6925multi_tensor_apply_kernelINS1_28TensorListScalarListMetadataIfLi1EEENS1_25BinaryOpScalarListFunctorIN3c104HalfELi1ELi1ELi0EEEJSt10multipliesIfEEEEvT_T0_DpT1_ --------------------------
	.section	.nv.constant0._ZN2at6native61_GLOBAL__N__44eb8e94_28_ForeachBinaryOpScalarList_cu_dda10a6925multi_tensor_apply_kernelINS1_28TensorListScalarListMetadataIfLi1EEENS1_25BinaryOpScalarListFunctorIN3c104HalfELi1ELi1ELi0EEEJSt10multipliesIfEEEEvT_T0_DpT1_,"a",@progbits
	.sectionflags	@""
	.align	4
.nv.constant0._ZN2at6native61_GLOBAL__N__44eb8e94_28_ForeachBinaryOpScalarList_cu_dda10a6925multi_tensor_apply_kernelINS1_28TensorListScalarListMetadataIfLi1EEENS1_25BinaryOpScalarListFunctorIN3c104HalfELi1ELi1ELi0EEEJSt10multipliesIfEEEEvT_T0_DpT1_:
	.zero		4050


//--------------------- .nv.constant0._ZN2at6native61_GLOBAL__N__44eb8e94_28_ForeachBinaryOpScalarList_cu_dda10a6925multi_tensor_apply_kernelINS1_28TensorListScalarListMetadataIbLi1EEENS1_25BinaryOpScalarListFunctorIbLi1ELi1ELi0EEEJSt10multipliesIbEEEEvT_T0_DpT1_ --------------------------
	.section	.nv.constant0._ZN2at6native61_GLOBAL__N__44eb8e94_28_ForeachBinaryOpScalarList_cu_dda10a6925multi_tensor_apply_kernelINS1_28TensorListScalarListMetadataIbLi1EEENS1_25BinaryOpScalarListFunctorIbLi1ELi1ELi0EEEJSt10multipliesIbEEEEvT_T0_DpT1_,"a",@progbits
	.sectionflags	@""
	.align	4
.nv.constant0._ZN2at6native61_GLOBAL__N__44eb8e94_28_ForeachBinaryOpScalarList_cu_dda10a6925multi_tensor_apply_kernelINS1_28TensorListScalarListMetadataIbLi1EEENS1_25BinaryOpScalarListFunctorIbLi1ELi1ELi0EEEJSt10multipliesIbEEEEvT_T0_DpT1_:
	.zero		3762


//--------------------- .nv.constant0._ZN2at6native61_GLOBAL__N__44eb8e94_28_ForeachBinaryOpScalarList_cu_dda10a6925multi_tensor_apply_kernelINS1_28TensorListScalarListMetadataIN3c107complexIfEELi1EEENS1_25BinaryOpScalarListFunctorIS6_Li1ELi1ELi0EEEJSt10multipliesIS6_EEEEvT_T0_DpT1_ --------------------------
	.section	.nv.constant0._ZN2at6native61_GLOBAL__N__44eb8e94_28_ForeachBinaryOpScalarList_cu_dda10a6925multi_tensor_apply_kernelINS1_28TensorListScalarListMetadataIN3c107complexIfEELi1EEENS1_25BinaryOpScalarListFunctorIS6_Li1ELi1ELi0EEEJSt10multipliesIS6_EEEEvT_T0_DpT1_,"a",@progbits
	.sectionflags	@""
	.align	4
.nv.constant0._ZN2at6native61_GLOBAL__N__44eb8e94_28_ForeachBinaryOpScalarList_cu_dda10a6925multi_tensor_apply_kernelINS1_28TensorListScalarListMetadataIN3c107complexIfEELi1EEENS1_25BinaryOpScalarListFunctorIS6_Li1ELi1ELi0EEEJSt10multipliesIS6_EEEEvT_T0_DpT1_:
	.zero		4434


//--------------------- .nv.constant0._ZN2at6native61_GLOBAL__N__44eb8e94_28_ForeachBinaryOpScalarList_cu_dda10a6925multi_tensor_apply_kernelINS1_28TensorListScalarListMetadataIN3c107complexIdEELi1EEENS1_25BinaryOpScalarListFunctorIS6_Li1ELi1ELi0EEEJSt10multipliesIS6_EEEEvT_T0_DpT1_ --------------------------
	.section	.nv.constant0._ZN2at6native61_GLOBAL__N__44eb8e94_28_ForeachBinaryOpScalarList_cu_dda10a6925multi_tensor_apply_kernelINS1_28TensorListScalarListMetadataIN3c107complexIdEELi1EEENS1_25BinaryOpScalarListFunctorIS6_Li1ELi1ELi0EEEJSt10multipliesIS6_EEEEvT_T0_DpT1_,"a",@progbits
	.sectionflags	@""
	.align	4
.nv.constant0._ZN2at6native61_GLOBAL__N__44eb8e94_28_ForeachBinaryOpScalarList_cu_dda10a6925multi_tensor_apply_kernelINS1_28TensorListScalarListMetadataIN3c107complexIdEELi1EEENS1_25BinaryOpScalarListFunctorIS6_Li1ELi1ELi0EEEJSt10multipliesIS6_EEEEvT_T0_DpT1_:
	.zero		4434


//--------------------- .nv.constant0._ZN2at6native61_GLOBAL__N__44eb8e94_28_ForeachBinaryOpScalarList_cu_dda10a6925multi_tensor_apply_kernelINS1_28TensorListScalarListMetadataIfLi1EEENS1_25BinaryOpScalarListFunctorIfLi1ELi1ELi0EEEJSt10multipliesIfEEEEvT_T0_DpT1_ --------------------------
	.section	.nv.constant0._ZN2at6native61_GLOBAL__N__44eb8e94_28_ForeachBinaryOpScalarList_cu_dda10a6925multi_tensor_apply_kernelINS1_28TensorListScalarListMetadataIfLi1EEENS1_25BinaryOpScalarListFunctorIfLi1ELi1ELi0EEEJSt10multipliesIfEEEEvT_T0_DpT1_,"a",@progbits
	.sectionflags	@""
	.align	4
.nv.constant0._ZN2at6native61_GLOBAL__N__44eb8e94_28_ForeachBinaryOpScalarList_cu_dda10a6925multi_tensor_apply_kernelINS1_28TensorListScalarListMetadataIfLi1EEENS1_25BinaryOpScalarListFunctorIfLi1ELi1ELi0EEEJSt10multipliesIfEEEEvT_T0_DpT1_:
	.zero		4050


//--------------------- .nv.constant0._ZN2at6native61_GLOBAL__N__44eb8e94_28_ForeachBinaryOpScalarList_cu_dda10a6925multi_tensor_apply_kernelINS1_28TensorListScalarListMetadataIdLi1EEENS1_25BinaryOpScalarListFunctorIdLi1ELi1ELi0EEEJSt10multipliesIdEEEEvT_T0_DpT1_ --------------------------
	.section	.nv.constant0._ZN2at6native61_GLOBAL__N__44eb8e94_28_ForeachBinaryOpScalarList_cu_dda10a6925multi_tensor_apply_kernelINS1_28TensorListScalarListMetadataIdLi1EEENS1_25BinaryOpScalarListFunctorIdLi1ELi1ELi0EEEJSt10multipliesIdEEEEvT_T0_DpT1_,"a",@progbits
	.sectionflags	@""
	.align	4
.nv.constant0._ZN2at6native61_GLOBAL__N__44eb8e94_28_ForeachBinaryOpScalarList_cu_dda10a6925multi_tensor_apply_kernelINS1_28TensorListScalarListMetadataIdLi1EEENS1_25BinaryOpScalarListFunctorIdLi1ELi1ELi0EEEJSt10multipliesIdEEEEvT_T0_DpT1_:
	.zero		4434


//--------------------- .nv.constant0._ZN2at6native61_GLOBAL__N__44eb8e94_28_ForeachBinaryOpScalarList_cu_dda10a6925multi_tensor_apply_kernelINS1_28TensorListScalarListMetadataIsLi1EEENS1_25BinaryOpScalarListFunctorIsLi1ELi1ELi0EEEJSt10multipliesIsEEEEvT_T0_DpT1_ --------------------------
	.section	.nv.constant0._ZN2at6native61_GLOBAL__N__44eb8e94_28_ForeachBinaryOpScalarList_cu_dda10a6925multi_tensor_apply_kernelINS1_28TensorListScalarListMetadataIsLi1EEENS1_25BinaryOpScalarListFunctorIsLi1ELi1ELi0EEEJSt10multipliesIsEEEEvT_T0_DpT1_,"a",@progbits
	.sectionflags	@""
	.align	4
.nv.constant0._ZN2at6native61_GLOBAL__N__44eb8e94_28_ForeachBinaryOpScalarList_cu_dda10a6925multi_tensor_apply_kernelINS1_28TensorListScalarListMetadataIsLi1EEENS1_25BinaryOpScalarListFunctorIsLi1ELi1ELi0EEEJSt10multipliesIsEEEEvT_T0_DpT1_:
	.zero		3858


//--------------------- .nv.constant0._ZN2at6native61_GLOBAL__N__44eb8e94_28_ForeachBinaryOpScalarList_cu_dda10a6925multi_tensor_apply_kernelINS1_28TensorListScalarListMetadataIlLi1EEENS1_25BinaryOpScalarListFunctorIlLi1ELi1ELi0EEEJSt10multipliesIlEEEEvT_T0_DpT1_ --------------------------
	.section	.nv.constant0._ZN2at6native61_GLOBAL__N__44eb8e94_28_ForeachBinaryOpScalarList_cu_dda10a6925multi_tensor_apply_kernelINS1_28TensorListScalarListMetadataIlLi1EEENS1_25BinaryOpScalarListFunctorIlLi1ELi1ELi0EEEJSt10multipliesIlEEEEvT_T0_DpT1_,"a",@progbits
	.sectionflags	@""
	.align	4
.nv.constant0._ZN2at6native61_GLOBAL__N__44eb8e94_28_ForeachBinaryOpScalarList_cu_dda10a6925multi_tensor_apply_kernelINS1_28TensorListScalarListMetadataIlLi1EEENS1_25BinaryOpScalarListFunctorIlLi1ELi1ELi0EEEJSt10multipliesIlEEEEvT_T0_DpT1_:
	.zero		4434


//--------------------- .nv.constant0._ZN2at6native61_GLOBAL__N__44eb8e94_28_ForeachBinaryOpScalarList_cu_dda10a6925multi_tensor_apply_kernelINS1_28TensorListScalarListMetadataIiLi1EEENS1_25BinaryOpScalarListFunctorIiLi1ELi1ELi0EEEJSt10multipliesIiEEEEvT_T0_DpT1_ --------------------------
	.section	.nv.constant0._ZN2at6native61_GLOBAL__N__44eb8e94_28_ForeachBinaryOpScalarList_cu_dda10a6925multi_tensor_apply_kernelINS1_28TensorListScalarListMetadataIiLi1EEENS1_25BinaryOpScalarListFunctorIiLi1ELi1ELi0EEEJSt10multipliesIiEEEEvT_T0_DpT1_,"a",@progbits
	.sectionflags	@""
	.align	4
.nv.constant0._ZN2at6native61_GLOBAL__N__44eb8e94_28_ForeachBinaryOpScalarList_cu_dda10a6925multi_tensor_apply_kernelINS1_28TensorListScalarListMetadataIiLi1EEENS1_25BinaryOpScalarListFunctorIiLi1ELi1ELi0EEEJSt10multipliesIiEEEEvT_T0_DpT1_:
	.zero		4050


//--------------------- .nv.constant0._ZN2at6native61_GLOBAL__N__44eb8e94_28_ForeachBinaryOpScalarList_cu_dda10a6925multi_tensor_apply_kernelINS1_28TensorListScalarListMetadataIaLi1EEENS1_25BinaryOpScalarListFunctorIaLi1ELi1ELi0EEEJSt10multipliesIaEEEEvT_T0_DpT1_ --------------------------
	.section	.nv.constant0._ZN2at6native61_GLOBAL__N__44eb8e94_28_ForeachBinaryOpScalarList_cu_dda10a6925multi_tensor_apply_kernelINS1_28TensorListScalarListMetadataIaLi1EEENS1_25BinaryOpScalarListFunctorIaLi1ELi1ELi0EEEJSt10multipliesIaEEEEvT_T0_DpT1_,"a",@progbits
	.sectionflags	@""
	.align	4
.nv.constant0._ZN2at6native61_GLOBAL__N__44eb8e94_28_ForeachBinaryOpScalarList_cu_dda10a6925multi_tensor_apply_kernelINS1_28TensorListScalarListMetadataIaLi1EEENS1_25BinaryOpScalarListFunctorIaLi1ELi1ELi0EEEJSt10multipliesIaEEEEvT_T0_DpT1_:
	.zero		3762


//--------------------- .nv.constant0._ZN2at6native61_GLOBAL__N__44eb8e94_28_ForeachBinaryOpScalarList_cu_dda10a6925multi_tensor_apply_kernelINS1_28TensorListScalarListMetadataIhLi1EEENS1_25BinaryOpScalarListFunctorIhLi1ELi1ELi0EEEJSt10multipliesIhEEEEvT_T0_DpT1_ --------------------------
	.section	.nv.constant0._ZN2at6native61_GLOBAL__N__44eb8e94_28_ForeachBinaryOpScalarList_cu_dda10a6925multi_tensor_apply_kernelINS1_28TensorListScalarListMetadataIhLi1EEENS1_25BinaryOpScalarListFunctorIhLi1ELi1ELi0EEEJSt10multipliesIhEEEEvT_T0_DpT1_,"a",@progbits
	.sectionflags	@""
	.align	4
.nv.constant0._ZN2at6native61_GLOBAL__N__44eb8e94_28_ForeachBinaryOpScalarList_cu_dda10a6925multi_tensor_apply_kernelINS1_28TensorListScalarListMetadataIhLi1EEENS1_25BinaryOpScalarListFunctorIhLi1ELi1ELi0EEEJSt10multipliesIhEEEEvT_T0_DpT1_:
	.zero		3762


//--------------------- .nv.constant0._ZN2at6native61_GLOBAL__N__44eb8e94_28_ForeachBinaryOpScalarList_cu_dda10a6925multi_tensor_apply_kernelINS1_28TensorListScalarListMetadataIfLi2EEENS1_25BinaryOpScalarListFunctorIN3c108BFloat16ELi2ELi1ELi1EEEJSt4plusIfEEEEvT_T0_DpT1_ --------------------------
	.section	.nv.constant0._ZN2at6native61_GLOBAL__N__44eb8e94_28_ForeachBinaryOpScalarList_cu_dda10a6925multi_tensor_apply_kernelINS1_28TensorListScalarListMetadataIfLi2EEENS1_25BinaryOpScalarListFunctorIN3c108BFloat16ELi2ELi1ELi1EEEJSt4plusIfEEEEvT_T0_DpT1_,"a",@progbits
	.sectionflags	@""
	.align	4
.nv.constant0._ZN2at6native61_GLOBAL__N__44eb8e94_28_ForeachBinaryOpScalarList_cu_dda10a6925multi_tensor_apply_kernelINS1_28TensorListScalarListMetadataIfLi2EEENS1_25BinaryOpScalarListFunctorIN3c108BFloat16ELi2ELi1ELi1EEEJSt4plusIfEEEEvT_T0_DpT1_:
	.zero		3922


//--------------------- .nv.constant0._ZN2at6native61_GLOBAL__N__44eb8e94_28_ForeachBinaryOpScalarList_cu_dda10a6925multi_tensor_apply_kernelINS1_28TensorListScalarListMetadataIfLi2EEENS1_25BinaryOpScalarListFunctorIN3c104HalfELi2ELi1ELi1EEEJSt4plusIfEEEEvT_T0_DpT1_ --------------------------
	.section	.nv.constant0._ZN2at6native61_GLOBAL__N__44eb8e94_28_ForeachBinaryOpScalarList_cu_dda10a6925multi_tensor_apply_kernelINS1_28TensorListScalarListMetadataIfLi2EEENS1_25BinaryOpScalarListFunctorIN3c104HalfELi2ELi1ELi1EEEJSt4plusIfEEEEvT_T0_DpT1_,"a",@progbits
	.sectionflags	@""
	.align	4
.nv.constant0._ZN2at6native61_GLOBAL__N__44eb8e94_28_ForeachBinaryOpScalarList_cu_dda10a6925multi_tensor_apply_kernelINS1_28TensorListScalarListMetadataIfLi2EEENS1_25BinaryOpScalarListFunctorIN3c104HalfELi2ELi1ELi1EEEJSt4plusIfEEEEvT_T0_DpT1_:
	.zero		3922


//--------------------- .nv.constant0._ZN2at6native61_GLOBAL__N__44eb8e94_28_ForeachBinaryOpScalarList_cu_dda10a6925multi_tensor_apply_kernelINS1_28TensorListScalarListMetadataIbLi2EEENS1_25BinaryOpScalarListFunctorIbLi2ELi1ELi1EEEJSt4plusIbEEEEvT_T0_DpT1_ --------------------------
	.section	.nv.constant0._ZN2at6native61_GLOBAL__N__44eb8e94_28_ForeachBinaryOpScalarList_cu_dda10a6925multi_tensor_apply_kernelINS1_28TensorListScalarListMetadataIbLi2EEENS1_25BinaryOpScalarListFunctorIbLi2ELi1ELi1EEEJSt4plusIbEEEEvT_T0_DpT1_,"a",@progbits
	.sectionflags	@""
	.align	4
.nv.constant0._ZN2at6native61_GLOBAL__N__44eb8e94_28_ForeachBinaryOpScalarList_cu_dda10a6925multi_tensor_apply_kernelINS1_28TensorListScalarListMetadataIbLi2EEENS1_25BinaryOpScalarListFunctorIbLi2ELi1ELi1EEEJSt4plusIbEEEEvT_T0_DpT1_:
	.zero		3730


//--------------------- .nv.constant0._ZN2at6native61_GLOBAL__N__44eb8e94_28_ForeachBinaryOpScalarList_cu_dda10a6925multi_tensor_apply_kernelINS1_28TensorListScalarListMetadataIN3c107complexIfEELi2EEENS1_25BinaryOpScalarListFunctorIS6_Li2ELi1ELi1EEEJSt4plusIS6_EEEEvT_T0_DpT1_ --------------------------
	.section	.nv.constant0._ZN2at6native61_GLOBAL__N__44eb8e94_28_ForeachBinaryOpScalarList_cu_dda10a6925multi_tensor_apply_kernelINS1_28TensorListScalarListMetadataIN3c107complexIfEELi2EEENS1_25BinaryOpScalarListFunctorIS6_Li2ELi1ELi1EEEJSt4plusIS6_EEEEvT_T0_DpT1_,"a",@progbits
	.sectionflags	@""
	.align	4
.nv.constant0._ZN2at6native61_GLOBAL__N__44eb8e94_28_ForeachBinaryOpScalarList_cu_dda10a6925multi_tensor_apply_kernelINS1_28TensorListScalarListMetadataIN3c107complexIfEELi2EEENS1_25BinaryOpScalarListFunctorIS6_Li2ELi1ELi1EEEJSt4plusIS6_EEEEvT_T0_DpT1_:
	.zero		4178


//--------------------- .nv.constant0._ZN2at6native61_GLOBAL__N__44eb8e94_28_ForeachBinaryOpScalarList_cu_dda10a6925multi_tensor_apply_kernelINS1_28TensorListScalarListMetadataIN3c107complexIdEELi2EEENS1_25BinaryOpScalarListFunctorIS6_Li2ELi1ELi1EEEJSt4plusIS6_EEEEvT_T0_DpT1_ --------------------------
	.section	.nv.constant0._ZN2at6native61_GLOBAL__N__44eb8e94_28_ForeachBinaryOpScalarList_cu_dda10a6925multi_tensor_apply_kernelINS1_28TensorListScalarListMetadataIN3c107complexIdEELi2EEENS1_25BinaryOpScalarListFunctorIS6_Li2ELi1ELi1EEEJSt4plusIS6_EEEEvT_T0_DpT1_,"a",@progbits
	.sectionflags	@""
	.align	4
.nv.constant0._ZN2at6native61_GLOBAL__N__44eb8e94_28_ForeachBinaryOpScalarList_cu_dda10a6925multi_tensor_apply_kernelINS1_28TensorListScalarListMetadataIN3c107complexIdEELi2EEENS1_25BinaryOpScalarListFunctorIS6_Li2ELi1ELi1EEEJSt4plusIS6_EEEEvT_T0_DpT1_:
	.zero		4530


//--------------------- .nv.constant0._ZN2at6native61_GLOBAL__N__44eb8e94_28_ForeachBinaryOpScalarList_cu_dda10a6925multi_tensor_apply_kernelINS1_28TensorListScalarListMetadataIfLi2EEENS1_25BinaryOpScalarListFunctorIfLi2ELi1ELi1EEEJSt4plusIfEEEEvT_T0_DpT1_ --------------------------
	.section	.nv.constant0._ZN2at6native61_GLOBAL__N__44eb8e94_28_ForeachBinaryOpScalarList_cu_dda10a6925multi_tensor_apply_kernelINS1_28TensorListScalarListMetadataIfLi2EEENS1_25BinaryOpScalarListFunctorIfLi2ELi1ELi1EEEJSt4plusIfEEEEvT_T0_DpT1_,"a",@progbits
	.sectionflags	@""
	.align	4
.nv.constant0._ZN2at6native61_GLOBAL__N__44eb8e94_28_ForeachBinaryOpScalarList_cu_dda10a6925multi_tensor_apply_kernelINS1_28TensorListScalarListMetadataIfLi2EEENS1_25BinaryOpScalarListFunctorIfLi2ELi1ELi1EEEJSt4plusIfEEEEvT_T0_DpT1_:
	.zero		3922


//--------------------- .nv.constant0._ZN2at6native61_GLOBAL__N__44eb8e94_28_ForeachBinaryOpScalarList_cu_dda10a6925multi_tensor_apply_kernelINS1_28TensorListScalarListMetadataIdLi2EEENS1_25BinaryOpScalarListFunctorIdLi2ELi1ELi1EEEJSt4plusIdEEEEvT_T0_DpT1_ --------------------------
	.section	.nv.constant0._ZN2at6native61_GLOBAL__N__44eb8e94_28_ForeachBinaryOpScalarList_cu_dda10a6925multi_tensor_apply_kernelINS1_28TensorListScalarListMetadataIdLi2EEENS1_25BinaryOpScalarListFunctorIdLi2ELi1ELi1EEEJSt4plusIdEEEEvT_T0_DpT1_,"a",@progbits
	.sectionflags	@""
	.align	4
.nv.constant0._ZN2at6native61_GLOBAL__N__44eb8e94_28_ForeachBinaryOpScalarList_cu_dda10a6925multi_tensor_apply_kernelINS1_28TensorListScalarListMetadataIdLi2EEENS1_25BinaryOpScalarListFunctorIdLi2ELi1ELi1EEEJSt4plusIdEEEEvT_T0_DpT1_:
	.zero		4178


//--------------------- .nv.constant0._ZN2at6native61_GLOBAL__N__44eb8e94_28_ForeachBinaryOpScalarList_cu_dda10a6925multi_tensor_apply_kernelINS1_28TensorListScalarListMetadataIsLi2EEENS1_25BinaryOpScalarListFunctorIsLi2ELi1ELi1EEEJSt4plusIsEEEEvT_T0_DpT1_ --------------------------
	.section	.nv.constant0._ZN2at6native61_GLOBAL__N__44eb8e94_28_ForeachBinaryOpScalarList_cu_dda10a6925multi_tensor_apply_kernelINS1_28TensorListScalarListMetadataIsLi2EEENS1_25BinaryOpScalarListFunctorIsLi2ELi1ELi1EEEJSt4plusIsEEEEvT_T0_DpT1_,"a",@progbits
	.sectionflags	@""
	.align	4
.nv.constant0._ZN2at6native61_GLOBAL__N__44eb8e94_28_ForeachBinaryOpScalarList_cu_dda10a6925multi_tensor_apply_kernelINS1_28TensorListScalarListMetadataIsLi2EEENS1_25BinaryOpScalarListFunctorIsLi2ELi1ELi1EEEJSt4plusIsEEEEvT_T0_DpT1_:
	.zero		3794


//--------------------- .nv.constant0._ZN2at6native61_GLOBAL__N__44eb8e94_28_ForeachBinaryOpScalarList_cu_dda10a6925multi_tensor_apply_kernelINS1_28TensorListScalarListMetadataIlLi2EEENS1_25BinaryOpScalarListFunctorIlLi2ELi1ELi1EEEJSt4plusIlEEEEvT_T0_DpT1_ --------------------------
	.section	.nv.constant0._ZN2at6native61_GLOBAL__N__44eb8e94_28_ForeachBinaryOpScalarList_cu_dda10a6925multi_tensor_apply_kernelINS1_28TensorListScalarListMetadataIlLi2EEENS1_25BinaryOpScalarListFunctorIlLi2ELi1ELi1EEEJSt4plusIlEEEEvT_T0_DpT1_,"a",@progbits
	.sectionflags	@""
	.align	4
.nv.constant0._ZN2at6native61_GLOBAL__N__44eb8e94_28_ForeachBinaryOpScalarList_cu_dda10a6925multi_tensor_apply_kernelINS1_28TensorListScalarListMetadataIlLi2EEENS1_25BinaryOpScalarListFunctorIlLi2ELi1ELi1EEEJSt4plusIlEEEEvT_T0_DpT1_:
	.zero		4178


//--------------------- .nv.constant0._ZN2at6native61_GLOBAL__N__44eb8e94_28_ForeachBinaryOpScalarList_cu_dda10a6925multi_tensor_apply_kernelINS1_28TensorListScalarListMetadataIiLi2EEENS1_25BinaryOpScalarListFunctorIiLi2ELi1ELi1EEEJSt4plusIiEEEEvT_T0_DpT1_ --------------------------
	.section	.nv.constant0._ZN2at6native61_GLOBAL__N__44eb8e94_28_ForeachBinaryOpScalarList_cu_dda10a6925multi_tensor_apply_kernelINS1_28TensorListScalarListMetadataIiLi2EEENS1_25BinaryOpScalarListFunctorIiLi2ELi1ELi1EEEJSt4plusIiEEEEvT_T0_DpT1_,"a",@progbits
	.sectionflags	@""
	.align	4
.nv.constant0._ZN2at6native61_GLOBAL__N__44eb8e94_28_ForeachBinaryOpScalarList_cu_dda10a6925multi_tensor_apply_kernelINS1_28TensorListScalarListMetadataIiLi2EEENS1_25BinaryOpScalarListFunctorIiLi2ELi1ELi1EEEJSt4plusIiEEEEvT_T0_DpT1_:
	.zero		3922


//--------------------- .nv.constant0._ZN2at6native61_GLOBAL__N__44eb8e94_28_ForeachBinaryOpScalarList_cu_dda10a6925multi_tensor_apply_kernelINS1_28TensorListScalarListMetadataIaLi2EEENS1_25BinaryOpScalarListFunctorIaLi2ELi1ELi1EEEJSt4plusIaEEEEvT_T0_DpT1_ --------------------------
	.section	.nv.constant0._ZN2at6native61_GLOBAL__N__44eb8e94_28_ForeachBinaryOpScalarList_cu_dda10a6925multi_tensor_apply_kernelINS1_28TensorListScalarListMetadataIaLi2EEENS1_25BinaryOpScalarListFunctorIaLi2ELi1ELi1EEEJSt4plusIaEEEEvT_T0_DpT1_,"a",@progbits
	.sectionflags	@""
	.align	4
.nv.constant0._ZN2at6native61_GLOBAL__N__44eb8e94_28_ForeachBinaryOpScalarList_cu_dda10a6925multi_tensor_apply_kernelINS1_28TensorListScalarListMetadataIaLi2EEENS1_25BinaryOpScalarListFunctorIaLi2ELi1ELi1EEEJSt4plusIaEEEEvT_T0_DpT1_:
	.zero		3730


//--------------------- .nv.constant0._ZN2at6native61_GLOBAL__N__44eb8e94_28_ForeachBinaryOpScalarList_cu_dda10a6925multi_tensor_apply_kernelINS1_28TensorListScalarListMetadataIhLi2EEENS1_25BinaryOpScalarListFunctorIhLi2ELi1ELi1EEEJSt4plusIhEEEEvT_T0_DpT1_ --------------------------
	.section	.nv.constant0._ZN2at6native61_GLOBAL__N__44eb8e94_28_ForeachBinaryOpScalarList_cu_dda10a6925multi_tensor_apply_kernelINS1_28TensorListScalarListMetadataIhLi2EEENS1_25BinaryOpScalarListFunctorIhLi2ELi1ELi1EEEJSt4plusIhEEEEvT_T0_DpT1_,"a",@progbits
	.sectionflags	@""
	.align	4
.nv.constant0._ZN2at6native61_GLOBAL__N__44eb8e94_28_ForeachBinaryOpScalarList_cu_dda10a6925multi_tensor_apply_kernelINS1_28TensorListScalarListMetadataIhLi2EEENS1_25BinaryOpScalarListFunctorIhLi2ELi1ELi1EEEJSt4plusIhEEEEvT_T0_DpT1_:
	.zero		3730


//--------------------- .nv.constant0._ZN2at6native61_GLOBAL__N__44eb8e94_28_ForeachBinaryOpScalarList_cu_dda10a6925multi_tensor_apply_kernelINS1_28TensorListScalarListMetadataIfLi1EEENS1_25BinaryOpScalarListFunctorIN3c108BFloat16ELi1ELi1ELi0EEEJSt4plusIfEEEEvT_T0_DpT1_ --------------------------
	.section	.nv.constant0._ZN2at6native61_GLOBAL__N__44eb8e94_28_ForeachBinaryOpScalarList_cu_dda10a6925multi_tensor_apply_kernelINS1_28TensorListScalarListMetadataIfLi1EEENS1_25BinaryOpScalarListFunctorIN3c108BFloat16ELi1ELi1ELi0EEEJSt4plusIfEEEEvT_T0_DpT1_,"a",@progbits
	.sectionflags	@""
	.align	4
.nv.constant0._ZN2at6native61_GLOBAL__N__44eb8e94_28_ForeachBinaryOpScalarList_cu_dda10a6925multi_tensor_apply_kernelINS1_28TensorListScalarListMetadataIfLi1EEENS1_25BinaryOpScalarListFunctorIN3c108BFloat16ELi1ELi1ELi0EEEJSt4plusIfEEEEvT_T0_DpT1_:
	.zero		4050


//--------------------- .nv.constant0._ZN2at6native61_GLOBAL__N__44eb8e94_28_ForeachBinaryOpScalarList_cu_dda10a6925multi_tensor_apply_kernelINS1_28TensorListScalarListMetadataIfLi1EEENS1_25BinaryOpScalarListFunctorIN3c104HalfELi1ELi1ELi0EEEJSt4plusIfEEEEvT_T0_DpT1_ --------------------------
	.section	.nv.constant0._ZN2at6native61_GLOBAL__N__44eb8e94_28_ForeachBinaryOpScalarList_cu_dda10a6925multi_tensor_apply_kernelINS1_28TensorListScalarListMetadataIfLi1EEENS1_25BinaryOpScalarListFunctorIN3c104HalfELi1ELi1ELi0EEEJSt4plusIfEEEEvT_T0_DpT1_,"a",@progbits
	.sectionflags	@""
	.align	4
.nv.constant0._ZN2at6native61_GLOBAL__N__44eb8e94_28_ForeachBinaryOpScalarList_cu_dda10a6925multi_tensor_apply_kernelINS1_28TensorListScalarListMetadataIfLi1EEENS1_25BinaryOpScalarListFunctorIN3c104HalfELi1ELi1ELi0EEEJSt4plusIfEEEEvT_T0_DpT1_:
	.zero		4050


//--------------------- .nv.constant0._ZN2at6native61_GLOBAL__N__44eb8e94_28_ForeachBinaryOpScalarList_cu_dda10a6925multi_tensor_apply_kernelINS1_28TensorListScalarListMetadataIbLi1EEENS1_25BinaryOpScalarListFunctorIbLi1ELi1ELi0EEEJSt4plusIbEEEEvT_T0_DpT1_ --------------------------
	.section	.nv.constant0._ZN2at6native61_GLOBAL__N__44eb8e94_28_ForeachBinaryOpScalarList_cu_dda10a6925multi_tensor_apply_kernelINS1_28TensorListScalarListMetadataIbLi1EEENS1_25BinaryOpScalarListFunctorIbLi1ELi1ELi0EEEJSt4plusIbEEEEvT_T0_DpT1_,"a",@progbits
	.sectionflags	@""
	.align	4
.nv.constant0._ZN2at6native61_GLOBAL__N__44eb8e94_28_ForeachBinaryOpScalarList_cu_dda10a6925multi_tensor_apply_kernelINS1_28TensorListScalarListMetadataIbLi1EEENS1_25BinaryOpScalarListFunctorIbLi1ELi1ELi0EEEJSt4plusIbEEEEvT_T0_DpT1_:
	.zero		3762


//--------------------- .nv.constant0._ZN2at6native61_GLOBAL__N__44eb8e94_28_ForeachBinaryOpScalarList_cu_dda10a6925multi_tensor_apply_kernelINS1_28TensorListScalarListMetadataIN3c107complexIfEELi1EEENS1_25BinaryOpScalarListFunctorIS6_Li1ELi1ELi0EEEJSt4plusIS6_EEEEvT_T0_DpT1_ --------------------------
	.section	.nv.constant0._ZN2at6native61_GLOBAL__N__44eb8e94_28_ForeachBinaryOpScalarList_cu_dda10a6925multi_tensor_apply_kernelINS1_28TensorListScalarListMetadataIN3c107complexIfEELi1EEENS1_25BinaryOpScalarListFunctorIS6_Li1ELi1ELi0EEEJSt4plusIS6_EEEEvT_T0_DpT1_,"a",@progbits
	.sectionflags	@""
	.align	4
.nv.constant0._ZN2at6native61_GLOBAL__N__44eb8e94_28_ForeachBinaryOpScalarList_cu_dda10a6925multi_tensor_apply_kernelINS1_28TensorListScalarListMetadataIN3c107complexIfEELi1EEENS1_25BinaryOpScalarListFunctorIS6_Li1ELi1ELi0EEEJSt4plusIS6_EEEEvT_T0_DpT1_:
	.zero		4434


//--------------------- .nv.constant0._ZN2at6native61_GLOBAL__N__44eb8e94_28_ForeachBinaryOpScalarList_cu_dda10a6925multi_tensor_apply_kernelINS1_28TensorListScalarListMetadataIN3c107complexIdEELi1EEENS1_25BinaryOpScalarListFunctorIS6_Li1ELi1ELi0EEEJSt4plusIS6_EEEEvT_T0_DpT1_ --------------------------
	.section	.nv.constant0._ZN2at6native61_GLOBAL__N__44eb8e94_28_ForeachBinaryOpScalarList_cu_dda10a6925multi_tensor_apply_kernelINS1_28TensorListScalarListMetadataIN3c107complexIdEELi1EEENS1_25BinaryOpScalarListFunctorIS6_Li1ELi1ELi0EEEJSt4plusIS6_EEEEvT_T0_DpT1_,"a",@progbits
	.sectionflags	@""
	.align	4
.nv.constant0._ZN2at6native61_GLOBAL__N__44eb8e94_28_ForeachBinaryOpScalarList_cu_dda10a6925multi_tensor_apply_kernelINS1_28TensorListScalarListMetadataIN3c107complexIdEELi1EEENS1_25BinaryOpScalarListFunctorIS6_Li1ELi1ELi0EEEJSt4plusIS6_EEEEvT_T0_DpT1_:
	.zero		4434


//--------------------- .nv.constant0._ZN2at6native61_GLOBAL__N__44eb8e94_28_ForeachBinaryOpScalarList_cu_dda10a6925multi_tensor_apply_kernelINS1_28TensorListScalarListMetadataIfLi1EEENS1_25BinaryOpScalarListFunctorIfLi1ELi1ELi0EEEJSt4plusIfEEEEvT_T0_DpT1_ --------------------------
	.section	.nv.constant0._ZN2at6native61_GLOBAL__N__44eb8e94_28_ForeachBinaryOpScalarList_cu_dda10a6925multi_tensor_apply_kernelINS1_28TensorListScalarListMetadataIfLi1EEENS1_25BinaryOpScalarListFunctorIfLi1ELi1ELi0EEEJSt4plusIfEEEEvT_T0_DpT1_,"a",@progbits
	.sectionflags	@""
	.align	4
.nv.constant0._ZN2at6native61_GLOBAL__N__44eb8e94_28_ForeachBinaryOpScalarList_cu_dda10a6925multi_tensor_apply_kernelINS1_28TensorListScalarListMetadataIfLi1EEENS1_25BinaryOpScalarListFunctorIfLi1ELi1ELi0EEEJSt4plusIfEEEEvT_T0_DpT1_:
	.zero		4050


//--------------------- .nv.constant0._ZN2at6native61_GLOBAL__N__44eb8e94_28_ForeachBinaryOpScalarList_cu_dda10a6925multi_tensor_apply_kernelINS1_28TensorListScalarListMetadataIdLi1EEENS1_25BinaryOpScalarListFunctorIdLi1ELi1ELi0EEEJSt4plusIdEEEEvT_T0_DpT1_ --------------------------
	.section	.nv.constant0._ZN2at6native61_GLOBAL__N__44eb8e94_28_ForeachBinaryOpScalarList_cu_dda10a6925multi_tensor_apply_kernelINS1_28TensorListScalarListMetadataIdLi1EEENS1_25BinaryOpScalarListFunctorIdLi1ELi1ELi0EEEJSt4plusIdEEEEvT_T0_DpT1_,"a",@progbits
	.sectionflags	@""
	.align	4
.nv.constant0._ZN2at6native61_GLOBAL__N__44eb8e94_28_ForeachBinaryOpScalarList_cu_dda10a6925multi_tensor_apply_kernelINS1_28TensorListScalarListMetadataIdLi1EEENS1_25BinaryOpScalarListFunctorIdLi1ELi1ELi0EEEJSt4plusIdEEEEvT_T0_DpT1_:
	.zero		4434


//--------------------- .nv.constant0._ZN2at6native61_GLOBAL__N__44eb8e94_28_ForeachBinaryOpScalarList_cu_dda10a6925multi_tensor_apply_kernelINS1_28TensorListScalarListMetadataIsLi1EEENS1_25BinaryOpScalarListFunctorIsLi1ELi1ELi0EEEJSt4plusIsEEEEvT_T0_DpT1_ --------------------------
	.section	.nv.constant0._ZN2at6native61_GLOBAL__N__44eb8e94_28_ForeachBinaryOpScalarList_cu_dda10a6925multi_tensor_apply_kernelINS1_28TensorListScalarListMetadataIsLi1EEENS1_25BinaryOpScalarListFunctorIsLi1ELi1ELi0EEEJSt4plusIsEEEEvT_T0_DpT1_,"a",@progbits
	.sectionflags	@""
	.align	4
.nv.constant0._ZN2at6native61_GLOBAL__N__44eb8e94_28_ForeachBinaryOpScalarList_cu_dda10a6925multi_tensor_apply_kernelINS1_28TensorListScalarListMetadataIsLi1EEENS1_25BinaryOpScalarListFunctorIsLi1ELi1ELi0EEEJSt4plusIsEEEEvT_T0_DpT1_:
	.zero		3858


//--------------------- .nv.constant0._ZN2at6native61_GLOBAL__N__44eb8e94_28_ForeachBinaryOpScalarList_cu_dda10a6925multi_tensor_apply_kernelINS1_28TensorListScalarListMetadataIlLi1EEENS1_25BinaryOpScalarListFunctorIlLi1ELi1ELi0EEEJSt4plusIlEEEEvT_T0_DpT1_ --------------------------
	.section	.nv.constant0._ZN2at6native61_GLOBAL__N__44eb8e94_28_ForeachBinaryOpScalarList_cu_dda10a6925multi_tensor_apply_kernelINS1_28TensorListScalarListMetadataIlLi1EEENS1_25BinaryOpScalarListFunctorIlLi1ELi1ELi0EEEJSt4plusIlEEEEvT_T0_DpT1_,"a",@progbits
	.sectionflags	@""
	.align	4
.nv.constant0._ZN2at6native61_GLOBAL__N__44eb8e94_28_ForeachBinaryOpScalarList_cu_dda10a6925multi_tensor_apply_kernelINS1_28TensorListScalarListMetadataIlLi1EEENS1_25BinaryOpScalarListFunctorIlLi1ELi1ELi0EEEJSt4plusIlEEEEvT_T0_DpT1_:
	.zero		4434


//--------------------- .nv.constant0._ZN2at6native61_GLOBAL__N__44eb8e94_28_ForeachBinaryOpScalarList_cu_dda10a6925multi_tensor_apply_kernelINS1_28TensorListScalarListMetadataIiLi1EEENS1_25BinaryOpScalarListFunctorIiLi1ELi1ELi0EEEJSt4plusIiEEEEvT_T0_DpT1_ --------------------------
	.section	.nv.constant0._ZN2at6native61_GLOBAL__N__44eb8e94_28_ForeachBinaryOpScalarList_cu_dda10a6925multi_tensor_apply_kernelINS1_28TensorListScalarListMetadataIiLi1EEENS1_25BinaryOpScalarListFunctorIiLi1ELi1ELi0EEEJSt4plusIiEEEEvT_T0_DpT1_,"a",@progbits
	.sectionflags	@""
	.align	4
.nv.constant0._ZN2at6native61_GLOBAL__N__44eb8e94_28_ForeachBinaryOpScalarList_cu_dda10a6925multi_tensor_apply_kernelINS1_28TensorListScalarListMetadataIiLi1EEENS1_25BinaryOpScalarListFunctorIiLi1ELi1ELi0EEEJSt4plusIiEEEEvT_T0_DpT1_:
	.zero		4050


//--------------------- .nv.constant0._ZN2at6native61_GLOBAL__N__44eb8e94_28_ForeachBinaryOpScalarList_cu_dda10a6925multi_tensor_apply_kernelINS1_28TensorListScalarListMetadataIaLi1EEENS1_25BinaryOpScalarListFunctorIaLi1ELi1ELi0EEEJSt4plusIaEEEEvT_T0_DpT1_ --------------------------
	.section	.nv.constant0._ZN2at6native61_GLOBAL__N__44eb8e94_28_ForeachBinaryOpScalarList_cu_dda10a6925multi_tensor_apply_kernelINS1_28TensorListScalarListMetadataIaLi1EEENS1_25BinaryOpScalarListFunctorIaLi1ELi1ELi0EEEJSt4plusIaEEEEvT_T0_DpT1_,"a",@progbits
	.sectionflags	@""
	.align	4
.nv.constant0._ZN2at6native61_GLOBAL__N__44eb8e94_28_ForeachBinaryOpScalarList_cu_dda10a6925multi_tensor_apply_kernelINS1_28TensorListScalarListMetadataIaLi1EEENS1_25BinaryOpScalarListFunctorIaLi1ELi1ELi0EEEJSt4plusIaEEEEvT_T0_DpT1_:
	.zero		3762


//--------------------- .nv.constant0._ZN2at6native61_GLOBAL__N__44eb8e94_28_ForeachBinaryOpScalarList_cu_dda10a6925multi_tensor_apply_kernelINS1_28TensorListScalarListMetadataIhLi1EEENS1_25BinaryOpScalarListFunctorIhLi1ELi1ELi0EEEJSt4plusIhEEEEvT_T0_DpT1_ --------------------------
	.section	.nv.constant0._ZN2at6native61_GLOBAL__N__44eb8e94_28_ForeachBinaryOpScalarList_cu_dda10a6925multi_tensor_apply_kernelINS1_28TensorListScalarListMetadataIhLi1EEENS1_25BinaryOpScalarListFunctorIhLi1ELi1ELi0EEEJSt4plusIhEEEEvT_T0_DpT1_,"a",@progbits
	.sectionflags	@""
	.align	4
.nv.constant0._ZN2at6native61_GLOBAL__N__44eb8e94_28_ForeachBinaryOpScalarList_cu_dda10a6925multi_tensor_apply_kernelINS1_28TensorListScalarListMetadataIhLi1EEENS1_25BinaryOpScalarListFunctorIhLi1ELi1ELi0EEEJSt4plusIhEEEEvT_T0_DpT1_:
	.zero		3762


//--------------------- SYMBOLS --------------------------

	.type		.nv.reservedSmem.offset0,@object
	.size		.nv.reservedSmem.offset0,0x4
